	.target	sm_90a

	.elftype	@"ET_EXEC"


//--------------------- .note.nv.tkinfo           --------------------------
	.section	.note.nv.tkinfo,"",@"SHT_NOTE"
	.sectionflags	@"SHF_NOTE_NV_TKINFO"
	.tkinfo
        /*0018*/ 	.word	0x00000002
        /*0030*/ 	.string	""
        /*0030*/ 	.string	"ptxas"
        /*0030*/ 	.string	"Cuda compilation tools, release 13.0, V13.0.88"
        /*0030*/ 	.string	"Build cuda_13.0.r13.0/compiler.36424714_0"
        /*0030*/ 	.string	"-v  -suppress-debug-info  -lineinfo  -arch sm_90a "



//--------------------- .note.nv.cuinfo           --------------------------
	.section	.note.nv.cuinfo,"",@"SHT_NOTE"
	.sectionflags	@"SHF_NOTE_NV_CUINFO"
        /*0018*/ 	.short	0x0002
        /*001a*/ 	.short	0x005a
        /*001c*/ 	.short	0x0082
	.zero		2


//--------------------- .nv.info                  --------------------------
	.section	.nv.info,"",@"SHT_CUDA_INFO"
	.align	4


	//----- nvinfo : EIATTR_REGCOUNT
	.align		4
        /*0000*/ 	.byte	0x04, 0x2f
        /*0002*/ 	.short	(.L_1 - .L_0)
	.align		4
.L_0:
        /*0004*/ 	.word	index@(matmul_kernel)
        /*0008*/ 	.word	0x000000ff


	//----- nvinfo : EIATTR_FRAME_SIZE
	.align		4
.L_1:
        /*000c*/ 	.byte	0x04, 0x11
        /*000e*/ 	.short	(.L_3 - .L_2)
	.align		4
.L_2:
        /*0010*/ 	.word	index@(matmul_kernel)
        /*0014*/ 	.word	0x00002de0


	//----- nvinfo : EIATTR_MIN_STACK_SIZE
	.align		4
.L_3:
        /*0018*/ 	.byte	0x04, 0x12
        /*001a*/ 	.short	(.L_5 - .L_4)
	.align		4
.L_4:
        /*001c*/ 	.word	index@(matmul_kernel)
        /*0020*/ 	.word	0x00002de0
.L_5:


//--------------------- .nv.compat                --------------------------
	.section	.nv.compat,"",@"SHT_CUDA_COMPAT_INFO"
	.align	4
        /*0000*/ 	.byte	0x02, 0x09, 0x01, 0x00, 0x02, 0x02, 0x04, 0x00, 0x02, 0x05, 0x05, 0x00, 0x03, 0x07, 0x01, 0x01
        /*0010*/ 	.byte	0x02, 0x03, 0x00, 0x00, 0x02, 0x06, 0x01, 0x00, 0x04, 0x0b, 0x08, 0x00, 0x00, 0x00, 0x00, 0x00
        /*0020*/ 	.byte	0x00, 0x00, 0x00, 0x00


//--------------------- .nv.info.matmul_kernel    --------------------------
	.section	.nv.info.matmul_kernel,"",@"SHT_CUDA_INFO"
	.sectionflags	@""
	.align	4


	//----- nvinfo : EIATTR_CUDA_API_VERSION
	.align		4
        /*0000*/ 	.byte	0x04, 0x37
        /*0002*/ 	.short	(.L_7 - .L_6)
.L_6:
        /*0004*/ 	.word	0x00000082


	//----- nvinfo : EIATTR_KPARAM_INFO
	.align		4
.L_7:
        /*0008*/ 	.byte	0x04, 0x17
        /*000a*/ 	.short	(.L_9 - .L_8)
.L_8:
        /*000c*/ 	.word	0x00000000
        /*0010*/ 	.short	0x000d
        /*0012*/ 	.short	0x0048
        /*0014*/ 	.byte	0x00, 0xf4, 0x21, 0x00


	//----- nvinfo : EIATTR_KPARAM_INFO
	.align		4
.L_9:
        /*0018*/ 	.byte	0x04, 0x17
        /*001a*/ 	.short	(.L_11 - .L_10)
.L_10:
        /*001c*/ 	.word	0x00000000
        /*0020*/ 	.short	0x000c
        /*0022*/ 	.short	0x0040
        /*0024*/ 	.byte	0x00, 0xf4, 0x21, 0x00


	//----- nvinfo : EIATTR_KPARAM_INFO
	.align		4
.L_11:
        /*0028*/ 	.byte	0x04, 0x17
        /*002a*/ 	.short	(.L_13 - .L_12)
.L_12:
        /*002c*/ 	.word	0x00000000
        /*0030*/ 	.short	0x000b
        /*0032*/ 	.short	0x0038
        /*0034*/ 	.byte	0x00, 0xf0, 0x11, 0x00


	//----- nvinfo : EIATTR_KPARAM_INFO
	.align		4
.L_13:
        /*0038*/ 	.byte	0x04, 0x17
        /*003a*/ 	.short	(.L_15 - .L_14)
.L_14:
        /*003c*/ 	.word	0x00000000
        /*0040*/ 	.short	0x000a
        /*0042*/ 	.short	0x0034
        /*0044*/ 	.byte	0x00, 0xf0, 0x11, 0x00


	//----- nvinfo : EIATTR_KPARAM_INFO
	.align		4
.L_15:
        /*0048*/ 	.byte	0x04, 0x17
        /*004a*/ 	.short	(.L_17 - .L_16)
.L_16:
        /*004c*/ 	.word	0x00000000
        /*0050*/ 	.short	0x0009
        /*0052*/ 	.short	0x0030
        /*0054*/ 	.byte	0x00, 0xf0, 0x11, 0x00


	//----- nvinfo : EIATTR_KPARAM_INFO
	.align		4
.L_17:
        /*0058*/ 	.byte	0x04, 0x17
        /*005a*/ 	.short	(.L_19 - .L_18)
.L_18:
        /*005c*/ 	.word	0x00000000
        /*0060*/ 	.short	0x0008
        /*0062*/ 	.short	0x002c
        /*0064*/ 	.byte	0x00, 0xf0, 0x11, 0x00


	//----- nvinfo : EIATTR_KPARAM_INFO
	.align		4
.L_19:
        /*0068*/ 	.byte	0x04, 0x17
        /*006a*/ 	.short	(.L_21 - .L_20)
.L_20:
        /*006c*/ 	.word	0x00000000
        /*0070*/ 	.short	0x0007
        /*0072*/ 	.short	0x0028
        /*0074*/ 	.byte	0x00, 0xf0, 0x11, 0x00


	//----- nvinfo : EIATTR_KPARAM_INFO
	.align		4
.L_21:
        /*0078*/ 	.byte	0x04, 0x17
        /*007a*/ 	.short	(.L_23 - .L_22)
.L_22:
        /*007c*/ 	.word	0x00000000
        /*0080*/ 	.short	0x0006
        /*0082*/ 	.short	0x0024
        /*0084*/ 	.byte	0x00, 0xf0, 0x11, 0x00


	//----- nvinfo : EIATTR_KPARAM_INFO
	.align		4
.L_23:
        /*0088*/ 	.byte	0x04, 0x17
        /*008a*/ 	.short	(.L_25 - .L_24)
.L_24:
        /*008c*/ 	.word	0x00000000
        /*0090*/ 	.short	0x0005
        /*0092*/ 	.short	0x0020
        /*0094*/ 	.byte	0x00, 0xf0, 0x11, 0x00


	//----- nvinfo : EIATTR_KPARAM_INFO
	.align		4
.L_25:
        /*0098*/ 	.byte	0x04, 0x17
        /*009a*/ 	.short	(.L_27 - .L_26)
.L_26:
        /*009c*/ 	.word	0x00000000
        /*00a0*/ 	.short	0x0004
        /*00a2*/ 	.short	0x001c
        /*00a4*/ 	.byte	0x00, 0xf0, 0x11, 0x00


	//----- nvinfo : EIATTR_KPARAM_INFO
	.align		4
.L_27:
        /*00a8*/ 	.byte	0x04, 0x17
        /*00aa*/ 	.short	(.L_29 - .L_28)
.L_28:
        /*00ac*/ 	.word	0x00000000
        /*00b0*/ 	.short	0x0003
        /*00b2*/ 	.short	0x0018
        /*00b4*/ 	.byte	0x00, 0xf0, 0x11, 0x00


	//----- nvinfo : EIATTR_KPARAM_INFO
	.align		4
.L_29:
        /*00b8*/ 	.byte	0x04, 0x17
        /*00ba*/ 	.short	(.L_31 - .L_30)
.L_30:
        /*00bc*/ 	.word	0x00000000
        /*00c0*/ 	.short	0x0002
        /*00c2*/ 	.short	0x0010
        /*00c4*/ 	.byte	0x00, 0xf4, 0x21, 0x00


	//----- nvinfo : EIATTR_KPARAM_INFO
	.align		4
.L_31:
        /*00c8*/ 	.byte	0x04, 0x17
        /*00ca*/ 	.short	(.L_33 - .L_32)
.L_32:
        /*00cc*/ 	.word	0x00000000
        /*00d0*/ 	.short	0x0001
        /*00d2*/ 	.short	0x0008
        /*00d4*/ 	.byte	0x00, 0xf4, 0x21, 0x00


	//----- nvinfo : EIATTR_KPARAM_INFO
	.align		4
.L_33:
        /*00d8*/ 	.byte	0x04, 0x17
        /*00da*/ 	.short	(.L_35 - .L_34)
.L_34:
        /*00dc*/ 	.word	0x00000000
        /*00e0*/ 	.short	0x0000
        /*00e2*/ 	.short	0x0000
        /*00e4*/ 	.byte	0x00, 0xf4, 0x21, 0x00


	//----- nvinfo : EIATTR_SPARSE_MMA_MASK
	.align		4
.L_35:
        /*00e8*/ 	.byte	0x03, 0x50
        /*00ea*/ 	.short	0x0000


	//----- nvinfo : EIATTR_MAXREG_COUNT
	.align		4
        /*00ec*/ 	.byte	0x03, 0x1b
        /*00ee*/ 	.short	0x00ff


	//----- nvinfo : EIATTR_NUM_BARRIERS
	.align		4
        /*00f0*/ 	.byte	0x02, 0x4c
        /*00f2*/ 	.byte	0x01
	.zero		1


	//----- nvinfo : EIATTR_ANNOTATIONS
	.align		4
        /*00f4*/ 	.byte	0x04, 0x55
        /*00f6*/ 	.short	(.L_37 - .L_36)


	//   ....[0]....
.L_36:
        /*00f8*/ 	.word	0x00000001
        /*00fc*/ 	.byte	0x80, 0x04, 0x00, 0x00, 0x01, 0x00, 0x00, 0x00, 0x60, 0x0d, 0x00, 0x00, 0x01, 0x00, 0x00, 0x00
        /* <DEDUP_REMOVED lines=760> */
        /*308c*/ 	.byte	0xb0, 0x29, 0x01, 0x00


	//----- nvinfo : EIATTR_MERCURY_ISA_VERSION
	.align		4
.L_37:
        /*3090*/ 	.byte	0x03, 0x5f
        /*3092*/ 	.short	0x0101


	//----- nvinfo : EIATTR_EXIT_INSTR_OFFSETS
	.align		4
        /*3094*/ 	.byte	0x04, 0x1c
        /*3096*/ 	.short	(.L_39 - .L_38)


	//   ....[0]....
.L_38:
        /*3098*/ 	.word	0x00061a90


	//   ....[1]....
        /*309c*/ 	.word	0x00061ab0


	//----- nvinfo : EIATTR_REQNTID
	.align		4
.L_39:
        /*30a0*/ 	.byte	0x04, 0x10
        /*30a2*/ 	.short	(.L_41 - .L_40)
.L_40:
        /*30a4*/ 	.word	0x00000080
        /*30a8*/ 	.word	0x00000001
        /*30ac*/ 	.word	0x00000001


	//----- nvinfo : EIATTR_CBANK_PARAM_SIZE
	.align		4
.L_41:
        /*30b0*/ 	.byte	0x03, 0x19
        /*30b2*/ 	.short	0x0050


	//----- nvinfo : EIATTR_PARAM_CBANK
	.align		4
        /*30b4*/ 	.byte	0x04, 0x0a
        /*30b6*/ 	.short	(.L_43 - .L_42)
	.align		4
.L_42:
        /*30b8*/ 	.word	index@(.nv.constant0.matmul_kernel)
        /*30bc*/ 	.short	0x0210
        /*30be*/ 	.short	0x0050


	//----- nvinfo : EIATTR_SW_WAR
	.align		4
.L_43:
        /*30c0*/ 	.byte	0x04, 0x36
        /*30c2*/ 	.short	(.L_45 - .L_44)
.L_44:
        /*30c4*/ 	.word	0x00000008
.L_45:


//--------------------- .nv.callgraph             --------------------------
	.section	.nv.callgraph,"",@"SHT_CUDA_CALLGRAPH"
	.align	4
	.sectionentsize	8
	.align		4
        /*0000*/ 	.word	0x00000000
	.align		4
        /*0004*/ 	.word	0xffffffff
	.align		4
        /*0008*/ 	.word	0x00000000
	.align		4
        /*000c*/ 	.word	0xfffffffe
	.align		4
        /*0010*/ 	.word	0x00000000
	.align		4
        /*0014*/ 	.word	0xfffffffd
	.align		4
        /*0018*/ 	.word	0x00000000
	.align		4
        /*001c*/ 	.word	0xfffffffc


//--------------------- .text.matmul_kernel       --------------------------
	.section	.text.matmul_kernel,"ax",@progbits
	.align	128
        .global         matmul_kernel
        .type           matmul_kernel,@function
        .size           matmul_kernel,(.L_x_4 - matmul_kernel)
        .other          matmul_kernel,@"STO_CUDA_ENTRY STV_DEFAULT"
matmul_kernel:
.text.matmul_kernel:
[----:B------:R-:W0:Y:S08]  /*0000*/  LDC R1, c[0x0][0x28] ;  /* 0x00000a00ff017b82 */ /* 0x000e300000000800 */
[----:B------:R-:W1:Y:S01]  /*0010*/  LDC.64 R2, c[0x0][0x228] ;  /* 0x00008a00ff027b82 */ /* 0x000e620000000a00 */
[----:B------:R-:W2:Y:S01]  /*0020*/  S2R R7, SR_CTAID.X ;  /* 0x0000000000077919 */ /* 0x000ea20000002500 */
[----:B0-----:R-:W-:Y:S01]  /*0030*/  VIADD R1, R1, 0xffffd220 ;  /* 0xffffd22001017836 */ /* 0x001fe20000000000 */
[----:B------:R-:W-:Y:S01]  /*0040*/  ULDC.64 UR60, c[0x0][0x208] ;  /* 0x00008200003c7ab9 */ /* 0x000fe20000000a00 */
[----:B------:R-:W0:Y:S04]  /*0050*/  S2R R36, SR_TID.X ;  /* 0x0000000000247919 */ /* 0x000e280000002100 */
[----:B------:R-:W3:Y:S01]  /*0060*/  LDC R34, c[0x0][0x230] ;  /* 0x00008c00ff227b82 */ /* 0x000ee20000000800 */
[----:B-1----:R-:W-:-:S05]  /*0070*/  VIADD R0, R3, 0x7f ;  /* 0x0000007f03007836 */ /* 0x002fca0000000000 */
[----:B------:R-:W-:Y:S01]  /*0080*/  SHF.R.S32.HI R5, RZ, 0x1f, R0 ;  /* 0x0000001fff057819 */ /* 0x000fe20000011400 */
[----:B---3--:R-:W-:-:S03]  /*0090*/  VIADD R34, R34, 0x7f ;  /* 0x0000007f22227836 */ /* 0x008fc60000000000 */
[----:B------:R-:W-:Y:S02]  /*00a0*/  LEA.HI R5, R5, R0, RZ, 0x7 ;  /* 0x0000000005057211 */ /* 0x000fe400078f38ff */
[----:B--2---:R-:W-:Y:S02]  /*00b0*/  IABS R10, R7 ;  /* 0x00000007000a7213 */ /* 0x004fe40000000000 */
[----:B------:R-:W-:Y:S02]  /*00c0*/  SHF.R.S32.HI R6, RZ, 0x7, R5 ;  /* 0x00000007ff067819 */ /* 0x000fe40000011405 */
[----:B0-----:R-:W-:Y:S02]  /*00d0*/  LOP3.LUT R32, R36, 0x7f, RZ, 0xc0, !PT ;  /* 0x0000007f24207812 */ /* 0x001fe400078ec0ff */
[-C--:B------:R-:W-:Y:S02]  /*00e0*/  IABS R9, R6.reuse ;  /* 0x0000000600097213 */ /* 0x080fe40000000000 */
[----:B------:R-:W-:-:S02]  /*00f0*/  IABS R12, R6 ;  /* 0x00000006000c7213 */ /* 0x000fc40000000000 */
[----:B------:R-:W0:Y:S08]  /*0100*/  I2F.RP R0, R9 ;  /* 0x0000000900007306 */ /* 0x000e300000209400 */
[----:B0-----:R-:W0:Y:S02]  /*0110*/  MUFU.RCP R0, R0 ;  /* 0x0000000000007308 */ /* 0x001e240000001000 */
[----:B0-----:R-:W-:-:S02]  /*0120*/  VIADD R4, R0, 0xffffffe ;  /* 0x0ffffffe00047836 */ /* 0x001fc40000000000 */
[----:B------:R-:W-:-:S04]  /*0130*/  IMAD.MOV R0, RZ, RZ, -R12 ;  /* 0x000000ffff007224 */ /* 0x000fc800078e0a0c */
[----:B------:R0:W1:Y:S02]  /*0140*/  F2I.FTZ.U32.TRUNC.NTZ R5, R4 ;  /* 0x0000000400057305 */ /* 0x000064000021f000 */
[----:B0-----:R-:W-:Y:S02]  /*0150*/  IMAD.MOV.U32 R4, RZ, RZ, RZ ;  /* 0x000000ffff047224 */ /* 0x001fe400078e00ff */
[----:B-1----:R-:W-:-:S04]  /*0160*/  IMAD.MOV R8, RZ, RZ, -R5 ;  /* 0x000000ffff087224 */ /* 0x002fc800078e0a05 */
[----:B------:R-:W-:Y:S02]  /*0170*/  IMAD R11, R8, R9, RZ ;  /* 0x00000009080b7224 */ /* 0x000fe400078e02ff */
[----:B------:R-:W-:Y:S02]  /*0180*/  IMAD.MOV.U32 R8, RZ, RZ, R10 ;  /* 0x000000ffff087224 */ /* 0x000fe400078e000a */
[----:B------:R-:W-:-:S06]  /*0190*/  IMAD.HI.U32 R5, R5, R11, R4 ;  /* 0x0000000b05057227 */ /* 0x000fcc00078e0004 */
[----:B------:R-:W-:-:S04]  /*01a0*/  IMAD.HI.U32 R5, R5, R8, RZ ;  /* 0x0000000805057227 */ /* 0x000fc800078e00ff */
[----:B------:R-:W-:-:S05]  /*01b0*/  IMAD R0, R5, R0, R8 ;  /* 0x0000000005007224 */ /* 0x000fca00078e0208 */
[----:B------:R-:W-:-:S13]  /*01c0*/  ISETP.GT.U32.AND P1, PT, R9, R0, PT ;  /* 0x000000000900720c */ /* 0x000fda0003f24070 */
[----:B------:R-:W-:Y:S02]  /*01d0*/  @!P1 IMAD.IADD R0, R0, 0x1, -R9 ;  /* 0x0000000100009824 */ /* 0x000fe400078e0a09 */
[----:B------:R-:W-:Y:S01]  /*01e0*/  @!P1 VIADD R5, R5, 0x1 ;  /* 0x0000000105059836 */ /* 0x000fe20000000000 */
[----:B------:R-:W-:Y:S02]  /*01f0*/  ISETP.NE.AND P1, PT, R6, RZ, PT ;  /* 0x000000ff0600720c */ /* 0x000fe40003f25270 */
[----:B------:R-:W-:Y:S02]  /*0200*/  ISETP.GE.U32.AND P0, PT, R0, R9, PT ;  /* 0x000000090000720c */ /* 0x000fe40003f06070 */
[----:B------:R-:W-:-:S04]  /*0210*/  LOP3.LUT R0, R7, R6, RZ, 0x3c, !PT ;  /* 0x0000000607007212 */ /* 0x000fc800078e3cff */
[----:B------:R-:W-:Y:S01]  /*0220*/  ISETP.GE.AND P2, PT, R0, RZ, PT ;  /* 0x000000ff0000720c */ /* 0x000fe20003f46270 */
[----:B------:R-:W-:-:S06]  /*0230*/  VIADD R0, R2, 0x1ff ;  /* 0x000001ff02007836 */ /* 0x000fcc0000000000 */
[----:B------:R-:W-:-:S04]  /*0240*/  @P0 VIADD R5, R5, 0x1 ;  /* 0x0000000105050836 */ /* 0x000fc80000000000 */
[----:B------:R-:W-:Y:S01]  /*0250*/  IMAD.MOV.U32 R10, RZ, RZ, R5 ;  /* 0x000000ffff0a7224 */ /* 0x000fe200078e0005 */
[----:B------:R-:W-:-:S03]  /*0260*/  SHF.R.S32.HI R5, RZ, 0x1f, R0 ;  /* 0x0000001fff057819 */ /* 0x000fc60000011400 */
[----:B------:R-:W-:Y:S01]  /*0270*/  @!P2 IMAD.MOV R10, RZ, RZ, -R10 ;  /* 0x000000ffff0aa224 */ /* 0x000fe200078e0a0a */
[----:B------:R-:W-:Y:S02]  /*0280*/  LEA.HI R5, R5, R0, RZ, 0x9 ;  /* 0x0000000005057211 */ /* 0x000fe400078f48ff */
[----:B------:R-:W-:-:S04]  /*0290*/  @!P1 LOP3.LUT R10, RZ, R6, RZ, 0x33, !PT ;  /* 0x00000006ff0a9212 */ /* 0x000fc800078e33ff */
[----:B------:R-:W-:Y:S01]  /*02a0*/  LEA.HI.SX32 R5, R5, -R10, 0x17 ;  /* 0x8000000a05057211 */ /* 0x000fe200078fbaff */
[----:B------:R-:W-:-:S03]  /*02b0*/  IMAD.MOV R8, RZ, RZ, -R10 ;  /* 0x000000ffff087224 */ /* 0x000fc600078e0a0a */
[----:B------:R-:W-:Y:S01]  /*02c0*/  VIMNMX R11, R5, 0x1, PT ;  /* 0x00000001050b7848 */ /* 0x000fe20003fe0100 */
[----:B------:R-:W-:-:S03]  /*02d0*/  IMAD R8, R6, R8, R7 ;  /* 0x0000000806087224 */ /* 0x000fc600078e0207 */
[-C--:B------:R-:W-:Y:S02]  /*02e0*/  IABS R9, R11.reuse ;  /* 0x0000000b00097213 */ /* 0x080fe40000000000 */
[----:B------:R-:W-:Y:S02]  /*02f0*/  IABS R13, R11 ;  /* 0x0000000b000d7213 */ /* 0x000fe40000000000 */
[----:B------:R-:W0:Y:S08]  /*0300*/  I2F.RP R0, R9 ;  /* 0x0000000900007306 */ /* 0x000e300000209400 */
[----:B0-----:R-:W0:Y:S02]  /*0310*/  MUFU.RCP R0, R0 ;  /* 0x0000000000007308 */ /* 0x001e240000001000 */
[----:B0-----:R-:W-:-:S02]  /*0320*/  VIADD R4, R0, 0xffffffe ;  /* 0x0ffffffe00047836 */ /* 0x001fc40000000000 */
[----:B------:R-:W-:-:S04]  /*0330*/  IMAD.MOV R0, RZ, RZ, -R13 ;  /* 0x000000ffff007224 */ /* 0x000fc800078e0a0d */
[----:B------:R0:W1:Y:S02]  /*0340*/  F2I.FTZ.U32.TRUNC.NTZ R5, R4 ;  /* 0x0000000400057305 */ /* 0x000064000021f000 */
[----:B0-----:R-:W-:Y:S02]  /*0350*/  IMAD.MOV.U32 R4, RZ, RZ, RZ ;  /* 0x000000ffff047224 */ /* 0x001fe400078e00ff */
[----:B-1----:R-:W-:-:S04]  /*0360*/  IMAD.MOV R12, RZ, RZ, -R5 ;  /* 0x000000ffff0c7224 */ /* 0x002fc800078e0a05 */
[----:B------:R-:W-:Y:S01]  /*0370*/  IMAD.MOV.U32 R6, RZ, RZ, R12 ;  /* 0x000000ffff067224 */ /* 0x000fe200078e000c */
[----:B------:R-:W-:-:S03]  /*0380*/  IABS R12, R8 ;  /* 0x00000008000c7213 */ /* 0x000fc60000000000 */
[----:B------:R-:W-:Y:S02]  /*0390*/  IMAD R7, R6, R9, RZ ;  /* 0x0000000906077224 */ /* 0x000fe400078e02ff */
[----:B------:R-:W-:Y:S02]  /*03a0*/  IMAD.MOV.U32 R6, RZ, RZ, R12 ;  /* 0x000000ffff067224 */ /* 0x000fe400078e000c */
[----:B------:R-:W-:Y:S01]  /*03b0*/  IMAD.HI.U32 R5, R5, R7, R4 ;  /* 0x0000000705057227 */ /* 0x000fe200078e0004 */
[----:B------:R-:W-:Y:S01]  /*03c0*/  MOV R4, 0x400 ;  /* 0x0000040000047802 */ /* 0x000fe20000000f00 */
[----:B------:R-:W0:Y:S04]  /*03d0*/  S2R R7, SR_CgaCtaId ;  /* 0x0000000000077919 */ /* 0x000e280000008800 */
[----:B------:R-:W-:-:S04]  /*03e0*/  IMAD.HI.U32 R5, R5, R6, RZ ;  /* 0x0000000605057227 */ /* 0x000fc800078e00ff */
[----:B------:R-:W-:-:S05]  /*03f0*/  IMAD R0, R5, R0, R6 ;  /* 0x0000000005007224 */ /* 0x000fca00078e0206 */
[----:B------:R-:W-:-:S13]  /*0400*/  ISETP.GT.U32.AND P1, PT, R9, R0, PT ;  /* 0x000000000900720c */ /* 0x000fda0003f24070 */
[----:B------:R-:W-:Y:S02]  /*0410*/  @!P1 IMAD.IADD R0, R0, 0x1, -R9 ;  /* 0x0000000100009824 */ /* 0x000fe400078e0a09 */
[----:B------:R-:W-:Y:S01]  /*0420*/  @!P1 VIADD R5, R5, 0x1 ;  /* 0x0000000105059836 */ /* 0x000fe20000000000 */
[----:B------:R-:W-:Y:S02]  /*0430*/  ISETP.NE.AND P1, PT, R11, RZ, PT ;  /* 0x000000ff0b00720c */ /* 0x000fe40003f25270 */
[----:B------:R-:W-:Y:S02]  /*0440*/  ISETP.GE.U32.AND P0, PT, R0, R9, PT ;  /* 0x000000090000720c */ /* 0x000fe40003f06070 */
[----:B------:R-:W-:Y:S02]  /*0450*/  LOP3.LUT R0, R8, R11, RZ, 0x3c, !PT ;  /* 0x0000000b08007212 */ /* 0x000fe400078e3cff */
[----:B0-----:R-:W-:Y:S02]  /*0460*/  LEA R228, R7, R4, 0x18 ;  /* 0x0000000407e47211 */ /* 0x001fe400078ec0ff */
[----:B------:R-:W-:-:S03]  /*0470*/  ISETP.GE.AND P2, PT, R0, RZ, PT ;  /* 0x000000ff0000720c */ /* 0x000fc60003f46270 */
[----:B------:R0:W-:Y:S04]  /*0480*/  STL [R1+0xd28], R228 ;  /* 0x000d28e401007387 */ /* 0x0001e80000100800 */
[----:B------:R-:W-:Y:S01]  /*0490*/  @P0 VIADD R5, R5, 0x1 ;  /* 0x0000000105050836 */ /* 0x000fe20000000000 */
[----:B------:R-:W-:-:S05]  /*04a0*/  ISETP.GT.AND P0, PT, R34, 0x7f, PT ;  /* 0x0000007f2200780c */ /* 0x000fca0003f04270 */
[----:B------:R-:W-:Y:S01]  /*04b0*/  @!P2 IMAD.MOV R5, RZ, RZ, -R5 ;  /* 0x000000ffff05a224 */ /* 0x000fe200078e0a05 */
[----:B------:R-:W-:-:S05]  /*04c0*/  @!P1 LOP3.LUT R5, RZ, R11, RZ, 0x33, !PT ;  /* 0x0000000bff059212 */ /* 0x000fca00078e33ff */
[----:B------:R-:W-:Y:S02]  /*04d0*/  IMAD.MOV R0, RZ, RZ, -R5 ;  /* 0x000000ffff007224 */ /* 0x000fe400078e0a05 */
[----:B------:R-:W-:Y:S02]  /*04e0*/  IMAD.SHL.U32 R4, R5, 0x80, RZ ;  /* 0x0000008005047824 */ /* 0x000fe400078e00ff */
[----:B------:R-:W-:Y:S02]  /*04f0*/  IMAD R0, R11, R0, R8 ;  /* 0x000000000b007224 */ /* 0x000fe400078e0208 */
[----:B------:R-:W-:Y:S02]  /*0500*/  VIADD R18, R4, 0x1 ;  /* 0x0000000104127836 */ /* 0x000fe40000000000 */
[----:B------:R-:W-:Y:S02]  /*0510*/  IMAD.IADD R5, R10, 0x1, R0 ;  /* 0x000000010a057824 */ /* 0x000fe400078e0200 */
[----:B------:R-:W-:-:S02]  /*0520*/  VIADD R17, R4, 0x2 ;  /* 0x0000000204117836 */ /* 0x000fc40000000000 */
[----:B------:R-:W-:Y:S02]  /*0530*/  IMAD R234, R5, 0x200, R32 ;  /* 0x0000020005ea7824 */ /* 0x000fe400078e0220 */
[C---:B------:R-:W-:Y:S02]  /*0540*/  VIADD R21, R4.reuse, 0x3 ;  /* 0x0000000304157836 */ /* 0x040fe40000000000 */
[C---:B------:R-:W-:Y:S02]  /*0550*/  VIADD R20, R4.reuse, 0x4 ;  /* 0x0000000404147836 */ /* 0x040fe40000000000 */
[C---:B------:R-:W-:Y:S02]  /*0560*/  VIADD R22, R4.reuse, 0x5 ;  /* 0x0000000504167836 */ /* 0x040fe40000000000 */
[C---:B------:R-:W-:Y:S02]  /*0570*/  VIADD R19, R4.reuse, 0x6 ;  /* 0x0000000604137836 */ /* 0x040fe40000000000 */
[----:B------:R-:W-:-:S02]  /*0580*/  VIADD R24, R4, 0x7 ;  /* 0x0000000704187836 */ /* 0x000fc40000000000 */
[C---:B------:R-:W-:Y:S02]  /*0590*/  VIADD R23, R4.reuse, 0x8 ;  /* 0x0000000804177836 */ /* 0x040fe40000000000 */
        /* <DEDUP_REMOVED lines=121> */
[----:B------:R-:W-:Y:S01]  /*0d30*/  VIADD R235, R234, 0x180 ;  /* 0x00000180eaeb7836 */ /* 0x000fe20000000000 */
[----:B0-----:R-:W-:Y:S06]  /*0d40*/  @P0 BRA `(.L_x_0) ;  /* 0x00000018008c0947 */ /* 0x001fec0003800000 */
[----:B------:R-:W-:Y:S01]  /*0d50*/  IMAD.SHL.U32 R0, R36, 0x10, RZ ;  /* 0x0000001024007824 */ /* 0x000fe200078e00ff */
[----:B------:R1:W-:Y:S01]  /*0d60*/  STL [R1+0x400], RZ ;  /* 0x000400ff01007387 */ /* 0x0003e20000100800 */
[----:B------:R-:W-:Y:S02]  /*0d70*/  CS2R R152, SRZ ;  /* 0x0000000000987805 */ /* 0x000fe4000001ff00 */
[----:B------:R-:W-:Y:S02]  /*0d80*/  CS2R R154, SRZ ;  /* 0x00000000009a7805 */ /* 0x000fe4000001ff00 */
[----:B------:R-:W-:Y:S01]  /*0d90*/  CS2R R156, SRZ ;  /* 0x00000000009c7805 */ /* 0x000fe2000001ff00 */
[----:B------:R1:W-:Y:S01]  /*0da0*/  STL [R1+0x2224], R0 ;  /* 0x0022240001007387 */ /* 0x0003e20000100800 */
[----:B------:R-:W-:Y:S02]  /*0db0*/  CS2R R158, SRZ ;  /* 0x00000000009e7805 */ /* 0x000fe4000001ff00 */
[----:B------:R-:W-:-:S02]  /*0dc0*/  CS2R R160, SRZ ;  /* 0x0000000000a07805 */ /* 0x000fc4000001ff00 */
[----:B------:R-:W-:Y:S01]  /*0dd0*/  CS2R R162, SRZ ;  /* 0x0000000000a27805 */ /* 0x000fe2000001ff00 */
[----:B------:R1:W-:Y:S01]  /*0de0*/  STL [R1+0x404], RZ ;  /* 0x000404ff01007387 */ /* 0x0003e20000100800 */
[----:B------:R-:W-:Y:S02]  /*0df0*/  CS2R R164, SRZ ;  /* 0x0000000000a47805 */ /* 0x000fe4000001ff00 */
[----:B------:R-:W-:Y:S02]  /*0e00*/  CS2R R166, SRZ ;  /* 0x0000000000a67805 */ /* 0x000fe4000001ff00 */
[----:B------:R-:W-:Y:S01]  /*0e10*/  CS2R R168, SRZ ;  /* 0x0000000000a87805 */ /* 0x000fe2000001ff00 */
[----:B------:R1:W-:Y:S01]  /*0e20*/  STL [R1+0x408], RZ ;  /* 0x000408ff01007387 */ /* 0x0003e20000100800 */
        /* <DEDUP_REMOVED lines=115> */
[----:B------:R1:W-:Y:S04]  /*1560*/  STL [R1+0x47c], RZ ;  /* 0x00047cff01007387 */ /* 0x0003e80000100800 */
        /* <DEDUP_REMOVED lines=224> */
[----:B------:R1:W-:Y:S04]  /*2370*/  STL [R1], RZ ;  /* 0x000000ff01007387 */ /* 0x0003e80000100800 */
        /* <DEDUP_REMOVED lines=62> */
[----:B------:R1:W-:Y:S01]  /*2760*/  STL [R1+0xfc], RZ ;  /* 0x0000fcff01007387 */ /* 0x0003e20000100800 */
[----:B------:R-:W-:Y:S05]  /*2770*/  BRA `(.L_x_1) ;  /* 0x0000042400507947 */ /* 0x000fea0003800000 */
.L_x_0:
[----:B------:R-:W-:Y:S01]  /*2780*/  IABS R16, R2 ;  /* 0x0000000200107213 */ /* 0x000fe20000000000 */
[----:B------:R-:W0:Y:S01]  /*2790*/  LDC R226, c[0x0][0x234] ;  /* 0x00008d00ffe27b82 */ /* 0x000e220000000800 */
[----:B------:R-:W-:Y:S02]  /*27a0*/  IABS R6, R3 ;  /* 0x0000000300067213 */ /* 0x000fe40000000000 */
[----:B------:R-:W1:Y:S01]  /*27b0*/  I2F.RP R0, R16 ;  /* 0x0000001000007306 */ /* 0x000e620000209400 */
[----:B------:R-:W-:Y:S02]  /*27c0*/  IABS R11, R234 ;  /* 0x000000ea000b7213 */ /* 0x000fe40000000000 */
[----:B------:R-:W-:Y:S02]  /*27d0*/  IABS R116, R236 ;  /* 0x000000ec00747213 */ /* 0x000fe40000000000 */
[----:B------:R-:W-:Y:S02]  /*27e0*/  IABS R118, R235 ;  /* 0x000000eb00767213 */ /* 0x000fe40000000000 */
[----:B------:R-:W-:Y:S01]  /*27f0*/  ISETP.GE.AND P6, PT, R234, RZ, PT ;  /* 0x000000ffea00720c */ /* 0x000fe20003fc6270 */
[----:B------:R-:W2:Y:S01]  /*2800*/  I2F.RP R5, R6 ;  /* 0x0000000600057306 */ /* 0x000ea20000209400 */
[----:B------:R-:W-:-:S02]  /*2810*/  ISETP.GE.AND P4, PT, R129, RZ, PT ;  /* 0x000000ff8100720c */ /* 0x000fc40003f86270 */
[----:B------:R-:W-:Y:S02]  /*2820*/  IABS R139, R129 ;  /* 0x00000081008b7213 */ /* 0x000fe40000000000 */
[----:B------:R-:W-:Y:S02]  /*2830*/  IABS R137, R131 ;  /* 0x0000008300897213 */ /* 0x000fe40000000000 */
[----:B------:R-:W-:Y:S01]  /*2840*/  ISETP.GE.AND P5, PT, R131, RZ, PT ;  /* 0x000000ff8300720c */ /* 0x000fe20003fa6270 */
[----:B-1----:R-:W1:Y:S01]  /*2850*/  MUFU.RCP R0, R0 ;  /* 0x0000000000007308 */ /* 0x002e620000001000 */
[----:B------:R-:W-:Y:S02]  /*2860*/  IABS R141, R150 ;  /* 0x00000096008d7213 */ /* 0x000fe40000000000 */
[----:B------:R-:W-:Y:S02]  /*2870*/  IABS R143, R148 ;  /* 0x00000094008f7213 */ /* 0x000fe40000000000 */
[----:B------:R-:W-:-:S02]  /*2880*/  IABS R217, R149 ;  /* 0x0000009500d97213 */ /* 0x000fc40000000000 */
[----:B------:R-:W-:Y:S01]  /*2890*/  IABS R215, R147 ;  /* 0x0000009300d77213 */ /* 0x000fe20000000000 */
[----:B--2---:R-:W2:Y:S01]  /*28a0*/  MUFU.RCP R5, R5 ;  /* 0x0000000500057308 */ /* 0x004ea20000001000 */
[----:B------:R-:W-:Y:S02]  /*28b0*/  IABS R211, R144 ;  /* 0x0000009000d37213 */ /* 0x000fe40000000000 */
[----:B------:R-:W-:Y:S02]  /*28c0*/  IABS R213, R146 ;  /* 0x0000009200d57213 */ /* 0x000fe40000000000 */
[----:B------:R-:W-:Y:S02]  /*28d0*/  IABS R209, R145 ;  /* 0x0000009100d17213 */ /* 0x000fe40000000000 */
[----:B------:R-:W-:Y:S01]  /*28e0*/  IABS R207, R140 ;  /* 0x0000008c00cf7213 */ /* 0x000fe20000000000 */
[----:B-1----:R-:W-:Y:S01]  /*28f0*/  VIADD R14, R0, 0xffffffe ;  /* 0x0ffffffe000e7836 */ /* 0x002fe20000000000 */
[----:B------:R-:W-:-:S02]  /*2900*/  IABS R205, R142 ;  /* 0x0000008e00cd7213 */ /* 0x000fc40000000000 */
[----:B------:R-:W-:Y:S01]  /*2910*/  IABS R203, R13 ;  /* 0x0000000d00cb7213 */ /* 0x000fe20000000000 */
[----:B------:R1:W3:Y:S01]  /*2920*/  F2I.FTZ.U32.TRUNC.NTZ R15, R14 ;  /* 0x0000000e000f7305 */ /* 0x0002e2000021f000 */
[----:B------:R-:W-:Y:S02]  /*2930*/  IABS R199, R136 ;  /* 0x0000008800c77213 */ /* 0x000fe40000000000 */
[----:B------:R-:W-:Y:S01]  /*2940*/  IABS R201, R138 ;  /* 0x0000008a00c97213 */ /* 0x000fe20000000000 */
[----:B--2---:R-:W-:Y:S01]  /*2950*/  VIADD R8, R5, 0xffffffe ;  /* 0x0ffffffe05087836 */ /* 0x004fe20000000000 */
[----:B------:R-:W-:Y:S02]  /*2960*/  IABS R197, R133 ;  /* 0x0000008500c57213 */ /* 0x000fe40000000000 */
[----:B------:R-:W-:Y:S01]  /*2970*/  IABS R195, R130 ;  /* 0x0000008200c37213 */ /* 0x000fe20000000000 */
[----:B------:R2:W4:Y:S01]  /*2980*/  F2I.FTZ.U32.TRUNC.NTZ R9, R8 ;  /* 0x0000000800097305 */ /* 0x000522000021f000 */
[----:B-1----:R-:W-:Y:S01]  /*2990*/  IMAD.MOV.U32 R14, RZ, RZ, RZ ;  /* 0x000000ffff0e7224 */ /* 0x002fe200078e00ff */
[----:B------:R-:W-:-:S02]  /*29a0*/  IABS R193, R132 ;  /* 0x0000008400c17213 */ /* 0x000fc40000000000 */
[----:B------:R-:W-:Y:S02]  /*29b0*/  IABS R191, R128 ;  /* 0x0000008000bf7213 */ /* 0x000fe40000000000 */
[----:B------:R-:W-:Y:S01]  /*29c0*/  IABS R175, R127 ;  /* 0x0000007f00af7213 */ /* 0x000fe20000000000 */
[--C-:B---3--:R-:W-:Y:S01]  /*29d0*/  IMAD.MOV R7, RZ, RZ, -R15.reuse ;  /* 0x000000ffff077224 */ /* 0x108fe200078e0a0f */
[----:B------:R-:W-:Y:S01]  /*29e0*/  IABS R177, R126 ;  /* 0x0000007e00b17213 */ /* 0x000fe20000000000 */
[----:B--2---:R-:W-:Y:S01]  /*29f0*/  IMAD.MOV.U32 R8, RZ, RZ, RZ ;  /* 0x000000ffff087224 */ /* 0x004fe200078e00ff */
[----:B------:R-:W-:Y:S01]  /*2a00*/  IABS R223, R125 ;  /* 0x0000007d00df7213 */ /* 0x000fe20000000000 */
[----:B------:R-:W-:Y:S01]  /*2a10*/  IMAD R7, R7, R16, RZ ;  /* 0x0000001007077224 */ /* 0x000fe200078e02ff */
[----:B------:R-:W-:Y:S02]  /*2a20*/  IABS R229, R123 ;  /* 0x0000007b00e57213 */ /* 0x000fe40000000000 */
[----:B------:R-:W-:Y:S01]  /*2a30*/  IABS R227, R124 ;  /* 0x0000007c00e37213 */ /* 0x000fe20000000000 */
[----:B------:R-:W-:Y:S01]  /*2a40*/  IMAD.HI.U32 R15, R15, R7, R14 ;  /* 0x000000070f0f7227 */ /* 0x000fe200078e000e */
[----:B------:R-:W-:-:S02]  /*2a50*/  IABS R14, R237 ;  /* 0x000000ed000e7213 */ /* 0x000fc40000000000 */
[----:B------:R-:W-:Y:S01]  /*2a60*/  IABS R231, R122 ;  /* 0x0000007a00e77213 */ /* 0x000fe20000000000 */
[----:B----4-:R-:W-:Y:S01]  /*2a70*/  IMAD.MOV R119, RZ, RZ, -R9 ;  /* 0x000000ffff777224 */ /* 0x010fe200078e0a09 */
[----:B------:R-:W-:Y:S01]  /*2a80*/  IABS R243, R121 ;  /* 0x0000007900f37213 */ /* 0x000fe20000000000 */
[C---:B------:R-:W-:Y:S01]  /*2a90*/  IMAD.HI.U32 R0, R15.reuse, R11, RZ ;  /* 0x0000000b0f007227 */ /* 0x040fe200078e00ff */
[----:B------:R-:W-:Y:S02]  /*2aa0*/  IABS R245, R120 ;  /* 0x0000007800f57213 */ /* 0x000fe40000000000 */
[----:B------:R-:W-:Y:S01]  /*2ab0*/  IABS R247, R117 ;  /* 0x0000007500f77213 */ /* 0x000fe20000000000 */
[----:B------:R-:W-:Y:S01]  /*2ac0*/  IMAD.MOV R0, RZ, RZ, -R0 ;  /* 0x000000ffff007224 */ /* 0x000fe200078e0a00 */
[----:B------:R-:W-:Y:S01]  /*2ad0*/  IABS R251, R115 ;  /* 0x0000007300fb7213 */ /* 0x000fe20000000000 */
[----:B------:R-:W-:Y:S01]  /*2ae0*/  IMAD.HI.U32 R5, R15, R14, RZ ;  /* 0x0000000e0f057227 */ /* 0x000fe200078e00ff */
[----:B------:R-:W-:-:S02]  /*2af0*/  IABS R249, R113 ;  /* 0x0000007100f97213 */ /* 0x000fc40000000000 */
[----:B------:R-:W-:Y:S01]  /*2b00*/  IABS R206, R114 ;  /* 0x0000007200ce7213 */ /* 0x000fe20000000000 */
[C---:B------:R-:W-:Y:S01]  /*2b10*/  IMAD R0, R16.reuse, R0, R11 ;  /* 0x0000000010007224 */ /* 0x040fe200078e020b */
[----:B------:R-:W-:Y:S01]  /*2b20*/  IABS R200, R109 ;  /* 0x0000006d00c87213 */ /* 0x000fe20000000000 */
[C---:B------:R-:W-:Y:S01]  /*2b30*/  IMAD.HI.U32 R7, R15.reuse, R116, RZ ;  /* 0x000000740f077227 */ /* 0x040fe200078e00ff */
[----:B------:R-:W-:Y:S02]  /*2b40*/  IABS R202, R108 ;  /* 0x0000006c00ca7213 */ /* 0x000fe40000000000 */
[C---:B------:R-:W-:Y:S01]  /*2b50*/  ISETP.GT.U32.AND P0, PT, R16.reuse, R0, PT ;  /* 0x000000001000720c */ /* 0x040fe20003f04070 */
[----:B------:R-:W-:Y:S01]  /*2b60*/  IMAD.HI.U32 R15, R15, R118, RZ ;  /* 0x000000760f0f7227 */ /* 0x000fe200078e00ff */
[----:B------:R-:W-:Y:S02]  /*2b70*/  IABS R204, R112 ;  /* 0x0000007000cc7213 */ /* 0x000fe40000000000 */
[----:B------:R-:W-:Y:S01]  /*2b80*/  IABS R198, R110 ;  /* 0x0000006e00c67213 */ /* 0x000fe20000000000 */
[----:B------:R-:W-:Y:S01]  /*2b90*/  IMAD.MOV R5, RZ, RZ, -R5 ;  /* 0x000000ffff057224 */ /* 0x000fe200078e0a05 */
[----:B------:R-:W-:Y:S01]  /*2ba0*/  IABS R196, R111 ;  /* 0x0000006f00c47213 */ /* 0x000fe20000000000 */
[----:B------:R-:W-:Y:S01]  /*2bb0*/  IMAD.MOV R15, RZ, RZ, -R15 ;  /* 0x000000ffff0f7224 */ /* 0x000fe200078e0a0f */
[----:B------:R-:W-:Y:S01]  /*2bc0*/  IABS R194, R106 ;  /* 0x0000006a00c27213 */ /* 0x000fe20000000000 */
[C---:B------:R-:W-:Y:S01]  /*2bd0*/  IMAD R5, R16.reuse, R5, R14 ;  /* 0x0000000510057224 */ /* 0x040fe200078e020e */
[----:B------:R-:W-:Y:S01]  /*2be0*/  IABS R192, R105 ;  /* 0x0000006900c07213 */ /* 0x000fe20000000000 */
[C---:B------:R-:W-:Y:S01]  /*2bf0*/  IMAD R14, R16.reuse, R15, R118 ;  /* 0x0000000f100e7224 */ /* 0x040fe200078e0276 */
[----:B------:R-:W-:Y:S01]  /*2c00*/  IABS R15, R4 ;  /* 0x00000004000f7213 */ /* 0x000fe20000000000 */
[----:B------:R-:W-:Y:S01]  /*2c10*/  IMAD.MOV R7, RZ, RZ, -R7 ;  /* 0x000000ffff077224 */ /* 0x000fe200078e0a07 */
[----:B------:R-:W-:Y:S01]  /*2c20*/  ISETP.GT.U32.AND P1, PT, R16, R5, PT ;  /* 0x000000051000720c */ /* 0x000fe20003f24070 */
[----:B------:R-:W-:Y:S01]  /*2c30*/  @!P0 IMAD.IADD R0, R0, 0x1, -R16 ;  /* 0x0000000100008824 */ /* 0x000fe200078e0a10 */
[C---:B------:R-:W-:Y:S01]  /*2c40*/  ISETP.GT.U32.AND P3, PT, R16.reuse, R14, PT ;  /* 0x0000000e1000720c */ /* 0x040fe20003f64070 */
[C---:B------:R-:W-:Y:S01]  /*2c50*/  IMAD R11, R16.reuse, R7, R116 ;  /* 0x00000007100b7224 */ /* 0x040fe200078e0274 */
[----:B------:R-:W-:Y:S01]  /*2c60*/  IABS R190, R107 ;  /* 0x0000006b00be7213 */ /* 0x000fe20000000000 */
[----:B------:R-:W-:Y:S01]  /*2c70*/  IMAD R7, R119, R6, RZ ;  /* 0x0000000677077224 */ /* 0x000fe200078e02ff */
[C---:B------:R-:W-:Y:S01]  /*2c80*/  ISETP.GT.U32.AND P0, PT, R16.reuse, R0, PT ;  /* 0x000000001000720c */ /* 0x040fe20003f04070 */
[----:B------:R-:W-:Y:S01]  /*2c90*/  IMAD.MOV.U32 R119, RZ, RZ, R15 ;  /* 0x000000ffff777224 */ /* 0x000fe200078e000f */
[----:B------:R-:W-:Y:S01]  /*2ca0*/  ISETP.GT.U32.AND P2, PT, R16, R11, PT ;  /* 0x0000000b1000720c */ /* 0x000fe20003f44070 */
[----:B------:R-:W-:Y:S01]  /*2cb0*/  IMAD.HI.U32 R7, R9, R7, R8 ;  /* 0x0000000709077227 */ /* 0x000fe200078e0008 */
[----:B------:R-:W-:-:S02]  /*2cc0*/  IABS R188, R12 ;  /* 0x0000000c00bc7213 */ /* 0x000fc40000000000 */
[----:B------:R-:W-:Y:S01]  /*2cd0*/  IABS R186, R104 ;  /* 0x0000006800ba7213 */ /* 0x000fe20000000000 */
[--C-:B------:R-:W-:Y:S01]  /*2ce0*/  @!P1 IMAD.IADD R5, R5, 0x1, -R16.reuse ;  /* 0x0000000105059824 */ /* 0x100fe200078e0a10 */
[----:B------:R-:W-:Y:S01]  /*2cf0*/  IABS R184, R103 ;  /* 0x0000006700b87213 */ /* 0x000fe20000000000 */
[--C-:B------:R-:W-:Y:S01]  /*2d00*/  @!P3 IMAD.IADD R14, R14, 0x1, -R16.reuse ;  /* 0x000000010e0eb824 */ /* 0x100fe200078e0a10 */
[----:B------:R-:W-:Y:S01]  /*2d10*/  IABS R241, R100 ;  /* 0x0000006400f17213 */ /* 0x000fe20000000000 */
[----:B------:R-:W-:Y:S01]  /*2d20*/  IMAD.HI.U32 R8, R7, R119, RZ ;  /* 0x0000007707087227 */ /* 0x000fe200078e00ff */
[C---:B------:R-:W-:Y:S02]  /*2d30*/  ISETP.GT.U32.AND P1, PT, R16.reuse, R5, PT ;  /* 0x000000051000720c */ /* 0x040fe40003f24070 */
[----:B------:R-:W-:Y:S01]  /*2d40*/  ISETP.GT.U32.AND P3, PT, R16, R14, PT ;  /* 0x0000000e1000720c */ /* 0x000fe20003f64070 */
[--C-:B------:R-:W-:Y:S01]  /*2d50*/  @!P0 IMAD.IADD R0, R0, 0x1, -R16.reuse ;  /* 0x0000000100008824 */ /* 0x100fe200078e0a10 */
[----:B------:R-:W-:Y:S01]  /*2d60*/  ISETP.GE.AND P0, PT, R135, RZ, PT ;  /* 0x000000ff8700720c */ /* 0x000fe20003f06270 */
[----:B------:R-:W-:Y:S01]  /*2d70*/  @!P2 IMAD.IADD R11, R11, 0x1, -R16 ;  /* 0x000000010b0ba824 */ /* 0x000fe200078e0a10 */
[----:B------:R-:W-:Y:S01]  /*2d80*/  IABS R135, R135 ;  /* 0x0000008700877213 */ /* 0x000fe20000000000 */
[----:B------:R-:W-:Y:S01]  /*2d90*/  IMAD.MOV R8, RZ, RZ, -R8 ;  /* 0x000000ffff087224 */ /* 0x000fe200078e0a08 */
[----:B------:R-:W-:Y:S01]  /*2da0*/  IABS R239, R101 ;  /* 0x0000006500ef7213 */ /* 0x000fe20000000000 */
[----:B------:R-:W-:Y:S01]  /*2db0*/  @!P6 IMAD.MOV R0, RZ, RZ, -R0 ;  /* 0x000000ffff00e224 */ /* 0x000fe200078e0a00 */
[----:B------:R-:W-:Y:S01]  /*2dc0*/  ISETP.GT.U32.AND P2, PT, R16, R11, PT ;  /* 0x0000000b1000720c */ /* 0x000fe20003f44070 */
[----:B------:R-:W-:Y:S01]  /*2dd0*/  IMAD.MOV.U32 R129, RZ, RZ, R135 ;  /* 0x000000ffff817224 */ /* 0x000fe200078e0087 */
[----:B------:R-:W-:Y:S01]  /*2de0*/  IABS R225, R102 ;  /* 0x0000006600e17213 */ /* 0x000fe20000000000 */
[----:B------:R-:W-:Y:S01]  /*2df0*/  IMAD R119, R6, R8, R119 ;  /* 0x0000000806777224 */ /* 0x000fe200078e0277 */
[----:B------:R-:W-:Y:S01]  /*2e00*/  IABS R221, R97 ;  /* 0x0000006100dd7213 */ /* 0x000fe20000000000 */
[----:B------:R-:W-:Y:S01]  /*2e10*/  @!P3 IMAD.IADD R14, R14, 0x1, -R16 ;  /* 0x000000010e0eb824 */ /* 0x000fe200078e0a10 */
[----:B------:R-:W-:Y:S01]  /*2e20*/  ISETP.GE.AND P3, PT, R237, RZ, PT ;  /* 0x000000ffed00720c */ /* 0x000fe20003f66270 */
[----:B------:R-:W-:Y:S01]  /*2e30*/  IMAD.HI.U32 R8, R7, R129, RZ ;  /* 0x0000008107087227 */ /* 0x000fe200078e00ff */
[----:B------:R-:W-:-:S02]  /*2e40*/  ISETP.GT.U32.AND P6, PT, R6, R119, PT ;  /* 0x000000770600720c */ /* 0x000fc40003fc4070 */
[----:B------:R-:W-:Y:S01]  /*2e50*/  IABS R219, R98 ;  /* 0x0000006200db7213 */ /* 0x000fe20000000000 */
[----:B------:R-:W-:Y:S01]  /*2e60*/  IMAD.MOV R8, RZ, RZ, -R8 ;  /* 0x000000ffff087224 */ /* 0x000fe200078e0a08 */
[----:B------:R-:W-:Y:S01]  /*2e70*/  IABS R189, R99 ;  /* 0x0000006300bd7213 */ /* 0x000fe20000000000 */
[--C-:B------:R-:W-:Y:S01]  /*2e80*/  @!P1 IMAD.IADD R5, R5, 0x1, -R16.reuse ;  /* 0x0000000105059824 */ /* 0x100fe200078e0a10 */
[----:B------:R-:W-:Y:S01]  /*2e90*/  ISETP.GE.AND P1, PT, R134, RZ, PT ;  /* 0x000000ff8600720c */ /* 0x000fe20003f26270 */
[----:B------:R-:W-:Y:S01]  /*2ea0*/  IMAD R129, R6, R8, R129 ;  /* 0x0000000806817224 */ /* 0x000fe200078e0281 */
[----:B------:R-:W-:Y:S01]  /*2eb0*/  IABS R134, R134 ;  /* 0x0000008600867213 */ /* 0x000fe20000000000 */
[----:B------:R-:W-:Y:S01]  /*2ec0*/  @!P2 IMAD.IADD R11, R11, 0x1, -R16 ;  /* 0x000000010b0ba824 */ /* 0x000fe200078e0a10 */
[----:B------:R-:W-:Y:S01]  /*2ed0*/  ISETP.GE.AND P2, PT, R236, RZ, PT ;  /* 0x000000ffec00720c */ /* 0x000fe20003f46270 */
[----:B------:R-:W-:Y:S01]  /*2ee0*/  IMAD.MOV.U32 R8, RZ, RZ, R5 ;  /* 0x000000ffff087224 */ /* 0x000fe200078e0005 */
[----:B------:R-:W-:Y:S01]  /*2ef0*/  IABS R187, R95 ;  /* 0x0000005f00bb7213 */ /* 0x000fe20000000000 */
[----:B------:R-:W-:Y:S01]  /*2f00*/  IMAD.MOV.U32 R131, RZ, RZ, R134 ;  /* 0x000000ffff837224 */ /* 0x000fe200078e0086 */
[----:B------:R-:W-:Y:S01]  /*2f10*/  IABS R185, R96 ;  /* 0x0000006000b97213 */ /* 0x000fe20000000000 */
[----:B------:R-:W-:Y:S01]  /*2f20*/  @!P3 IMAD.MOV R8, RZ, RZ, -R8 ;  /* 0x000000ffff08b224 */ /* 0x000fe200078e0a08 */
[----:B------:R-:W-:Y:S01]  /*2f30*/  ISETP.GE.AND P3, PT, R235, RZ, PT ;  /* 0x000000ffeb00720c */ /* 0x000fe20003f66270 */
[----:B------:R-:W-:Y:S01]  /*2f40*/  IMAD.HI.U32 R15, R7, R137, RZ ;  /* 0x00000089070f7227 */ /* 0x000fe200078e00ff */
[----:B------:R-:W-:-:S02]  /*2f50*/  IABS R183, R92 ;  /* 0x0000005c00b77213 */ /* 0x000fc40000000000 */
[----:B------:R-:W-:Y:S01]  /*2f60*/  IABS R181, R93 ;  /* 0x0000005d00b57213 */ /* 0x000fe20000000000 */
[----:B------:R-:W-:Y:S01]  /*2f70*/  @!P6 IMAD.IADD R119, R119, 0x1, -R6 ;  /* 0x000000017777e824 */ /* 0x000fe200078e0a06 */
[----:B------:R-:W-:Y:S01]  /*2f80*/  ISETP.NE.AND P6, PT, R2, RZ, PT ;  /* 0x000000ff0200720c */ /* 0x000fe20003fc5270 */
[----:B------:R-:W-:Y:S01]  /*2f90*/  IMAD.HI.U32 R9, R7, R131, RZ ;  /* 0x0000008307097227 */ /* 0x000fe200078e00ff */
[----:B------:R-:W-:Y:S02]  /*2fa0*/  IABS R179, R94 ;  /* 0x0000005e00b37213 */ /* 0x000fe40000000000 */
[----:B------:R-:W-:Y:S01]  /*2fb0*/  IABS R171, R89 ;  /* 0x0000005900ab7213 */ /* 0x000fe20000000000 */
[----:B------:R-:W-:Y:S01]  /*2fc0*/  IMAD.MOV R15, RZ, RZ, -R15 ;  /* 0x000000ffff0f7224 */ /* 0x000fe200078e0a0f */
[----:B------:R-:W-:Y:S01]  /*2fd0*/  IABS R169, R90 ;  /* 0x0000005a00a97213 */ /* 0x000fe20000000000 */
[----:B------:R-:W-:Y:S01]  /*2fe0*/  @!P2 IMAD.MOV R11, RZ, RZ, -R11 ;  /* 0x000000ffff0ba224 */ /* 0x000fe200078e0a0b */
[C---:B------:R-:W-:Y:S01]  /*2ff0*/  ISETP.GT.U32.AND P2, PT, R6.reuse, R119, PT ;  /* 0x000000770600720c */ /* 0x040fe20003f44070 */
[----:B------:R-:W-:Y:S01]  /*3000*/  IMAD.MOV R9, RZ, RZ, -R9 ;  /* 0x000000ffff097224 */ /* 0x000fe200078e0a09 */
[----:B------:R-:W-:Y:S01]  /*3010*/  IABS R173, R88 ;  /* 0x0000005800ad7213 */ /* 0x000fe20000000000 */
[C---:B------:R-:W-:Y:S01]  /*3020*/  IMAD R137, R6.reuse, R15, R137 ;  /* 0x0000000f06897224 */ /* 0x040fe200078e0289 */
[----:B------:R-:W-:Y:S01]  /*3030*/  LOP3.LUT R15, RZ, R2, RZ, 0x33, !PT ;  /* 0x00000002ff0f7212 */ /* 0x000fe200078e33ff */
[----:B------:R-:W-:Y:S01]  /*3040*/  @!P3 IMAD.MOV R14, RZ, RZ, -R14 ;  /* 0x000000ffff0eb224 */ /* 0x000fe200078e0a0e */
[C---:B------:R-:W-:Y:S01]  /*3050*/  ISETP.GT.U32.AND P3, PT, R6.reuse, R129, PT ;  /* 0x000000810600720c */ /* 0x040fe20003f64070 */
[----:B------:R-:W-:Y:S01]  /*3060*/  IMAD R131, R6, R9, R131 ;  /* 0x0000000906837224 */ /* 0x000fe200078e0283 */
[----:B------:R-:W-:Y:S01]  /*3070*/  SEL R5, R15, R0, !P6 ;  /* 0x000000000f057207 */ /* 0x000fe20007000000 */
[----:B------:R-:W-:Y:S01]  /*3080*/  IMAD.HI.U32 R16, R7, R139, RZ ;  /* 0x0000008b07107227 */ /* 0x000fe200078e00ff */
[----:B------:R-:W-:-:S02]  /*3090*/  SEL R9, R15, R8, !P6 ;  /* 0x000000080f097207 */ /* 0x000fc40007000000 */
[----:B------:R-:W-:Y:S01]  /*30a0*/  SEL R11, R15, R11, !P6 ;  /* 0x0000000b0f0b7207 */ /* 0x000fe20007000000 */
[----:B------:R-:W-:Y:S01]  /*30b0*/  IMAD.HI.U32 R2, R7, R141, RZ ;  /* 0x0000008d07027227 */ /* 0x000fe200078e00ff */
[----:B------:R-:W-:Y:S02]  /*30c0*/  SEL R0, R15, R14, !P6 ;  /* 0x0000000e0f007207 */ /* 0x000fe40007000000 */
[----:B------:R-:W-:Y:S01]  /*30d0*/  ISETP.GT.U32.AND P6, PT, R6, R131, PT ;  /* 0x000000830600720c */ /* 0x000fe20003fc4070 */
[----:B------:R-:W-:Y:S01]  /*30e0*/  @!P2 IMAD.IADD R119, R119, 0x1, -R6 ;  /* 0x000000017777a824 */ /* 0x000fe200078e0a06 */
[----:B------:R-:W-:Y:S01]  /*30f0*/  ISETP.GE.AND P2, PT, R4, RZ, PT ;  /* 0x000000ff0400720c */ /* 0x000fe20003f46270 */
[----:B------:R-:W-:Y:S01]  /*3100*/  IMAD.MOV R16, RZ, RZ, -R16 ;  /* 0x000000ffff107224 */ /* 0x000fe200078e0a10 */
[----:B------:R-:W-:Y:S01]  /*3110*/  IABS R167, R91 ;  /* 0x0000005b00a77213 */ /* 0x000fe20000000000 */
[----:B------:R-:W-:Y:S01]  /*3120*/  IMAD.MOV R8, RZ, RZ, -R2 ;  /* 0x000000ffff087224 */ /* 0x000fe200078e0a02 */
[----:B------:R-:W-:Y:S01]  /*3130*/  IABS R165, R86 ;  /* 0x0000005600a57213 */ /* 0x000fe20000000000 */
[----:B------:R-:W-:Y:S01]  /*3140*/  VIADD R2, R228, 0x10000 ;  /* 0x00010000e4027836 */ /* 0x000fe20000000000 */
[----:B------:R-:W-:Y:S01]  /*3150*/  IABS R159, R84 ;  /* 0x00000054009f7213 */ /* 0x000fe20000000000 */
[----:B------:R-:W-:Y:S01]  /*3160*/  IMAD R139, R6, R16, R139 ;  /* 0x00000010068b7224 */ /* 0x000fe200078e028b */
[----:B------:R-:W-:Y:S01]  /*3170*/  IABS R163, R87 ;  /* 0x0000005700a37213 */ /* 0x000fe20000000000 */
[----:B------:R-:W-:Y:S01]  /*3180*/  @!P3 IMAD.IADD R129, R129, 0x1, -R6 ;  /* 0x000000018181b824 */ /* 0x000fe200078e0a06 */
[----:B------:R-:W-:Y:S01]  /*3190*/  SHF.R.U32.HI R2, RZ, 0x4, R2 ;  /* 0x00000004ff027819 */ /* 0x000fe20000011602 */
[----:B------:R-:W-:Y:S01]  /*31a0*/  IMAD.HI.U32 R16, R7, R143, RZ ;  /* 0x0000008f07107227 */ /* 0x000fe200078e00ff */
[----:B------:R-:W-:-:S02]  /*31b0*/  IABS R161, R85 ;  /* 0x0000005500a17213 */ /* 0x000fc40000000000 */
[----:B------:R-:W-:Y:S01]  /*31c0*/  SGXT.U32 R2, R2, 0xe ;  /* 0x0000000e0202781a */ /* 0x000fe20000000000 */
[----:B------:R-:W-:Y:S01]  /*31d0*/  @!P6 IMAD.IADD R131, R131, 0x1, -R6 ;  /* 0x000000018383e824 */ /* 0x000fe200078e0a06 */
[C---:B------:R-:W-:Y:S01]  /*31e0*/  ISETP.GT.U32.AND P6, PT, R6.reuse, R129, PT ;  /* 0x000000810600720c */ /* 0x040fe20003fc4070 */
[----:B------:R-:W-:Y:S01]  /*31f0*/  IMAD.MOV R16, RZ, RZ, -R16 ;  /* 0x000000ffff107224 */ /* 0x000fe200078e0a10 */
[----:B------:R-:W-:Y:S01]  /*3200*/  IABS R157, R83 ;  /* 0x00000053009d7213 */ /* 0x000fe20000000000 */
[C---:B------:R-:W-:Y:S01]  /*3210*/  IMAD R141, R6.reuse, R8, R141 ;  /* 0x00000008068d7224 */ /* 0x040fe200078e028d */
[C---:B------:R-:W-:Y:S01]  /*3220*/  ISETP.GT.U32.AND P3, PT, R6.reuse, R131, PT ;  /* 0x000000830600720c */ /* 0x040fe20003f64070 */
[----:B------:R-:W-:Y:S01]  /*3230*/  IMAD R143, R6, R16, R143 ;  /* 0x00000010068f7224 */ /* 0x000fe200078e028f */
[----:B------:R-:W-:Y:S01]  /*3240*/  IABS R153, R79 ;  /* 0x0000004f00997213 */ /* 0x000fe20000000000 */
[----:B------:R-:W-:Y:S01]  /*3250*/  IMAD.MOV.U32 R8, RZ, RZ, RZ ;  /* 0x000000ffff087224 */ /* 0x000fe200078e00ff */
[----:B------:R-:W-:Y:S01]  /*3260*/  IABS R155, R82 ;  /* 0x00000052009b7213 */ /* 0x000fe20000000000 */
[----:B------:R-:W-:Y:S01]  /*3270*/  @!P2 IMAD.MOV R119, RZ, RZ, -R119 ;  /* 0x000000ffff77a224 */ /* 0x000fe200078e0a77 */
[----:B------:R-:W-:Y:S01]  /*3280*/  IADD3 R16, P2, R2, 0x2, RZ ;  /* 0x0000000202107810 */ /* 0x000fe20007f5e0ff */
[----:B------:R-:W-:Y:S01]  /*3290*/  IMAD.HI.U32 R14, R7, R217, RZ ;  /* 0x000000d9070e7227 */ /* 0x000fe200078e00ff */
[----:B------:R-:W-:-:S02]  /*32a0*/  IABS R151, R80 ;  /* 0x0000005000977213 */ /* 0x000fc40000000000 */
[----:B------:R-:W-:Y:S01]  /*32b0*/  IADD3.X R8, R8, 0x40000040, RZ, P2, !PT ;  /* 0x4000004008087810 */ /* 0x000fe200017fe4ff */
[----:B------:R-:W-:Y:S01]  /*32c0*/  @!P6 IMAD.IADD R129, R129, 0x1, -R6 ;  /* 0x000000018181e824 */ /* 0x000fe200078e0a06 */
[C---:B------:R-:W-:Y:S01]  /*32d0*/  ISETP.GT.U32.AND P2, PT, R6.reuse, R137, PT ;  /* 0x000000890600720c */ /* 0x040fe20003f44070 */
[----:B------:R-:W-:Y:S01]  /*32e0*/  IMAD.MOV R116, RZ, RZ, -R14 ;  /* 0x000000ffff747224 */ /* 0x000fe200078e0a0e */
[C---:B------:R-:W-:Y:S01]  /*32f0*/  ISETP.GT.U32.AND P6, PT, R6.reuse, R139, PT ;  /* 0x0000008b0600720c */ /* 0x040fe20003fc4070 */
[----:B------:R-:W-:Y:S01]  /*3300*/  @!P3 IMAD.IADD R131, R131, 0x1, -R6 ;  /* 0x000000018383b824 */ /* 0x000fe200078e0a06 */
[C---:B------:R-:W-:Y:S01]  /*3310*/  ISETP.GT.U32.AND P3, PT, R6.reuse, R141, PT ;  /* 0x0000008d0600720c */ /* 0x040fe20003f64070 */
[----:B------:R-:W-:Y:S01]  /*3320*/  IMAD R217, R6, R116, R217 ;  /* 0x0000007406d97224 */ /* 0x000fe200078e02d9 */
[----:B------:R-:W-:Y:S01]  /*3330*/  IABS R135, R75 ;  /* 0x0000004b00877213 */ /* 0x000fe20000000000 */
[----:B------:R-:W-:Y:S01]  /*3340*/  IMAD.HI.U32 R15, R7, R215, RZ ;  /* 0x000000d7070f7227 */ /* 0x000fe200078e00ff */
[----:B------:R-:W-:-:S02]  /*3350*/  R2UR UR18, R2 ;  /* 0x00000000021272ca */ /* 0x000fc400000e0000 */
[----:B------:R-:W-:Y:S01]  /*3360*/  R2UR UR6, R16 ;  /* 0x00000000100672ca */ /* 0x000fe200000e0000 */
[----:B------:R-:W-:Y:S01]  /*3370*/  IMAD.MOV R118, RZ, RZ, -R15 ;  /* 0x000000ffff767224 */ /* 0x000fe200078e0a0f */
[----:B------:R-:W-:Y:S01]  /*3380*/  R2UR UR7, R8 ;  /* 0x00000000080772ca */ /* 0x000fe200000e0000 */
[--C-:B------:R-:W-:Y:S01]  /*3390*/  @!P2 IMAD.IADD R137, R137, 0x1, -R6.reuse ;  /* 0x000000018989a824 */ /* 0x100fe200078e0a06 */
[C---:B------:R-:W-:Y:S01]  /*33a0*/  ISETP.GT.U32.AND P2, PT, R6.reuse, R143, PT ;  /* 0x0000008f0600720c */ /* 0x040fe20003f44070 */
[--C-:B------:R-:W-:Y:S01]  /*33b0*/  @!P6 IMAD.IADD R139, R139, 0x1, -R6.reuse ;  /* 0x000000018b8be824 */ /* 0x100fe200078e0a06 */
[C---:B------:R-:W-:Y:S01]  /*33c0*/  ISETP.GT.U32.AND P6, PT, R6.reuse, R217, PT ;  /* 0x000000d90600720c */ /* 0x040fe20003fc4070 */
[----:B------:R-:W-:Y:S01]  /*33d0*/  @!P3 IMAD.IADD R141, R141, 0x1, -R6 ;  /* 0x000000018d8db824 */ /* 0x000fe200078e0a06 */
[----:B------:R-:W-:Y:S01]  /*33e0*/  ISETP.GT.U32.AND P3, PT, R6, R137, PT ;  /* 0x000000890600720c */ /* 0x000fe20003f64070 */
[----:B------:R-:W-:-:S04]  /*33f0*/  IMAD.HI.U32 R15, R7, R211, RZ ;  /* 0x000000d3070f7227 */ /* 0x000fc800078e00ff */
[C---:B------:R-:W-:Y:S02]  /*3400*/  IMAD R215, R6.reuse, R118, R215 ;  /* 0x0000007606d77224 */ /* 0x040fe400078e02d7 */
[----:B------:R-:W-:Y:S02]  /*3410*/  IMAD.MOV R15, RZ, RZ, -R15 ;  /* 0x000000ffff0f7224 */ /* 0x000fe400078e0a0f */
[--C-:B------:R-:W-:Y:S01]  /*3420*/  @!P2 IMAD.IADD R143, R143, 0x1, -R6.reuse ;  /* 0x000000018f8fa824 */ /* 0x100fe200078e0a06 */
[C---:B------:R-:W-:Y:S01]  /*3430*/  ISETP.GT.U32.AND P2, PT, R6.reuse, R141, PT ;  /* 0x0000008d0600720c */ /* 0x040fe20003f44070 */
[----:B------:R-:W-:Y:S02]  /*3440*/  @!P6 IMAD.IADD R217, R217, 0x1, -R6 ;  /* 0x00000001d9d9e824 */ /* 0x000fe400078e0a06 */
[----:B------:R-:W-:Y:S01]  /*3450*/  @!P0 IMAD.MOV R129, RZ, RZ, -R129 ;  /* 0x000000ffff818224 */ /* 0x000fe200078e0a81 */
[C---:B------:R-:W-:Y:S01]  /*3460*/  ISETP.GT.U32.AND P6, PT, R6.reuse, R143, PT ;  /* 0x0000008f0600720c */ /* 0x040fe20003fc4070 */
[----:B------:R-:W-:Y:S01]  /*3470*/  IMAD.HI.U32 R14, R7, R213, RZ ;  /* 0x000000d5070e7227 */ /* 0x000fe200078e00ff */
[----:B------:R-:W-:-:S03]  /*3480*/  ISETP.GT.U32.AND P0, PT, R6, R139, PT ;  /* 0x0000008b0600720c */ /* 0x000fc60003f04070 */
[C---:B------:R-:W-:Y:S02]  /*3490*/  IMAD R211, R6.reuse, R15, R211 ;  /* 0x0000000f06d37224 */ /* 0x040fe400078e02d3 */
[----:B------:R-:W-:Y:S01]  /*34a0*/  @!P3 IMAD.IADD R137, R137, 0x1, -R6 ;  /* 0x000000018989b824 */ /* 0x000fe200078e0a06 */
[C---:B------:R-:W-:Y:S01]  /*34b0*/  ISETP.GT.U32.AND P3, PT, R6.reuse, R215, PT ;  /* 0x000000d70600720c */ /* 0x040fe20003f64070 */
[----:B------:R-:W-:Y:S02]  /*34c0*/  IMAD.MOV R14, RZ, RZ, -R14 ;  /* 0x000000ffff0e7224 */ /* 0x000fe400078e0a0e */
[----:B------:R-:W-:Y:S01]  /*34d0*/  @!P1 IMAD.MOV R131, RZ, RZ, -R131 ;  /* 0x000000ffff839224 */ /* 0x000fe200078e0a83 */
[C---:B------:R-:W-:Y:S01]  /*34e0*/  ISETP.GT.U32.AND P1, PT, R6.reuse, R217, PT ;  /* 0x000000d90600720c */ /* 0x040fe20003f24070 */
[----:B------:R-:W-:Y:S01]  /*34f0*/  @!P6 IMAD.IADD R143, R143, 0x1, -R6 ;  /* 0x000000018f8fe824 */ /* 0x000fe200078e0a06 */
[C---:B------:R-:W-:Y:S01]  /*3500*/  ISETP.GT.U32.AND P6, PT, R6.reuse, R211, PT ;  /* 0x000000d30600720c */ /* 0x040fe20003fc4070 */
[----:B------:R-:W-:-:S02]  /*3510*/  IMAD R213, R6, R14, R213 ;  /* 0x0000000e06d57224 */ /* 0x000fc400078e02d5 */
[----:B------:R-:W-:Y:S02]  /*3520*/  @!P0 IMAD.IADD R139, R139, 0x1, -R6 ;  /* 0x000000018b8b8824 */ /* 0x000fe400078e0a06 */
[----:B------:R-:W-:Y:S01]  /*3530*/  IMAD.HI.U32 R14, R7, R209, RZ ;  /* 0x000000d1070e7227 */ /* 0x000fe200078e00ff */
[----:B------:R-:W-:-:S03]  /*3540*/  ISETP.GT.U32.AND P0, PT, R6, R213, PT ;  /* 0x000000d50600720c */ /* 0x000fc60003f04070 */
[--C-:B------:R-:W-:Y:S01]  /*3550*/  @!P2 IMAD.IADD R141, R141, 0x1, -R6.reuse ;  /* 0x000000018d8da824 */ /* 0x100fe200078e0a06 */
[----:B------:R-:W-:Y:S01]  /*3560*/  ISETP.GE.AND P2, PT, R150, RZ, PT ;  /* 0x000000ff9600720c */ /* 0x000fe20003f46270 */
[----:B------:R-:W-:Y:S01]  /*3570*/  @!P3 IMAD.IADD R215, R215, 0x1, -R6 ;  /* 0x00000001d7d7b824 */ /* 0x000fe200078e0a06 */
[----:B------:R-:W-:Y:S01]  /*3580*/  ISETP.GE.AND P3, PT, R149, RZ, PT ;  /* 0x000000ff9500720c */ /* 0x000fe20003f66270 */
[----:B------:R-:W-:Y:S01]  /*3590*/  IMAD.MOV R14, RZ, RZ, -R14 ;  /* 0x000000ffff0e7224 */ /* 0x000fe200078e0a0e */
[----:B------:R-:W-:Y:S01]  /*35a0*/  IABS R149, R81 ;  /* 0x0000005100957213 */ /* 0x000fe20000000000 */
[--C-:B------:R-:W-:Y:S01]  /*35b0*/  @!P1 IMAD.IADD R217, R217, 0x1, -R6.reuse ;  /* 0x00000001d9d99824 */ /* 0x100fe200078e0a06 */
[----:B------:R-:W-:Y:S01]  /*35c0*/  ISETP.GE.AND P1, PT, R148, RZ, PT ;  /* 0x000000ff9400720c */ /* 0x000fe20003f26270 */
[----:B------:R-:W-:Y:S01]  /*35d0*/  @!P6 IMAD.IADD R211, R211, 0x1, -R6 ;  /* 0x00000001d3d3e824 */ /* 0x000fe200078e0a06 */
[C---:B------:R-:W-:Y:S01]  /*35e0*/  ISETP.GT.U32.AND P6, PT, R6.reuse, R215, PT ;  /* 0x000000d70600720c */ /* 0x040fe20003fc4070 */
[----:B------:R-:W-:-:S02]  /*35f0*/  IMAD R209, R6, R14, R209 ;  /* 0x0000000e06d17224 */ /* 0x000fc400078e02d1 */
[----:B------:R-:W-:-:S04]  /*3600*/  IMAD.HI.U32 R15, R7, R207, RZ ;  /* 0x000000cf070f7227 */ /* 0x000fc800078e00ff */
[----:B------:R-:W-:Y:S01]  /*3610*/  @!P0 IMAD.IADD R213, R213, 0x1, -R6 ;  /* 0x00000001d5d58824 */ /* 0x000fe200078e0a06 */
[----:B------:R-:W-:Y:S01]  /*3620*/  ISETP.GE.AND P0, PT, R147, RZ, PT ;  /* 0x000000ff9300720c */ /* 0x000fe20003f06270 */
[----:B------:R-:W-:Y:S01]  /*3630*/  @!P4 IMAD.MOV R139, RZ, RZ, -R139 ;  /* 0x000000ffff8bc224 */ /* 0x000fe200078e0a8b */
[C---:B------:R-:W-:Y:S01]  /*3640*/  ISETP.GT.U32.AND P4, PT, R6.reuse, R209, PT ;  /* 0x000000d10600720c */ /* 0x040fe20003f84070 */
[----:B------:R-:W-:Y:S01]  /*3650*/  IMAD.MOV R15, RZ, RZ, -R15 ;  /* 0x000000ffff0f7224 */ /* 0x000fe200078e0a0f */
[----:B------:R-:W-:Y:S01]  /*3660*/  IABS R147, R77 ;  /* 0x0000004d00937213 */ /* 0x000fe20000000000 */
[----:B------:R-:W-:Y:S01]  /*3670*/  @!P5 IMAD.MOV R137, RZ, RZ, -R137 ;  /* 0x000000ffff89d224 */ /* 0x000fe200078e0a89 */
[C---:B------:R-:W-:Y:S01]  /*3680*/  ISETP.GT.U32.AND P5, PT, R6.reuse, R213, PT ;  /* 0x000000d50600720c */ /* 0x040fe20003fa4070 */
[----:B------:R-:W-:Y:S01]  /*3690*/  @!P2 IMAD.MOV R141, RZ, RZ, -R141 ;  /* 0x000000ffff8da224 */ /* 0x000fe200078e0a8d */
[C---:B------:R-:W-:Y:S01]  /*36a0*/  ISETP.GT.U32.AND P2, PT, R6.reuse, R211, PT ;  /* 0x000000d30600720c */ /* 0x040fe20003f44070 */
[----:B------:R-:W-:-:S02]  /*36b0*/  IMAD R207, R6, R15, R207 ;  /* 0x0000000f06cf7224 */ /* 0x000fc400078e02cf */
[----:B------:R-:W-:Y:S01]  /*36c0*/  @!P1 IMAD.MOV R143, RZ, RZ, -R143 ;  /* 0x000000ffff8f9224 */ /* 0x000fe200078e0a8f */
[----:B------:R-:W-:Y:S01]  /*36d0*/  ISETP.GE.AND P1, PT, R146, RZ, PT ;  /* 0x000000ff9200720c */ /* 0x000fe20003f26270 */
[----:B------:R-:W-:Y:S01]  /*36e0*/  @!P6 IMAD.IADD R215, R215, 0x1, -R6 ;  /* 0x00000001d7d7e824 */ /* 0x000fe200078e0a06 */
[----:B------:R-:W-:Y:S01]  /*36f0*/  ISETP.GE.AND P6, PT, R144, RZ, PT ;  /* 0x000000ff9000720c */ /* 0x000fe20003fc6270 */
[----:B------:R-:W-:-:S04]  /*3700*/  IMAD.HI.U32 R14, R7, R205, RZ ;  /* 0x000000cd070e7227 */ /* 0x000fc800078e00ff */
[----:B------:R-:W-:Y:S01]  /*3710*/  @!P3 IMAD.MOV R217, RZ, RZ, -R217 ;  /* 0x000000ffffd9b224 */ /* 0x000fe200078e0ad9 */
[----:B------:R-:W-:Y:S01]  /*3720*/  ISETP.GT.U32.AND P3, PT, R6, R207, PT ;  /* 0x000000cf0600720c */ /* 0x000fe20003f64070 */
[----:B------:R-:W-:Y:S02]  /*3730*/  IMAD.MOV R14, RZ, RZ, -R14 ;  /* 0x000000ffff0e7224 */ /* 0x000fe400078e0a0e */
[--C-:B------:R-:W-:Y:S01]  /*3740*/  @!P4 IMAD.IADD R209, R209, 0x1, -R6.reuse ;  /* 0x00000001d1d1c824 */ /* 0x100fe200078e0a06 */
[----:B------:R-:W-:Y:S01]  /*3750*/  ISETP.GE.AND P4, PT, R142, RZ, PT ;  /* 0x000000ff8e00720c */ /* 0x000fe20003f86270 */
[--C-:B------:R-:W-:Y:S01]  /*3760*/  @!P5 IMAD.IADD R213, R213, 0x1, -R6.reuse ;  /* 0x00000001d5d5d824 */ /* 0x100fe200078e0a06 */
[----:B------:R-:W-:Y:S01]  /*3770*/  ISETP.GE.AND P5, PT, R145, RZ, PT ;  /* 0x000000ff9100720c */ /* 0x000fe20003fa6270 */
[--C-:B------:R-:W-:Y:S01]  /*3780*/  @!P2 IMAD.IADD R211, R211, 0x1, -R6.reuse ;  /* 0x00000001d3d3a824 */ /* 0x100fe200078e0a06 */
[----:B------:R-:W-:Y:S01]  /*3790*/  ISETP.GE.AND P2, PT, R140, RZ, PT ;  /* 0x000000ff8c00720c */ /* 0x000fe20003f46270 */
[C---:B------:R-:W-:Y:S01]  /*37a0*/  IMAD R205, R6.reuse, R14, R205 ;  /* 0x0000000e06cd7224 */ /* 0x040fe200078e02cd */
[----:B------:R-:W-:Y:S01]  /*37b0*/  IABS R145, R78 ;  /* 0x0000004e00917213 */ /* 0x000fe20000000000 */
[----:B------:R-:W-:Y:S01]  /*37c0*/  @!P0 IMAD.MOV R215, RZ, RZ, -R215 ;  /* 0x000000ffffd78224 */ /* 0x000fe200078e0ad7 */
[C---:B------:R-:W-:Y:S01]  /*37d0*/  ISETP.GT.U32.AND P0, PT, R6.reuse, R209, PT ;  /* 0x000000d10600720c */ /* 0x040fe20003f04070 */
[----:B------:R-:W-:Y:S01]  /*37e0*/  @!P1 IMAD.MOV R213, RZ, RZ, -R213 ;  /* 0x000000ffffd59224 */ /* 0x000fe200078e0ad5 */
[----:B------:R-:W-:Y:S01]  /*37f0*/  ISETP.GE.AND P1, PT, R13, RZ, PT ;  /* 0x000000ff0d00720c */ /* 0x000fe20003f26270 */
[----:B------:R-:W-:Y:S01]  /*3800*/  @!P6 IMAD.MOV R211, RZ, RZ, -R211 ;  /* 0x000000ffffd3e224 */ /* 0x000fe200078e0ad3 */
[----:B------:R-:W-:Y:S01]  /*3810*/  ISETP.GT.U32.AND P6, PT, R6, R205, PT ;  /* 0x000000cd0600720c */ /* 0x000fe20003fc4070 */
[----:B------:R-:W-:-:S02]  /*3820*/  @!P3 IMAD.IADD R207, R207, 0x1, -R6 ;  /* 0x00000001cfcfb824 */ /* 0x000fc400078e0a06 */
[----:B------:R-:W-:-:S03]  /*3830*/  IMAD.HI.U32 R13, R7, R203, RZ ;  /* 0x000000cb070d7227 */ /* 0x000fc600078e00ff */
[----:B------:R-:W-:Y:S01]  /*3840*/  ISETP.GT.U32.AND P3, PT, R6, R207, PT ;  /* 0x000000cf0600720c */ /* 0x000fe20003f64070 */
[----:B------:R-:W-:Y:S02]  /*3850*/  IMAD.MOV R15, RZ, RZ, -R13 ;  /* 0x000000ffff0f7224 */ /* 0x000fe400078e0a0d */
[----:B------:R-:W-:-:S04]  /*3860*/  IMAD.HI.U32 R13, R7, R199, RZ ;  /* 0x000000c7070d7227 */ /* 0x000fc800078e00ff */
[----:B------:R-:W-:Y:S01]  /*3870*/  @!P0 IMAD.IADD R209, R209, 0x1, -R6 ;  /* 0x00000001d1d18824 */ /* 0x000fe200078e0a06 */
[----:B------:R-:W-:Y:S01]  /*3880*/  ISETP.GE.AND P0, PT, R138, RZ, PT ;  /* 0x000000ff8a00720c */ /* 0x000fe20003f06270 */
[----:B------:R-:W-:Y:S02]  /*3890*/  IMAD R203, R6, R15, R203 ;  /* 0x0000000f06cb7224 */ /* 0x000fe400078e02cb */
[----:B------:R-:W-:Y:S02]  /*38a0*/  IMAD.MOV R13, RZ, RZ, -R13 ;  /* 0x000000ffff0d7224 */ /* 0x000fe400078e0a0d */
[----:B------:R-:W-:-:S04]  /*38b0*/  IMAD.HI.U32 R14, R7, R201, RZ ;  /* 0x000000c9070e7227 */ /* 0x000fc800078e00ff */
[----:B------:R-:W-:Y:S02]  /*38c0*/  @!P6 IMAD.IADD R205, R205, 0x1, -R6 ;  /* 0x00000001cdcde824 */ /* 0x000fe400078e0a06 */
[----:B------:R-:W-:Y:S01]  /*38d0*/  @!P5 IMAD.MOV R209, RZ, RZ, -R209 ;  /* 0x000000ffffd1d224 */ /* 0x000fe200078e0ad1 */
[C---:B------:R-:W-:Y:S01]  /*38e0*/  ISETP.GT.U32.AND P5, PT, R6.reuse, R203, PT ;  /* 0x000000cb0600720c */ /* 0x040fe20003fa4070 */
[C---:B------:R-:W-:Y:S01]  /*38f0*/  IMAD R199, R6.reuse, R13, R199 ;  /* 0x0000000d06c77224 */ /* 0x040fe200078e02c7 */
[----:B------:R-:W-:Y:S01]  /*3900*/  ISETP.GT.U32.AND P6, PT, R6, R205, PT ;  /* 0x000000cd0600720c */ /* 0x000fe20003fc4070 */
[----:B------:R-:W-:Y:S02]  /*3910*/  IMAD.MOV R14, RZ, RZ, -R14 ;  /* 0x000000ffff0e7224 */ /* 0x000fe400078e0a0e */
[----:B------:R-:W-:-:S04]  /*3920*/  IMAD.HI.U32 R13, R7, R197, RZ ;  /* 0x000000c5070d7227 */ /* 0x000fc800078e00ff */
[--C-:B------:R-:W-:Y:S01]  /*3930*/  @!P3 IMAD.IADD R207, R207, 0x1, -R6.reuse ;  /* 0x00000001cfcfb824 */ /* 0x100fe200078e0a06 */
[----:B------:R-:W-:Y:S01]  /*3940*/  ISETP.GE.AND P3, PT, R136, RZ, PT ;  /* 0x000000ff8800720c */ /* 0x000fe20003f66270 */
[C---:B------:R-:W-:Y:S02]  /*3950*/  IMAD R201, R6.reuse, R14, R201 ;  /* 0x0000000e06c97224 */ /* 0x040fe400078e02c9 */
[----:B------:R-:W-:Y:S02]  /*3960*/  IMAD.MOV R13, RZ, RZ, -R13 ;  /* 0x000000ffff0d7224 */ /* 0x000fe400078e0a0d */
[----:B------:R-:W-:Y:S01]  /*3970*/  @!P2 IMAD.MOV R207, RZ, RZ, -R207 ;  /* 0x000000ffffcfa224 */ /* 0x000fe200078e0acf */
[C---:B------:R-:W-:Y:S01]  /*3980*/  ISETP.GT.U32.AND P2, PT, R6.reuse, R201, PT ;  /* 0x000000c90600720c */ /* 0x040fe20003f44070 */
[----:B------:R-:W-:Y:S02]  /*3990*/  IMAD R197, R6, R13, R197 ;  /* 0x0000000d06c57224 */ /* 0x000fe400078e02c5 */
[----:B------:R-:W-:-:S02]  /*39a0*/  @!P5 IMAD.IADD R203, R203, 0x1, -R6 ;  /* 0x00000001cbcbd824 */ /* 0x000fc400078e0a06 */
[----:B------:R-:W-:Y:S01]  /*39b0*/  @!P6 IMAD.IADD R205, R205, 0x1, -R6 ;  /* 0x00000001cdcde824 */ /* 0x000fe200078e0a06 */
[C---:B------:R-:W-:Y:S01]  /*39c0*/  ISETP.GT.U32.AND P5, PT, R6.reuse, R197, PT ;  /* 0x000000c50600720c */ /* 0x040fe20003fa4070 */
[----:B------:R-:W-:Y:S01]  /*39d0*/  IMAD.HI.U32 R13, R7, R195, RZ ;  /* 0x000000c3070d7227 */ /* 0x000fe200078e00ff */
[----:B------:R-:W-:-:S03]  /*39e0*/  ISETP.GT.U32.AND P6, PT, R6, R199, PT ;  /* 0x000000c70600720c */ /* 0x000fc60003fc4070 */
[----:B------:R-:W-:Y:S02]  /*39f0*/  @!P4 IMAD.MOV R205, RZ, RZ, -R205 ;  /* 0x000000ffffcdc224 */ /* 0x000fe400078e0acd */
[----:B------:R-:W-:Y:S01]  /*3a00*/  @!P2 IMAD.IADD R201, R201, 0x1, -R6 ;  /* 0x00000001c9c9a824 */ /* 0x000fe200078e0a06 */
[C---:B------:R-:W-:Y:S01]  /*3a10*/  ISETP.GT.U32.AND P2, PT, R6.reuse, R203, PT ;  /* 0x000000cb0600720c */ /* 0x040fe20003f44070 */
[----:B------:R-:W-:Y:S02]  /*3a20*/  IMAD.MOV R13, RZ, RZ, -R13 ;  /* 0x000000ffff0d7224 */ /* 0x000fe400078e0a0d */
[----:B------:R-:W-:Y:S01]  /*3a30*/  IMAD.HI.U32 R14, R7, R193, RZ ;  /* 0x000000c1070e7227 */ /* 0x000fe200078e00ff */
[----:B------:R-:W-:-:S03]  /*3a40*/  ISETP.GT.U32.AND P4, PT, R6, R201, PT ;  /* 0x000000c90600720c */ /* 0x000fc60003f84070 */
[--C-:B------:R-:W-:Y:S02]  /*3a50*/  @!P5 IMAD.IADD R197, R197, 0x1, -R6.reuse ;  /* 0x00000001c5c5d824 */ /* 0x100fe400078e0a06 */
[----:B------:R-:W-:Y:S02]  /*3a60*/  @!P6 IMAD.IADD R199, R199, 0x1, -R6 ;  /* 0x00000001c7c7e824 */ /* 0x000fe400078e0a06 */
[C---:B------:R-:W-:Y:S01]  /*3a70*/  IMAD R195, R6.reuse, R13, R195 ;  /* 0x0000000d06c37224 */ /* 0x040fe200078e02c3 */
[C---:B------:R-:W-:Y:S01]  /*3a80*/  ISETP.GT.U32.AND P5, PT, R6.reuse, R197, PT ;  /* 0x000000c50600720c */ /* 0x040fe20003fa4070 */
[----:B------:R-:W-:Y:S01]  /*3a90*/  IMAD.MOV R14, RZ, RZ, -R14 ;  /* 0x000000ffff0e7224 */ /* 0x000fe200078e0a0e */
[----:B------:R-:W-:Y:S01]  /*3aa0*/  ISETP.GT.U32.AND P6, PT, R6, R199, PT ;  /* 0x000000c70600720c */ /* 0x000fe20003fc4070 */
[----:B------:R-:W-:-:S04]  /*3ab0*/  IMAD.HI.U32 R13, R7, R191, RZ ;  /* 0x000000bf070d7227 */ /* 0x000fc800078e00ff */
[C---:B------:R-:W-:Y:S02]  /*3ac0*/  IMAD R193, R6.reuse, R14, R193 ;  /* 0x0000000e06c17224 */ /* 0x040fe400078e02c1 */
[----:B------:R-:W-:Y:S02]  /*3ad0*/  IMAD.MOV R13, RZ, RZ, -R13 ;  /* 0x000000ffff0d7224 */ /* 0x000fe400078e0a0d */
[--C-:B------:R-:W-:Y:S01]  /*3ae0*/  @!P4 IMAD.IADD R201, R201, 0x1, -R6.reuse ;  /* 0x00000001c9c9c824 */ /* 0x100fe200078e0a06 */
[C---:B------:R-:W-:Y:S01]  /*3af0*/  ISETP.GT.U32.AND P4, PT, R6.reuse, R193, PT ;  /* 0x000000c10600720c */ /* 0x040fe20003f84070 */
[C---:B------:R-:W-:Y:S02]  /*3b00*/  IMAD R191, R6.reuse, R13, R191 ;  /* 0x0000000d06bf7224 */ /* 0x040fe400078e02bf */
[--C-:B------:R-:W-:Y:S02]  /*3b10*/  @!P5 IMAD.IADD R197, R197, 0x1, -R6.reuse ;  /* 0x00000001c5c5d824 */ /* 0x100fe400078e0a06 */
[----:B------:R-:W-:Y:S01]  /*3b20*/  @!P6 IMAD.IADD R199, R199, 0x1, -R6 ;  /* 0x00000001c7c7e824 */ /* 0x000fe200078e0a06 */
[----:B------:R-:W-:Y:S01]  /*3b30*/  ISETP.GT.U32.AND P5, PT, R6, R191, PT ;  /* 0x000000bf0600720c */ /* 0x000fe20003fa4070 */
[----:B------:R-:W-:Y:S01]  /*3b40*/  IMAD.HI.U32 R13, R7, R175, RZ ;  /* 0x000000af070d7227 */ /* 0x000fe200078e00ff */
[----:B------:R-:W-:-:S02]  /*3b50*/  ISETP.GE.AND P6, PT, R133, RZ, PT ;  /* 0x000000ff8500720c */ /* 0x000fc40003fc6270 */
[----:B------:R-:W-:Y:S01]  /*3b60*/  IABS R133, R76 ;  /* 0x0000004c00857213 */ /* 0x000fe20000000000 */
[----:B------:R-:W-:Y:S02]  /*3b70*/  IMAD.MOV R13, RZ, RZ, -R13 ;  /* 0x000000ffff0d7224 */ /* 0x000fe400078e0a0d */
[----:B------:R-:W-:Y:S01]  /*3b80*/  @!P4 IMAD.IADD R193, R193, 0x1, -R6 ;  /* 0x00000001c1c1c824 */ /* 0x000fe200078e0a06 */
[----:B------:R-:W-:Y:S01]  /*3b90*/  ISETP.GE.AND P4, PT, R132, RZ, PT ;  /* 0x000000ff8400720c */ /* 0x000fe20003f86270 */
[----:B------:R-:W-:Y:S02]  /*3ba0*/  IMAD R175, R6, R13, R175 ;  /* 0x0000000d06af7224 */ /* 0x000fe400078e02af */
[----:B------:R-:W-:-:S04]  /*3bb0*/  IMAD.HI.U32 R13, R7, R177, RZ ;  /* 0x000000b1070d7227 */ /* 0x000fc800078e00ff */
[----:B------:R-:W-:Y:S01]  /*3bc0*/  @!P5 IMAD.IADD R191, R191, 0x1, -R6 ;  /* 0x00000001bfbfd824 */ /* 0x000fe200078e0a06 */
[C---:B------:R-:W-:Y:S01]  /*3bd0*/  ISETP.GT.U32.AND P5, PT, R6.reuse, R193, PT ;  /* 0x000000c10600720c */ /* 0x040fe20003fa4070 */
[----:B------:R-:W-:Y:S01]  /*3be0*/  @!P6 IMAD.MOV R197, RZ, RZ, -R197 ;  /* 0x000000ffffc5e224 */ /* 0x000fe200078e0ac5 */
[----:B------:R-:W-:Y:S01]  /*3bf0*/  ISETP.GT.U32.AND P6, PT, R6, R175, PT ;  /* 0x000000af0600720c */ /* 0x000fe20003fc4070 */
[----:B------:R-:W-:-:S04]  /*3c00*/  IMAD.HI.U32 R14, R7, R223, RZ ;  /* 0x000000df070e7227 */ /* 0x000fc800078e00ff */
[----:B------:R-:W-:Y:S02]  /*3c10*/  IMAD.MOV R13, RZ, RZ, -R13 ;  /* 0x000000ffff0d7224 */ /* 0x000fe400078e0a0d */
[----:B------:R-:W-:Y:S02]  /*3c20*/  IMAD.MOV R14, RZ, RZ, -R14 ;  /* 0x000000ffff0e7224 */ /* 0x000fe400078e0a0e */
[C---:B------:R-:W-:Y:S02]  /*3c30*/  IMAD R177, R6.reuse, R13, R177 ;  /* 0x0000000d06b17224 */ /* 0x040fe400078e02b1 */
[C---:B------:R-:W-:Y:S02]  /*3c40*/  IMAD R223, R6.reuse, R14, R223 ;  /* 0x0000000e06df7224 */ /* 0x040fe400078e02df */
[--C-:B------:R-:W-:Y:S01]  /*3c50*/  @!P5 IMAD.IADD R193, R193, 0x1, -R6.reuse ;  /* 0x00000001c1c1d824 */ /* 0x100fe200078e0a06 */
[C---:B------:R-:W-:Y:S01]  /*3c60*/  ISETP.GT.U32.AND P5, PT, R6.reuse, R177, PT ;  /* 0x000000b10600720c */ /* 0x040fe20003fa4070 */
[----:B------:R-:W-:Y:S01]  /*3c70*/  @!P6 IMAD.IADD R175, R175, 0x1, -R6 ;  /* 0x00000001afafe824 */ /* 0x000fe200078e0a06 */
[----:B------:R-:W-:Y:S01]  /*3c80*/  ISETP.GT.U32.AND P6, PT, R6, R223, PT ;  /* 0x000000df0600720c */ /* 0x000fe20003fc4070 */
[----:B------:R-:W-:-:S04]  /*3c90*/  IMAD.HI.U32 R14, R7, R229, RZ ;  /* 0x000000e5070e7227 */ /* 0x000fc800078e00ff */
[----:B------:R-:W-:Y:S02]  /*3ca0*/  IMAD.MOV R14, RZ, RZ, -R14 ;  /* 0x000000ffff0e7224 */ /* 0x000fe400078e0a0e */
[----:B------:R-:W-:-:S04]  /*3cb0*/  IMAD.HI.U32 R13, R7, R227, RZ ;  /* 0x000000e3070d7227 */ /* 0x000fc800078e00ff */
[--C-:B------:R-:W-:Y:S01]  /*3cc0*/  @!P5 IMAD.IADD R177, R177, 0x1, -R6.reuse ;  /* 0x00000001b1b1d824 */ /* 0x100fe200078e0a06 */
[C---:B------:R-:W-:Y:S01]  /*3cd0*/  ISETP.GT.U32.AND P5, PT, R6.reuse, R175, PT ;  /* 0x000000af0600720c */ /* 0x040fe20003fa4070 */
[----:B------:R-:W-:Y:S02]  /*3ce0*/  @!P6 IMAD.IADD R223, R223, 0x1, -R6 ;  /* 0x00000001dfdfe824 */ /* 0x000fe400078e0a06 */
[C---:B------:R-:W-:Y:S01]  /*3cf0*/  IMAD R229, R6.reuse, R14, R229 ;  /* 0x0000000e06e57224 */ /* 0x040fe200078e02e5 */
[C---:B------:R-:W-:Y:S01]  /*3d00*/  ISETP.GT.U32.AND P6, PT, R6.reuse, R177, PT ;  /* 0x000000b10600720c */ /* 0x040fe20003fc4070 */
[----:B------:R-:W-:Y:S02]  /*3d10*/  IMAD.MOV R13, RZ, RZ, -R13 ;  /* 0x000000ffff0d7224 */ /* 0x000fe400078e0a0d */
[----:B------:R-:W-:Y:S01]  /*3d20*/  @!P4 IMAD.MOV R193, RZ, RZ, -R193 ;  /* 0x000000ffffc1c224 */ /* 0x000fe200078e0ac1 */
[C---:B------:R-:W-:Y:S01]  /*3d30*/  ISETP.GT.U32.AND P4, PT, R6.reuse, R223, PT ;  /* 0x000000df0600720c */ /* 0x040fe20003f84070 */
[----:B------:R-:W-:-:S02]  /*3d40*/  IMAD R227, R6, R13, R227 ;  /* 0x0000000d06e37224 */ /* 0x000fc400078e02e3 */
[----:B------:R-:W-:-:S04]  /*3d50*/  IMAD.HI.U32 R13, R7, R231, RZ ;  /* 0x000000e7070d7227 */ /* 0x000fc800078e00ff */
[--C-:B------:R-:W-:Y:S01]  /*3d60*/  @!P2 IMAD.IADD R203, R203, 0x1, -R6.reuse ;  /* 0x00000001cbcba824 */ /* 0x100fe200078e0a06 */
[C---:B------:R-:W-:Y:S01]  /*3d70*/  ISETP.GT.U32.AND P2, PT, R6.reuse, R195, PT ;  /* 0x000000c30600720c */ /* 0x040fe20003f44070 */
[--C-:B------:R-:W-:Y:S01]  /*3d80*/  @!P6 IMAD.IADD R177, R177, 0x1, -R6.reuse ;  /* 0x00000001b1b1e824 */ /* 0x100fe200078e0a06 */
[C---:B------:R-:W-:Y:S01]  /*3d90*/  ISETP.GT.U32.AND P6, PT, R6.reuse, R229, PT ;  /* 0x000000e50600720c */ /* 0x040fe20003fc4070 */
[----:B------:R-:W-:Y:S02]  /*3da0*/  IMAD.MOV R13, RZ, RZ, -R13 ;  /* 0x000000ffff0d7224 */ /* 0x000fe400078e0a0d */
[----:B------:R-:W-:Y:S02]  /*3db0*/  @!P4 IMAD.IADD R223, R223, 0x1, -R6 ;  /* 0x00000001dfdfc824 */ /* 0x000fe400078e0a06 */
[----:B------:R-:W-:Y:S02]  /*3dc0*/  IMAD R231, R6, R13, R231 ;  /* 0x0000000d06e77224 */ /* 0x000fe400078e02e7 */
[----:B------:R-:W-:-:S03]  /*3dd0*/  IMAD.HI.U32 R13, R7, R243, RZ ;  /* 0x000000f3070d7227 */ /* 0x000fc600078e00ff */
[----:B------:R-:W-:Y:S01]  /*3de0*/  ISETP.GT.U32.AND P4, PT, R6, R231, PT ;  /* 0x000000e70600720c */ /* 0x000fe20003f84070 */
[----:B------:R-:W-:Y:S02]  /*3df0*/  IMAD.MOV R14, RZ, RZ, -R13 ;  /* 0x000000ffff0e7224 */ /* 0x000fe400078e0a0d */
[--C-:B------:R-:W-:Y:S02]  /*3e00*/  @!P6 IMAD.IADD R229, R229, 0x1, -R6.reuse ;  /* 0x00000001e5e5e824 */ /* 0x100fe400078e0a06 */
[----:B------:R-:W-:Y:S01]  /*3e10*/  @!P2 IMAD.IADD R195, R195, 0x1, -R6 ;  /* 0x00000001c3c3a824 */ /* 0x000fe200078e0a06 */
[----:B------:R-:W-:Y:S01]  /*3e20*/  ISETP.GE.AND P2, PT, R130, RZ, PT ;  /* 0x000000ff8200720c */ /* 0x000fe20003f46270 */
[C---:B------:R-:W-:Y:S01]  /*3e30*/  IMAD R243, R6.reuse, R14, R243 ;  /* 0x0000000e06f37224 */ /* 0x040fe200078e02f3 */
[----:B------:R-:W-:Y:S01]  /*3e40*/  ISETP.GT.U32.AND P6, PT, R6, R229, PT ;  /* 0x000000e50600720c */ /* 0x000fe20003fc4070 */
[----:B------:R-:W-:-:S04]  /*3e50*/  IMAD.HI.U32 R13, R7, R245, RZ ;  /* 0x000000f5070d7227 */ /* 0x000fc800078e00ff */
[----:B------:R-:W-:Y:S01]  /*3e60*/  @!P1 IMAD.MOV R203, RZ, RZ, -R203 ;  /* 0x000000ffffcb9224 */ /* 0x000fe200078e0acb */
[----:B------:R-:W-:Y:S01]  /*3e70*/  ISETP.GT.U32.AND P1, PT, R6, R195, PT ;  /* 0x000000c30600720c */ /* 0x000fe20003f24070 */
[----:B------:R-:W-:Y:S02]  /*3e80*/  IMAD.MOV R15, RZ, RZ, -R13 ;  /* 0x000000ffff0f7224 */ /* 0x000fe400078e0a0d */
[----:B------:R-:W-:-:S04]  /*3e90*/  IMAD.HI.U32 R13, R7, R247, RZ ;  /* 0x000000f7070d7227 */ /* 0x000fc800078e00ff */
[--C-:B------:R-:W-:Y:S01]  /*3ea0*/  @!P6 IMAD.IADD R229, R229, 0x1, -R6.reuse ;  /* 0x00000001e5e5e824 */ /* 0x100fe200078e0a06 */
[C---:B------:R-:W-:Y:S01]  /*3eb0*/  ISETP.GT.U32.AND P6, PT, R6.reuse, R243, PT ;  /* 0x000000f30600720c */ /* 0x040fe20003fc4070 */
[--C-:B------:R-:W-:Y:S01]  /*3ec0*/  @!P5 IMAD.IADD R175, R175, 0x1, -R6.reuse ;  /* 0x00000001afafd824 */ /* 0x100fe200078e0a06 */
[C---:B------:R-:W-:Y:S01]  /*3ed0*/  ISETP.GT.U32.AND P5, PT, R6.reuse, R227, PT ;  /* 0x000000e30600720c */ /* 0x040fe20003fa4070 */
[--C-:B------:R-:W-:Y:S02]  /*3ee0*/  @!P4 IMAD.IADD R231, R231, 0x1, -R6.reuse ;  /* 0x00000001e7e7c824 */ /* 0x100fe400078e0a06 */
[----:B------:R-:W-:Y:S02]  /*3ef0*/  IMAD.MOV R13, RZ, RZ, -R13 ;  /* 0x000000ffff0d7224 */ /* 0x000fe400078e0a0d */
[----:B------:R-:W-:Y:S01]  /*3f00*/  @!P0 IMAD.MOV R201, RZ, RZ, -R201 ;  /* 0x000000ffffc98224 */ /* 0x000fe200078e0ac9 */
[C---:B------:R-:W-:Y:S01]  /*3f10*/  ISETP.GT.U32.AND P4, PT, R6.reuse, R231, PT ;  /* 0x000000e70600720c */ /* 0x040fe20003f84070 */
[C---:B------:R-:W-:Y:S01]  /*3f20*/  IMAD R247, R6.reuse, R13, R247 ;  /* 0x0000000d06f77224 */ /* 0x040fe200078e02f7 */
[C---:B------:R-:W-:Y:S01]  /*3f30*/  ISETP.GT.U32.AND P0, PT, R6.reuse, R191, PT ;  /* 0x000000bf0600720c */ /* 0x040fe20003f04070 */
[--C-:B------:R-:W-:Y:S01]  /*3f40*/  @!P1 IMAD.IADD R195, R195, 0x1, -R6.reuse ;  /* 0x00000001c3c39824 */ /* 0x100fe200078e0a06 */
[----:B------:R-:W-:Y:S01]  /*3f50*/  ISETP.GE.AND P1, PT, R127, RZ, PT ;  /* 0x000000ff7f00720c */ /* 0x000fe20003f26270 */
[----:B------:R-:W-:Y:S01]  /*3f60*/  @!P6 IMAD.IADD R243, R243, 0x1, -R6 ;  /* 0x00000001f3f3e824 */ /* 0x000fe200078e0a06 */
[----:B------:R-:W-:Y:S01]  /*3f70*/  ISETP.GT.U32.AND P6, PT, R6, R247, PT ;  /* 0x000000f70600720c */ /* 0x000fe20003fc4070 */
[----:B------:R-:W-:Y:S01]  /*3f80*/  IMAD.HI.U32 R13, R7, R251, RZ ;  /* 0x000000fb070d7227 */ /* 0x000fe200078e00ff */
[----:B------:R-:W-:-:S03]  /*3f90*/  IABS R127, R73 ;  /* 0x00000049007f7213 */ /* 0x000fc60000000000 */
[----:B------:R-:W-:Y:S01]  /*3fa0*/  @!P2 IMAD.MOV R195, RZ, RZ, -R195 ;  /* 0x000000ffffc3a224 */ /* 0x000fe200078e0ac3 */
[----:B------:R-:W-:Y:S01]  /*3fb0*/  ISETP.GE.AND P2, PT, R125, RZ, PT ;  /* 0x000000ff7d00720c */ /* 0x000fe20003f46270 */
[--C-:B------:R-:W-:Y:S01]  /*3fc0*/  @!P5 IMAD.IADD R227, R227, 0x1, -R6.reuse ;  /* 0x00000001e3e3d824 */ /* 0x100fe200078e0a06 */
[----:B------:R-:W-:Y:S01]  /*3fd0*/  IABS R125, R74 ;  /* 0x0000004a007d7213 */ /* 0x000fe20000000000 */
[C---:B------:R-:W-:Y:S02]  /*3fe0*/  IMAD R245, R6.reuse, R15, R245 ;  /* 0x0000000f06f57224 */ /* 0x040fe400078e02f5 */
[----:B------:R-:W-:Y:S01]  /*3ff0*/  IMAD.MOV R13, RZ, RZ, -R13 ;  /* 0x000000ffff0d7224 */ /* 0x000fe200078e0a0d */
[C---:B------:R-:W-:Y:S01]  /*4000*/  ISETP.GT.U32.AND P5, PT, R6.reuse, R227, PT ;  /* 0x000000e30600720c */ /* 0x040fe20003fa4070 */
[----:B------:R-:W-:Y:S01]  /*4010*/  @!P4 IMAD.IADD R231, R231, 0x1, -R6 ;  /* 0x00000001e7e7c824 */ /* 0x000fe200078e0a06 */
[C---:B------:R-:W-:Y:S01]  /*4020*/  ISETP.GT.U32.AND P4, PT, R6.reuse, R245, PT ;  /* 0x000000f50600720c */ /* 0x040fe20003f84070 */
[----:B------:R-:W-:-:S02]  /*4030*/  IMAD R251, R6, R13, R251 ;  /* 0x0000000d06fb7224 */ /* 0x000fc400078e02fb */
[----:B------:R-:W-:Y:S01]  /*4040*/  @!P3 IMAD.MOV R199, RZ, RZ, -R199 ;  /* 0x000000ffffc7b224 */ /* 0x000fe200078e0ac7 */
[----:B------:R-:W-:Y:S01]  /*4050*/  ISETP.GE.AND P3, PT, R128, RZ, PT ;  /* 0x000000ff8000720c */ /* 0x000fe20003f66270 */
[----:B------:R-:W-:-:S04]  /*4060*/  IMAD.HI.U32 R14, R7, R249, RZ ;  /* 0x000000f9070e7227 */ /* 0x000fc800078e00ff */
[--C-:B------:R-:W-:Y:S01]  /*4070*/  @!P0 IMAD.IADD R191, R191, 0x1, -R6.reuse ;  /* 0x00000001bfbf8824 */ /* 0x100fe200078e0a06 */
[----:B------:R-:W-:Y:S01]  /*4080*/  ISETP.GE.AND P0, PT, R126, RZ, PT ;  /* 0x000000ff7e00720c */ /* 0x000fe20003f06270 */
[----:B------:R-:W-:Y:S01]  /*4090*/  @!P6 IMAD.IADD R247, R247, 0x1, -R6 ;  /* 0x00000001f7f7e824 */ /* 0x000fe200078e0a06 */
[C---:B------:R-:W-:Y:S01]  /*40a0*/  ISETP.GT.U32.AND P6, PT, R6.reuse, R251, PT ;  /* 0x000000fb0600720c */ /* 0x040fe20003fc4070 */
[----:B------:R-:W-:Y:S02]  /*40b0*/  IMAD.MOV R14, RZ, RZ, -R14 ;  /* 0x000000ffff0e7224 */ /* 0x000fe400078e0a0e */
[----:B------:R-:W-:Y:S01]  /*40c0*/  @!P2 IMAD.MOV R223, RZ, RZ, -R223 ;  /* 0x000000ffffdfa224 */ /* 0x000fe200078e0adf */
[C---:B------:R-:W-:Y:S01]  /*40d0*/  ISETP.GT.U32.AND P2, PT, R6.reuse, R243, PT ;  /* 0x000000f30600720c */ /* 0x040fe20003f44070 */
[----:B------:R-:W-:Y:S02]  /*40e0*/  IMAD R249, R6, R14, R249 ;  /* 0x0000000e06f97224 */ /* 0x000fe400078e02f9 */
[----:B------:R-:W-:-:S04]  /*40f0*/  IMAD.HI.U32 R13, R7, R206, RZ ;  /* 0x000000ce070d7227 */ /* 0x000fc800078e00ff */
[----:B------:R-:W-:Y:S01]  /*4100*/  @!P1 IMAD.MOV R175, RZ, RZ, -R175 ;  /* 0x000000ffffaf9224 */ /* 0x000fe200078e0aaf */
[----:B------:R-:W-:Y:S01]  /*4110*/  ISETP.GE.AND P1, PT, R123, RZ, PT ;  /* 0x000000ff7b00720c */ /* 0x000fe20003f26270 */
[--C-:B------:R-:W-:Y:S01]  /*4120*/  @!P5 IMAD.IADD R227, R227, 0x1, -R6.reuse ;  /* 0x00000001e3e3d824 */ /* 0x100fe200078e0a06 */
[----:B------:R-:W-:Y:S01]  /*4130*/  ISETP.GE.AND P5, PT, R121, RZ, PT ;  /* 0x000000ff7900720c */ /* 0x000fe20003fa6270 */
[----:B------:R-:W-:Y:S01]  /*4140*/  @!P4 IMAD.IADD R245, R245, 0x1, -R6 ;  /* 0x00000001f5f5c824 */ /* 0x000fe200078e0a06 */
[----:B------:R-:W-:Y:S01]  /*4150*/  ISETP.GT.U32.AND P4, PT, R6, R249, PT ;  /* 0x000000f90600720c */ /* 0x000fe20003f84070 */
[----:B------:R-:W-:Y:S02]  /*4160*/  IMAD.MOV R121, RZ, RZ, -R13 ;  /* 0x000000ffff797224 */ /* 0x000fe400078e0a0d */
[----:B------:R-:W-:Y:S01]  /*4170*/  @!P3 IMAD.MOV R191, RZ, RZ, -R191 ;  /* 0x000000ffffbfb224 */ /* 0x000fe200078e0abf */
[----:B------:R-:W-:Y:S01]  /*4180*/  ISETP.GE.AND P3, PT, R124, RZ, PT ;  /* 0x000000ff7c00720c */ /* 0x000fe20003f66270 */
[----:B------:R-:W-:Y:S01]  /*4190*/  @!P0 IMAD.MOV R177, RZ, RZ, -R177 ;  /* 0x000000ffffb18224 */ /* 0x000fe200078e0ab1 */
[----:B------:R-:W-:Y:S01]  /*41a0*/  ISETP.GE.AND P0, PT, R122, RZ, PT ;  /* 0x000000ff7a00720c */ /* 0x000fe20003f06270 */
[----:B------:R-:W-:Y:S01]  /*41b0*/  IMAD R206, R6, R121, R206 ;  /* 0x0000007906ce7224 */ /* 0x000fe200078e02ce */
[----:B------:R-:W-:Y:S01]  /*41c0*/  IABS R121, R72 ;  /* 0x0000004800797213 */ /* 0x000fe20000000000 */
[----:B------:R-:W-:-:S02]  /*41d0*/  @!P6 IMAD.IADD R251, R251, 0x1, -R6 ;  /* 0x00000001fbfbe824 */ /* 0x000fc400078e0a06 */
[----:B------:R-:W-:Y:S01]  /*41e0*/  @!P2 IMAD.IADD R243, R243, 0x1, -R6 ;  /* 0x00000001f3f3a824 */ /* 0x000fe200078e0a06 */
[C---:B------:R-:W-:Y:S01]  /*41f0*/  ISETP.GT.U32.AND P2, PT, R6.reuse, R206, PT ;  /* 0x000000ce0600720c */ /* 0x040fe20003f44070 */
[----:B------:R-:W-:Y:S01]  /*4200*/  IMAD.HI.U32 R13, R7, R200, RZ ;  /* 0x000000c8070d7227 */ /* 0x000fe200078e00ff */
[----:B------:R-:W-:-:S03]  /*4210*/  ISETP.GT.U32.AND P6, PT, R6, R251, PT ;  /* 0x000000fb0600720c */ /* 0x000fc60003fc4070 */
[----:B------:R-:W-:Y:S01]  /*4220*/  @!P1 IMAD.MOV R229, RZ, RZ, -R229 ;  /* 0x000000ffffe59224 */ /* 0x000fe200078e0ae5 */
[----:B------:R-:W-:Y:S01]  /*4230*/  ISETP.GT.U32.AND P1, PT, R6, R247, PT ;  /* 0x000000f70600720c */ /* 0x000fe20003f24070 */
[----:B------:R-:W-:-:S04]  /*4240*/  IMAD.HI.U32 R15, R7, R202, RZ ;  /* 0x000000ca070f7227 */ /* 0x000fc800078e00ff */
[----:B------:R-:W-:Y:S01]  /*4250*/  @!P4 IMAD.IADD R249, R249, 0x1, -R6 ;  /* 0x00000001f9f9c824 */ /* 0x000fe200078e0a06 */
[----:B------:R-:W-:Y:S01]  /*4260*/  ISETP.GE.AND P4, PT, R120, RZ, PT ;  /* 0x000000ff7800720c */ /* 0x000fe20003f86270 */
[----:B------:R-:W-:Y:S02]  /*4270*/  IMAD.MOV R13, RZ, RZ, -R13 ;  /* 0x000000ffff0d7224 */ /* 0x000fe400078e0a0d */
[----:B------:R-:W-:Y:S01]  /*4280*/  @!P3 IMAD.MOV R227, RZ, RZ, -R227 ;  /* 0x000000ffffe3b224 */ /* 0x000fe200078e0ae3 */
[----:B------:R-:W-:Y:S01]  /*4290*/  ISETP.GT.U32.AND P3, PT, R6, R245, PT ;  /* 0x000000f50600720c */ /* 0x000fe20003f64070 */
[----:B------:R-:W-:-:S04]  /*42a0*/  IMAD.HI.U32 R14, R7, R204, RZ ;  /* 0x000000cc070e7227 */ /* 0x000fc800078e00ff */
[----:B------:R-:W-:Y:S02]  /*42b0*/  IMAD.MOV R15, RZ, RZ, -R15 ;  /* 0x000000ffff0f7224 */ /* 0x000fe400078e0a0f */
[----:B------:R-:W-:Y:S01]  /*42c0*/  @!P0 IMAD.MOV R231, RZ, RZ, -R231 ;  /* 0x000000ffffe78224 */ /* 0x000fe200078e0ae7 */
[C---:B------:R-:W-:Y:S01]  /*42d0*/  ISETP.GT.U32.AND P0, PT, R6.reuse, R249, PT ;  /* 0x000000f90600720c */ /* 0x040fe20003f04070 */
[C---:B------:R-:W-:Y:S02]  /*42e0*/  IMAD R200, R6.reuse, R13, R200 ;  /* 0x0000000d06c87224 */ /* 0x040fe400078e02c8 */
[----:B------:R-:W-:Y:S02]  /*42f0*/  IMAD.MOV R123, RZ, RZ, -R14 ;  /* 0x000000ffff7b7224 */ /* 0x000fe400078e0a0e */
[C---:B------:R-:W-:Y:S02]  /*4300*/  IMAD R202, R6.reuse, R15, R202 ;  /* 0x0000000f06ca7224 */ /* 0x040fe400078e02ca */
[--C-:B------:R-:W-:Y:S01]  /*4310*/  @!P6 IMAD.IADD R251, R251, 0x1, -R6.reuse ;  /* 0x00000001fbfbe824 */ /* 0x100fe200078e0a06 */
[----:B------:R-:W-:Y:S01]  /*4320*/  ISETP.GT.U32.AND P6, PT, R6, R200, PT ;  /* 0x000000c80600720c */ /* 0x000fe20003fc4070 */
[----:B------:R-:W-:Y:S01]  /*4330*/  @!P2 IMAD.IADD R206, R206, 0x1, -R6 ;  /* 0x00000001cecea824 */ /* 0x000fe200078e0a06 */
[----:B------:R-:W-:Y:S01]  /*4340*/  ISETP.GE.AND P2, PT, R113, RZ, PT ;  /* 0x000000ff7100720c */ /* 0x000fe20003f46270 */
[----:B------:R-:W-:Y:S01]  /*4350*/  IMAD.HI.U32 R13, R7, R198, RZ ;  /* 0x000000c6070d7227 */ /* 0x000fe200078e00ff */
[----:B------:R-:W-:-:S03]  /*4360*/  IABS R113, R68 ;  /* 0x0000004400717213 */ /* 0x000fc60000000000 */
[C---:B------:R-:W-:Y:S01]  /*4370*/  IMAD R204, R6.reuse, R123, R204 ;  /* 0x0000007b06cc7224 */ /* 0x040fe200078e02cc */
[----:B------:R-:W-:Y:S01]  /*4380*/  IABS R123, R71 ;  /* 0x00000047007b7213 */ /* 0x000fe20000000000 */
[--C-:B------:R-:W-:Y:S01]  /*4390*/  @!P1 IMAD.IADD R247, R247, 0x1, -R6.reuse ;  /* 0x00000001f7f79824 */ /* 0x100fe200078e0a06 */
[C---:B------:R-:W-:Y:S01]  /*43a0*/  ISETP.GT.U32.AND P1, PT, R6.reuse, R202, PT ;  /* 0x000000ca0600720c */ /* 0x040fe20003f24070 */
[----:B------:R-:W-:Y:S02]  /*43b0*/  IMAD.MOV R13, RZ, RZ, -R13 ;  /* 0x000000ffff0d7224 */ /* 0x000fe400078e0a0d */
[--C-:B------:R-:W-:Y:S01]  /*43c0*/  @!P3 IMAD.IADD R245, R245, 0x1, -R6.reuse ;  /* 0x00000001f5f5b824 */ /* 0x100fe200078e0a06 */
[C---:B------:R-:W-:Y:S01]  /*43d0*/  ISETP.GT.U32.AND P3, PT, R6.reuse, R204, PT ;  /* 0x000000cc0600720c */ /* 0x040fe20003f64070 */
[----:B------:R-:W-:Y:S01]  /*43e0*/  @!P0 IMAD.IADD R249, R249, 0x1, -R6 ;  /* 0x00000001f9f98824 */ /* 0x000fe200078e0a06 */
[----:B------:R-:W-:Y:S01]  /*43f0*/  ISETP.GE.AND P0, PT, R117, RZ, PT ;  /* 0x000000ff7500720c */ /* 0x000fe20003f06270 */
[----:B------:R-:W-:Y:S01]  /*4400*/  IMAD R198, R6, R13, R198 ;  /* 0x0000000d06c67224 */ /* 0x000fe200078e02c6 */
[----:B------:R-:W-:Y:S01]  /*4410*/  IABS R117, R70 ;  /* 0x0000004600757213 */ /* 0x000fe20000000000 */
[--C-:B------:R-:W-:Y:S01]  /*4420*/  @!P6 IMAD.IADD R200, R200, 0x1, -R6.reuse ;  /* 0x00000001c8c8e824 */ /* 0x100fe200078e0a06 */
[C---:B------:R-:W-:Y:S01]  /*4430*/  ISETP.GT.U32.AND P6, PT, R6.reuse, R206, PT ;  /* 0x000000ce0600720c */ /* 0x040fe20003fc4070 */
[----:B------:R-:W-:Y:S01]  /*4440*/  @!P2 IMAD.MOV R249, RZ, RZ, -R249 ;  /* 0x000000fffff9a224 */ /* 0x000fe200078e0af9 */
[----:B------:R-:W-:Y:S01]  /*4450*/  ISETP.GT.U32.AND P2, PT, R6, R198, PT ;  /* 0x000000c60600720c */ /* 0x000fe20003f44070 */
[----:B------:R-:W-:Y:S01]  /*4460*/  @!P1 IMAD.IADD R202, R202, 0x1, -R6 ;  /* 0x00000001caca9824 */ /* 0x000fe200078e0a06 */
[----:B------:R-:W-:Y:S01]  /*4470*/  ISETP.GE.AND P1, PT, R114, RZ, PT ;  /* 0x000000ff7200720c */ /* 0x000fe20003f26270 */
[----:B------:R-:W-:-:S04]  /*4480*/  IMAD.HI.U32 R14, R7, R196, RZ ;  /* 0x000000c4070e7227 */ /* 0x000fc800078e00ff */
[----:B------:R-:W-:Y:S01]  /*4490*/  @!P3 IMAD.IADD R204, R204, 0x1, -R6 ;  /* 0x00000001ccccb824 */ /* 0x000fe200078e0a06 */
[----:B------:R-:W-:Y:S01]  /*44a0*/  ISETP.GE.AND P3, PT, R115, RZ, PT ;  /* 0x000000ff7300720c */ /* 0x000fe20003f66270 */
[----:B------:R-:W-:Y:S01]  /*44b0*/  @!P5 IMAD.MOV R243, RZ, RZ, -R243 ;  /* 0x000000fffff3d224 */ /* 0x000fe200078e0af3 */
[----:B------:R-:W-:Y:S01]  /*44c0*/  ISETP.GT.U32.AND P5, PT, R6, R200, PT ;  /* 0x000000c80600720c */ /* 0x000fe20003fa4070 */
[----:B------:R-:W-:Y:S01]  /*44d0*/  IMAD.MOV R15, RZ, RZ, -R14 ;  /* 0x000000ffff0f7224 */ /* 0x000fe200078e0a0e */
[----:B------:R-:W-:Y:S01]  /*44e0*/  IABS R115, R67 ;  /* 0x0000004300737213 */ /* 0x000fe20000000000 */
[----:B------:R-:W-:Y:S02]  /*44f0*/  @!P6 IMAD.IADD R206, R206, 0x1, -R6 ;  /* 0x00000001cecee824 */ /* 0x000fe400078e0a06 */
[----:B------:R-:W-:Y:S02]  /*4500*/  IMAD R196, R6, R15, R196 ;  /* 0x0000000f06c47224 */ /* 0x000fe400078e02c4 */
[----:B------:R-:W-:Y:S01]  /*4510*/  @!P2 IMAD.IADD R198, R198, 0x1, -R6 ;  /* 0x00000001c6c6a824 */ /* 0x000fe200078e0a06 */
[----:B------:R-:W-:Y:S01]  /*4520*/  ISETP.GE.AND P2, PT, R111, RZ, PT ;  /* 0x000000ff6f00720c */ /* 0x000fe20003f46270 */
[----:B------:R-:W-:Y:S01]  /*4530*/  IMAD.HI.U32 R13, R7, R194, RZ ;  /* 0x000000c2070d7227 */ /* 0x000fe200078e00ff */
[----:B------:R-:W-:-:S02]  /*4540*/  ISETP.GT.U32.AND P6, PT, R6, R196, PT ;  /* 0x000000c40600720c */ /* 0x000fc40003fc4070 */
[----:B------:R-:W-:Y:S01]  /*4550*/  IABS R111, R69 ;  /* 0x00000045006f7213 */ /* 0x000fe20000000000 */
[----:B------:R-:W-:Y:S01]  /*4560*/  @!P4 IMAD.MOV R245, RZ, RZ, -R245 ;  /* 0x000000fffff5c224 */ /* 0x000fe200078e0af5 */
[C---:B------:R-:W-:Y:S01]  /*4570*/  ISETP.GT.U32.AND P4, PT, R6.reuse, R204, PT ;  /* 0x000000cc0600720c */ /* 0x040fe20003f84070 */
[----:B------:R-:W-:Y:S01]  /*4580*/  @!P1 IMAD.MOV R206, RZ, RZ, -R206 ;  /* 0x000000ffffce9224 */ /* 0x000fe200078e0ace */
[----:B------:R-:W-:Y:S01]  /*4590*/  ISETP.GT.U32.AND P1, PT, R6, R198, PT ;  /* 0x000000c60600720c */ /* 0x000fe20003f24070 */
[----:B------:R-:W-:Y:S02]  /*45a0*/  IMAD.MOV R13, RZ, RZ, -R13 ;  /* 0x000000ffff0d7224 */ /* 0x000fe400078e0a0d */
[----:B------:R-:W-:Y:S01]  /*45b0*/  @!P3 IMAD.MOV R251, RZ, RZ, -R251 ;  /* 0x000000fffffbb224 */ /* 0x000fe200078e0afb */
[----:B------:R-:W-:Y:S01]  /*45c0*/  ISETP.GE.AND P3, PT, R112, RZ, PT ;  /* 0x000000ff7000720c */ /* 0x000fe20003f66270 */
[----:B------:R-:W-:Y:S01]  /*45d0*/  @!P5 IMAD.IADD R200, R200, 0x1, -R6 ;  /* 0x00000001c8c8d824 */ /* 0x000fe200078e0a06 */
[----:B------:R-:W-:Y:S01]  /*45e0*/  ISETP.GE.AND P5, PT, R110, RZ, PT ;  /* 0x000000ff6e00720c */ /* 0x000fe20003fa6270 */
[----:B------:R-:W-:-:S02]  /*45f0*/  IMAD R194, R6, R13, R194 ;  /* 0x0000000d06c27224 */ /* 0x000fc400078e02c2 */
[----:B------:R-:W-:-:S04]  /*4600*/  IMAD.HI.U32 R13, R7, R192, RZ ;  /* 0x000000c0070d7227 */ /* 0x000fc800078e00ff */
[----:B------:R-:W-:Y:S02]  /*4610*/  IMAD.MOV R13, RZ, RZ, -R13 ;  /* 0x000000ffff0d7224 */ /* 0x000fe400078e0a0d */
[--C-:B------:R-:W-:Y:S01]  /*4620*/  @!P4 IMAD.IADD R204, R204, 0x1, -R6.reuse ;  /* 0x00000001ccccc824 */ /* 0x100fe200078e0a06 */
[----:B------:R-:W-:Y:S01]  /*4630*/  ISETP.GE.AND P4, PT, R108, RZ, PT ;  /* 0x000000ff6c00720c */ /* 0x000fe20003f86270 */
[--C-:B------:R-:W-:Y:S01]  /*4640*/  @!P6 IMAD.IADD R196, R196, 0x1, -R6.reuse ;  /* 0x00000001c4c4e824 */ /* 0x100fe200078e0a06 */
[----:B------:R-:W-:Y:S01]  /*4650*/  ISETP.GT.U32.AND P6, PT, R6, R194, PT ;  /* 0x000000c20600720c */ /* 0x000fe20003fc4070 */
[----:B------:R-:W-:Y:S01]  /*4660*/  @!P1 IMAD.IADD R198, R198, 0x1, -R6 ;  /* 0x00000001c6c69824 */ /* 0x000fe200078e0a06 */
[----:B------:R-:W-:Y:S01]  /*4670*/  ISETP.GE.AND P1, PT, R107, RZ, PT ;  /* 0x000000ff6b00720c */ /* 0x000fe20003f26270 */
[C---:B------:R-:W-:Y:S01]  /*4680*/  IMAD R192, R6.reuse, R13, R192 ;  /* 0x0000000d06c07224 */ /* 0x040fe200078e02c0 */
[----:B------:R-:W-:Y:S01]  /*4690*/  IABS R107, R65 ;  /* 0x00000041006b7213 */ /* 0x000fe20000000000 */
[----:B------:R-:W-:Y:S01]  /*46a0*/  @!P3 IMAD.MOV R204, RZ, RZ, -R204 ;  /* 0x000000ffffccb224 */ /* 0x000fe200078e0acc */
[C---:B------:R-:W-:Y:S01]  /*46b0*/  ISETP.GT.U32.AND P3, PT, R6.reuse, R196, PT ;  /* 0x000000c40600720c */ /* 0x040fe20003f64070 */
[----:B------:R-:W-:Y:S01]  /*46c0*/  @!P0 IMAD.MOV R247, RZ, RZ, -R247 ;  /* 0x000000fffff78224 */ /* 0x000fe200078e0af7 */
[C---:B------:R-:W-:Y:S01]  /*46d0*/  ISETP.GT.U32.AND P0, PT, R6.reuse, R202, PT ;  /* 0x000000ca0600720c */ /* 0x040fe20003f04070 */
[----:B------:R-:W-:Y:S01]  /*46e0*/  @!P5 IMAD.MOV R198, RZ, RZ, -R198 ;  /* 0x000000ffffc6d224 */ /* 0x000fe200078e0ac6 */
[----:B------:R-:W-:Y:S01]  /*46f0*/  ISETP.GT.U32.AND P5, PT, R6, R192, PT ;  /* 0x000000c00600720c */ /* 0x000fe20003fa4070 */
[----:B------:R-:W-:-:S04]  /*4700*/  IMAD.HI.U32 R14, R7, R189, RZ ;  /* 0x000000bd070e7227 */ /* 0x000fc800078e00ff */
[----:B------:R-:W-:Y:S02]  /*4710*/  @!P6 IMAD.IADD R194, R194, 0x1, -R6 ;  /* 0x00000001c2c2e824 */ /* 0x000fe400078e0a06 */
[----:B------:R-:W-:Y:S02]  /*4720*/  IMAD.MOV R14, RZ, RZ, -R14 ;  /* 0x000000ffff0e7224 */ /* 0x000fe400078e0a0e */
[--C-:B------:R-:W-:Y:S01]  /*4730*/  @!P3 IMAD.IADD R196, R196, 0x1, -R6.reuse ;  /* 0x00000001c4c4b824 */ /* 0x100fe200078e0a06 */
[----:B------:R-:W-:Y:S01]  /*4740*/  ISETP.GE.AND P3, PT, R12, RZ, PT ;  /* 0x000000ff0c00720c */ /* 0x000fe20003f66270 */
[--C-:B------:R-:W-:Y:S01]  /*4750*/  @!P0 IMAD.IADD R202, R202, 0x1, -R6.reuse ;  /* 0x00000001caca8824 */ /* 0x100fe200078e0a06 */
[----:B------:R-:W-:Y:S01]  /*4760*/  ISETP.GE.AND P0, PT, R109, RZ, PT ;  /* 0x000000ff6d00720c */ /* 0x000fe20003f06270 */
[----:B------:R-:W-:Y:S01]  /*4770*/  @!P5 IMAD.IADD R192, R192, 0x1, -R6 ;  /* 0x00000001c0c0d824 */ /* 0x000fe200078e0a06 */
[----:B------:R-:W-:Y:S01]  /*4780*/  ISETP.GT.U32.AND P6, PT, R6, R194, PT ;  /* 0x000000c20600720c */ /* 0x000fe20003fc4070 */
[----:B------:R-:W-:Y:S01]  /*4790*/  IMAD.HI.U32 R12, R7, R190, RZ ;  /* 0x000000be070c7227 */ /* 0x000fe200078e00ff */
[----:B------:R-:W-:-:S02]  /*47a0*/  IABS R109, R64 ;  /* 0x00000040006d7213 */ /* 0x000fc40000000000 */
[----:B------:R-:W-:Y:S01]  /*47b0*/  ISETP.GT.U32.AND P5, PT, R6, R192, PT ;  /* 0x000000c00600720c */ /* 0x000fe20003fa4070 */
[----:B------:R-:W-:Y:S02]  /*47c0*/  IMAD.MOV R13, RZ, RZ, -R12 ;  /* 0x000000ffff0d7224 */ /* 0x000fe400078e0a0c */
[----:B------:R-:W-:-:S04]  /*47d0*/  IMAD.HI.U32 R12, R7, R188, RZ ;  /* 0x000000bc070c7227 */ /* 0x000fc800078e00ff */
[----:B------:R-:W-:Y:S02]  /*47e0*/  IMAD.MOV R15, RZ, RZ, -R12 ;  /* 0x000000ffff0f7224 */ /* 0x000fe400078e0a0c */
[----:B------:R-:W-:Y:S01]  /*47f0*/  @!P4 IMAD.MOV R202, RZ, RZ, -R202 ;  /* 0x000000ffffcac224 */ /* 0x000fe200078e0aca */
[----:B------:R-:W-:Y:S01]  /*4800*/  ISETP.GE.AND P4, PT, R106, RZ, PT ;  /* 0x000000ff6a00720c */ /* 0x000fe20003f86270 */
[----:B------:R-:W-:Y:S01]  /*4810*/  @!P0 IMAD.MOV R200, RZ, RZ, -R200 ;  /* 0x000000ffffc88224 */ /* 0x000fe200078e0ac8 */
[----:B------:R-:W-:Y:S01]  /*4820*/  ISETP.GE.AND P0, PT, R105, RZ, PT ;  /* 0x000000ff6900720c */ /* 0x000fe20003f06270 */
[C---:B------:R-:W-:Y:S01]  /*4830*/  IMAD R190, R6.reuse, R13, R190 ;  /* 0x0000000d06be7224 */ /* 0x040fe200078e02be */
[----:B------:R-:W-:Y:S01]  /*4840*/  IABS R105, R66 ;  /* 0x0000004200697213 */ /* 0x000fe20000000000 */
[----:B------:R-:W-:Y:S02]  /*4850*/  IMAD R188, R6, R15, R188 ;  /* 0x0000000f06bc7224 */ /* 0x000fe400078e02bc */
[----:B------:R-:W-:-:S04]  /*4860*/  IMAD.HI.U32 R12, R7, R186, RZ ;  /* 0x000000ba070c7227 */ /* 0x000fc800078e00ff */
[----:B------:R-:W-:-:S04]  /*4870*/  IMAD.HI.U32 R13, R7, R184, RZ ;  /* 0x000000b8070d7227 */ /* 0x000fc800078e00ff */
[----:B------:R-:W-:Y:S01]  /*4880*/  @!P5 IMAD.IADD R192, R192, 0x1, -R6 ;  /* 0x00000001c0c0d824 */ /* 0x000fe200078e0a06 */
[----:B------:R-:W-:Y:S01]  /*4890*/  ISETP.GT.U32.AND P5, PT, R6, R188, PT ;  /* 0x000000bc0600720c */ /* 0x000fe20003fa4070 */
[----:B------:R-:W-:Y:S02]  /*48a0*/  IMAD.MOV R15, RZ, RZ, -R12 ;  /* 0x000000ffff0f7224 */ /* 0x000fe400078e0a0c */
[----:B------:R-:W-:Y:S02]  /*48b0*/  IMAD.MOV R13, RZ, RZ, -R13 ;  /* 0x000000ffff0d7224 */ /* 0x000fe400078e0a0d */
[----:B------:R-:W-:-:S04]  /*48c0*/  IMAD.HI.U32 R12, R7, R241, RZ ;  /* 0x000000f1070c7227 */ /* 0x000fc800078e00ff */
[----:B------:R-:W-:Y:S02]  /*48d0*/  IMAD R184, R6, R13, R184 ;  /* 0x0000000d06b87224 */ /* 0x000fe400078e02b8 */
[----:B------:R-:W-:Y:S01]  /*48e0*/  @!P6 IMAD.IADD R194, R194, 0x1, -R6 ;  /* 0x00000001c2c2e824 */ /* 0x000fe200078e0a06 */
[C---:B------:R-:W-:Y:S01]  /*48f0*/  ISETP.GT.U32.AND P6, PT, R6.reuse, R190, PT ;  /* 0x000000be0600720c */ /* 0x040fe20003fc4070 */
[C---:B------:R-:W-:Y:S01]  /*4900*/  IMAD R186, R6.reuse, R15, R186 ;  /* 0x0000000f06ba7224 */ /* 0x040fe200078e02ba */
[----:B------:R-:W-:Y:S01]  /*4910*/  IABS R15, R27 ;  /* 0x0000001b000f7213 */ /* 0x000fe20000000000 */
[----:B------:R-:W-:Y:S02]  /*4920*/  IMAD.MOV R13, RZ, RZ, -R12 ;  /* 0x000000ffff0d7224 */ /* 0x000fe400078e0a0c */
[----:B------:R-:W-:Y:S01]  /*4930*/  @!P4 IMAD.MOV R194, RZ, RZ, -R194 ;  /* 0x000000ffffc2c224 */ /* 0x000fe200078e0ac2 */
[C---:B------:R-:W-:Y:S01]  /*4940*/  ISETP.GT.U32.AND P4, PT, R6.reuse, R186, PT ;  /* 0x000000ba0600720c */ /* 0x040fe20003f84070 */
[----:B------:R-:W-:-:S02]  /*4950*/  IMAD R241, R6, R13, R241 ;  /* 0x0000000d06f17224 */ /* 0x000fc400078e02f1 */
[----:B------:R-:W-:Y:S01]  /*4960*/  @!P0 IMAD.MOV R192, RZ, RZ, -R192 ;  /* 0x000000ffffc08224 */ /* 0x000fe200078e0ac0 */
[----:B------:R-:W-:Y:S01]  /*4970*/  ISETP.GT.U32.AND P0, PT, R6, R184, PT ;  /* 0x000000b80600720c */ /* 0x000fe20003f04070 */
[----:B------:R-:W-:Y:S01]  /*4980*/  @!P5 IMAD.IADD R188, R188, 0x1, -R6 ;  /* 0x00000001bcbcd824 */ /* 0x000fe200078e0a06 */
[----:B------:R-:W-:Y:S01]  /*4990*/  ISETP.GT.U32.AND P5, PT, R6, R241, PT ;  /* 0x000000f10600720c */ /* 0x000fe20003fa4070 */
[----:B------:R-:W-:-:S04]  /*49a0*/  IMAD.HI.U32 R12, R7, R239, RZ ;  /* 0x000000ef070c7227 */ /* 0x000fc800078e00ff */
[----:B------:R-:W-:Y:S02]  /*49b0*/  IMAD.MOV R12, RZ, RZ, -R12 ;  /* 0x000000ffff0c7224 */ /* 0x000fe400078e0a0c */
[--C-:B------:R-:W-:Y:S01]  /*49c0*/  @!P4 IMAD.IADD R186, R186, 0x1, -R6.reuse ;  /* 0x00000001babac824 */ /* 0x100fe200078e0a06 */
[----:B------:R-:W-:Y:S01]  /*49d0*/  ISETP.GT.U32.AND P4, PT, R6, R188, PT ;  /* 0x000000bc0600720c */ /* 0x000fe20003f84070 */
[--C-:B------:R-:W-:Y:S02]  /*49e0*/  @!P6 IMAD.IADD R190, R190, 0x1, -R6.reuse ;  /* 0x00000001bebee824 */ /* 0x100fe400078e0a06 */
[--C-:B------:R-:W-:Y:S01]  /*49f0*/  @!P0 IMAD.IADD R184, R184, 0x1, -R6.reuse ;  /* 0x00000001b8b88824 */ /* 0x100fe200078e0a06 */
[C---:B------:R-:W-:Y:S01]  /*4a00*/  ISETP.GT.U32.AND P0, PT, R6.reuse, R186, PT ;  /* 0x000000ba0600720c */ /* 0x040fe20003f04070 */
[----:B------:R-:W-:Y:S01]  /*4a10*/  @!P5 IMAD.IADD R241, R241, 0x1, -R6 ;  /* 0x00000001f1f1d824 */ /* 0x000fe200078e0a06 */
[C---:B------:R-:W-:Y:S01]  /*4a20*/  ISETP.GT.U32.AND P6, PT, R6.reuse, R190, PT ;  /* 0x000000be0600720c */ /* 0x040fe20003fc4070 */
[C---:B------:R-:W-:Y:S01]  /*4a30*/  IMAD R239, R6.reuse, R12, R239 ;  /* 0x0000000c06ef7224 */ /* 0x040fe200078e02ef */
[----:B------:R-:W-:Y:S01]  /*4a40*/  ISETP.GT.U32.AND P5, PT, R6, R184, PT ;  /* 0x000000b80600720c */ /* 0x000fe20003fa4070 */
[----:B------:R-:W-:-:S04]  /*4a50*/  IMAD.HI.U32 R12, R7, R225, RZ ;  /* 0x000000e1070c7227 */ /* 0x000fc800078e00ff */
[----:B------:R-:W-:Y:S02]  /*4a60*/  IMAD.MOV R12, RZ, RZ, -R12 ;  /* 0x000000ffff0c7224 */ /* 0x000fe400078e0a0c */
[----:B------:R-:W-:Y:S01]  /*4a70*/  @!P4 IMAD.IADD R188, R188, 0x1, -R6 ;  /* 0x00000001bcbcc824 */ /* 0x000fe200078e0a06 */
[C---:B------:R-:W-:Y:S01]  /*4a80*/  ISETP.GT.U32.AND P4, PT, R6.reuse, R239, PT ;  /* 0x000000ef0600720c */ /* 0x040fe20003f84070 */
[----:B------:R-:W-:Y:S02]  /*4a90*/  IMAD R225, R6, R12, R225 ;  /* 0x0000000c06e17224 */ /* 0x000fe400078e02e1 */
[----:B------:R-:W-:-:S04]  /*4aa0*/  IMAD.HI.U32 R12, R7, R221, RZ ;  /* 0x000000dd070c7227 */ /* 0x000fc800078e00ff */
[--C-:B------:R-:W-:Y:S01]  /*4ab0*/  @!P5 IMAD.IADD R184, R184, 0x1, -R6.reuse ;  /* 0x00000001b8b8d824 */ /* 0x100fe200078e0a06 */
[----:B------:R-:W-:Y:S01]  /*4ac0*/  ISETP.GT.U32.AND P5, PT, R6, R225, PT ;  /* 0x000000e10600720c */ /* 0x000fe20003fa4070 */
[----:B------:R-:W-:Y:S01]  /*4ad0*/  @!P6 IMAD.IADD R190, R190, 0x1, -R6 ;  /* 0x00000001bebee824 */ /* 0x000fe200078e0a06 */
[----:B------:R-:W-:Y:S01]  /*4ae0*/  ISETP.GE.AND P6, PT, R103, RZ, PT ;  /* 0x000000ff6700720c */ /* 0x000fe20003fc6270 */
[----:B------:R-:W-:Y:S01]  /*4af0*/  IMAD.HI.U32 R13, R7, R219, RZ ;  /* 0x000000db070d7227 */ /* 0x000fe200078e00ff */
[----:B------:R-:W-:-:S03]  /*4b00*/  IABS R103, R63 ;  /* 0x0000003f00677213 */ /* 0x000fc60000000000 */
[----:B------:R-:W-:Y:S02]  /*4b10*/  IMAD.MOV R12, RZ, RZ, -R12 ;  /* 0x000000ffff0c7224 */ /* 0x000fe400078e0a0c */
[----:B------:R-:W-:Y:S02]  /*4b20*/  IMAD.MOV R13, RZ, RZ, -R13 ;  /* 0x000000ffff0d7224 */ /* 0x000fe400078e0a0d */
[--C-:B------:R-:W-:Y:S01]  /*4b30*/  @!P4 IMAD.IADD R239, R239, 0x1, -R6.reuse ;  /* 0x00000001efefc824 */ /* 0x100fe200078e0a06 */
[----:B------:R-:W-:Y:S01]  /*4b40*/  ISETP.GE.AND P4, PT, R102, RZ, PT ;  /* 0x000000ff6600720c */ /* 0x000fe20003f86270 */
[C---:B------:R-:W-:Y:S02]  /*4b50*/  IMAD R221, R6.reuse, R12, R221 ;  /* 0x0000000c06dd7224 */ /* 0x040fe400078e02dd */
[C---:B------:R-:W-:Y:S02]  /*4b60*/  IMAD R219, R6.reuse, R13, R219 ;  /* 0x0000000d06db7224 */ /* 0x040fe400078e02db */
[----:B------:R-:W-:Y:S01]  /*4b70*/  @!P5 IMAD.IADD R225, R225, 0x1, -R6 ;  /* 0x00000001e1e1d824 */ /* 0x000fe200078e0a06 */
[C---:B------:R-:W-:Y:S01]  /*4b80*/  ISETP.GT.U32.AND P5, PT, R6.reuse, R221, PT ;  /* 0x000000dd0600720c */ /* 0x040fe20003fa4070 */
[----:B------:R-:W-:Y:S01]  /*4b90*/  @!P3 IMAD.MOV R188, RZ, RZ, -R188 ;  /* 0x000000ffffbcb224 */ /* 0x000fe200078e0abc */
[C---:B------:R-:W-:Y:S01]  /*4ba0*/  ISETP.GT.U32.AND P3, PT, R6.reuse, R239, PT ;  /* 0x000000ef0600720c */ /* 0x040fe20003f64070 */
[----:B------:R-:W-:Y:S01]  /*4bb0*/  @!P6 IMAD.MOV R184, RZ, RZ, -R184 ;  /* 0x000000ffffb8e224 */ /* 0x000fe200078e0ab8 */
[C---:B------:R-:W-:Y:S01]  /*4bc0*/  ISETP.GT.U32.AND P6, PT, R6.reuse, R219, PT ;  /* 0x000000db0600720c */ /* 0x040fe20003fc4070 */
[----:B------:R-:W-:-:S02]  /*4bd0*/  IMAD R189, R6, R14, R189 ;  /* 0x0000000e06bd7224 */ /* 0x000fc400078e02bd */
[----:B------:R-:W-:Y:S01]  /*4be0*/  @!P2 IMAD.MOV R196, RZ, RZ, -R196 ;  /* 0x000000ffffc4a224 */ /* 0x000fe200078e0ac4 */
[----:B------:R-:W-:Y:S01]  /*4bf0*/  ISETP.GE.AND P2, PT, R104, RZ, PT ;  /* 0x000000ff6800720c */ /* 0x000fe20003f46270 */
[----:B------:R-:W-:Y:S01]  /*4c00*/  @!P1 IMAD.MOV R190, RZ, RZ, -R190 ;  /* 0x000000ffffbe9224 */ /* 0x000fe200078e0abe */
[----:B------:R-:W-:Y:S01]  /*4c10*/  ISETP.GT.U32.AND P1, PT, R6, R241, PT ;  /* 0x000000f10600720c */ /* 0x000fe20003f24070 */
[----:B------:R-:W-:-:S04]  /*4c20*/  IMAD.HI.U32 R12, R7, R187, RZ ;  /* 0x000000bb070c7227 */ /* 0x000fc800078e00ff */
[--C-:B------:R-:W-:Y:S01]  /*4c30*/  @!P3 IMAD.IADD R239, R239, 0x1, -R6.reuse ;  /* 0x00000001efefb824 */ /* 0x100fe200078e0a06 */
[----:B------:R-:W-:Y:S01]  /*4c40*/  ISETP.GT.U32.AND P3, PT, R6, R189, PT ;  /* 0x000000bd0600720c */ /* 0x000fe20003f64070 */
[--C-:B------:R-:W-:Y:S01]  /*4c50*/  @!P5 IMAD.IADD R221, R221, 0x1, -R6.reuse ;  /* 0x00000001ddddd824 */ /* 0x100fe200078e0a06 */
[----:B------:R-:W-:Y:S01]  /*4c60*/  ISETP.GE.AND P5, PT, R99, RZ, PT ;  /* 0x000000ff6300720c */ /* 0x000fe20003fa6270 */
[--C-:B------:R-:W-:Y:S01]  /*4c70*/  @!P6 IMAD.IADD R219, R219, 0x1, -R6.reuse ;  /* 0x00000001dbdbe824 */ /* 0x100fe200078e0a06 */
[----:B------:R-:W-:Y:S01]  /*4c80*/  IABS R99, R61 ;  /* 0x0000003d00637213 */ /* 0x000fe20000000000 */
[----:B------:R-:W-:Y:S01]  /*4c90*/  @!P0 IMAD.IADD R186, R186, 0x1, -R6 ;  /* 0x00000001baba8824 */ /* 0x000fe200078e0a06 */
[----:B------:R-:W-:Y:S01]  /*4ca0*/  ISETP.GT.U32.AND P6, PT, R6, R221, PT ;  /* 0x000000dd0600720c */ /* 0x000fe20003fc4070 */
[----:B------:R-:W-:Y:S01]  /*4cb0*/  IMAD.MOV R12, RZ, RZ, -R12 ;  /* 0x000000ffff0c7224 */ /* 0x000fe200078e0a0c */
[----:B------:R-:W-:Y:S01]  /*4cc0*/  ISETP.GE.AND P0, PT, R100, RZ, PT ;  /* 0x000000ff6400720c */ /* 0x000fe20003f06270 */
[----:B------:R-:W-:Y:S01]  /*4cd0*/  @!P1 IMAD.IADD R241, R241, 0x1, -R6 ;  /* 0x00000001f1f19824 */ /* 0x000fe200078e0a06 */
[----:B------:R-:W-:Y:S01]  /*4ce0*/  ISETP.GE.AND P1, PT, R101, RZ, PT ;  /* 0x000000ff6500720c */ /* 0x000fe20003f26270 */
[----:B------:R-:W-:Y:S01]  /*4cf0*/  @!P2 IMAD.MOV R186, RZ, RZ, -R186 ;  /* 0x000000ffffbaa224 */ /* 0x000fe200078e0aba */
[C---:B------:R-:W-:Y:S01]  /*4d00*/  ISETP.GT.U32.AND P2, PT, R6.reuse, R225, PT ;  /* 0x000000e10600720c */ /* 0x040fe20003f44070 */
[C---:B------:R-:W-:Y:S01]  /*4d10*/  IMAD R187, R6.reuse, R12, R187 ;  /* 0x0000000c06bb7224 */ /* 0x040fe200078e02bb */
[----:B------:R-:W-:Y:S01]  /*4d20*/  IABS R101, R60 ;  /* 0x0000003c00657213 */ /* 0x000fe20000000000 */
[----:B------:R-:W-:Y:S01]  /*4d30*/  @!P3 IMAD.IADD R189, R189, 0x1, -R6 ;  /* 0x00000001bdbdb824 */ /* 0x000fe200078e0a06 */
[----:B------:R-:W-:Y:S01]  /*4d40*/  ISETP.GT.U32.AND P3, PT, R6, R219, PT ;  /* 0x000000db0600720c */ /* 0x000fe20003f64070 */
[----:B------:R-:W-:-:S04]  /*4d50*/  IMAD.HI.U32 R13, R7, R185, RZ ;  /* 0x000000b9070d7227 */ /* 0x000fc800078e00ff */
[----:B------:R-:W-:Y:S01]  /*4d60*/  @!P6 IMAD.IADD R221, R221, 0x1, -R6 ;  /* 0x00000001dddde824 */ /* 0x000fe200078e0a06 */
[----:B------:R-:W-:Y:S01]  /*4d70*/  ISETP.GT.U32.AND P6, PT, R6, R187, PT ;  /* 0x000000bb0600720c */ /* 0x000fe20003fc4070 */
[----:B------:R-:W-:Y:S02]  /*4d80*/  IMAD.MOV R13, RZ, RZ, -R13 ;  /* 0x000000ffff0d7224 */ /* 0x000fe400078e0a0d */
[----:B------:R-:W-:-:S04]  /*4d90*/  IMAD.HI.U32 R12, R7, R183, RZ ;  /* 0x000000b7070c7227 */ /* 0x000fc800078e00ff */
[----:B------:R-:W-:Y:S02]  /*4da0*/  IMAD R185, R6, R13, R185 ;  /* 0x0000000d06b97224 */ /* 0x000fe400078e02b9 */
[----:B------:R-:W-:Y:S02]  /*4db0*/  IMAD.MOV R13, RZ, RZ, -R12 ;  /* 0x000000ffff0d7224 */ /* 0x000fe400078e0a0c */
[--C-:B------:R-:W-:Y:S01]  /*4dc0*/  @!P2 IMAD.IADD R225, R225, 0x1, -R6.reuse ;  /* 0x00000001e1e1a824 */ /* 0x100fe200078e0a06 */
[----:B------:R-:W-:Y:S01]  /*4dd0*/  ISETP.GE.AND P2, PT, R98, RZ, PT ;  /* 0x000000ff6200720c */ /* 0x000fe20003f46270 */
[----:B------:R-:W-:Y:S01]  /*4de0*/  @!P1 IMAD.MOV R239, RZ, RZ, -R239 ;  /* 0x000000ffffef9224 */ /* 0x000fe200078e0aef */
[C---:B------:R-:W-:Y:S01]  /*4df0*/  ISETP.GT.U32.AND P1, PT, R6.reuse, R189, PT ;  /* 0x000000bd0600720c */ /* 0x040fe20003f24070 */
[----:B------:R-:W-:Y:S01]  /*4e00*/  @!P3 IMAD.IADD R219, R219, 0x1, -R6 ;  /* 0x00000001dbdbb824 */ /* 0x000fe200078e0a06 */
[----:B------:R-:W-:Y:S01]  /*4e10*/  ISETP.GT.U32.AND P3, PT, R6, R185, PT ;  /* 0x000000b90600720c */ /* 0x000fe20003f64070 */
[----:B------:R-:W-:-:S04]  /*4e20*/  IMAD.HI.U32 R12, R7, R181, RZ ;  /* 0x000000b5070c7227 */ /* 0x000fc800078e00ff */
[----:B------:R-:W-:Y:S02]  /*4e30*/  IMAD R183, R6, R13, R183 ;  /* 0x0000000d06b77224 */ /* 0x000fe400078e02b7 */
[----:B------:R-:W-:Y:S01]  /*4e40*/  @!P0 IMAD.MOV R241, RZ, RZ, -R241 ;  /* 0x000000fffff18224 */ /* 0x000fe200078e0af1 */
[----:B------:R-:W-:Y:S01]  /*4e50*/  ISETP.GE.AND P0, PT, R97, RZ, PT ;  /* 0x000000ff6100720c */ /* 0x000fe20003f06270 */
[----:B------:R-:W-:Y:S01]  /*4e60*/  IMAD.HI.U32 R13, R7, R179, RZ ;  /* 0x000000b3070d7227 */ /* 0x000fe200078e00ff */
[----:B------:R-:W-:-:S03]  /*4e70*/  IABS R97, R62 ;  /* 0x0000003e00617213 */ /* 0x000fc60000000000 */
[----:B------:R-:W-:Y:S02]  /*4e80*/  IMAD.MOV R12, RZ, RZ, -R12 ;  /* 0x000000ffff0c7224 */ /* 0x000fe400078e0a0c */
[--C-:B------:R-:W-:Y:S01]  /*4e90*/  @!P6 IMAD.IADD R187, R187, 0x1, -R6.reuse ;  /* 0x00000001bbbbe824 */ /* 0x100fe200078e0a06 */
[C---:B------:R-:W-:Y:S01]  /*4ea0*/  ISETP.GT.U32.AND P6, PT, R6.reuse, R183, PT ;  /* 0x000000b70600720c */ /* 0x040fe20003fc4070 */
[----:B------:R-:W-:Y:S02]  /*4eb0*/  IMAD.MOV R13, RZ, RZ, -R13 ;  /* 0x000000ffff0d7224 */ /* 0x000fe400078e0a0d */
[C---:B------:R-:W-:Y:S02]  /*4ec0*/  IMAD R181, R6.reuse, R12, R181 ;  /* 0x0000000c06b57224 */ /* 0x040fe400078e02b5 */
[--C-:B------:R-:W-:Y:S01]  /*4ed0*/  @!P1 IMAD.IADD R189, R189, 0x1, -R6.reuse ;  /* 0x00000001bdbd9824 */ /* 0x100fe200078e0a06 */
[----:B------:R-:W-:Y:S01]  /*4ee0*/  ISETP.GE.AND P1, PT, R95, RZ, PT ;  /* 0x000000ff5f00720c */ /* 0x000fe20003f26270 */
[C---:B------:R-:W-:Y:S01]  /*4ef0*/  IMAD R179, R6.reuse, R13, R179 ;  /* 0x0000000d06b37224 */ /* 0x040fe200078e02b3 */
[----:B------:R-:W-:Y:S01]  /*4f00*/  IABS R95, R58 ;  /* 0x0000003a005f7213 */ /* 0x000fe20000000000 */
[----:B------:R-:W-:Y:S01]  /*4f10*/  @!P2 IMAD.MOV R219, RZ, RZ, -R219 ;  /* 0x000000ffffdba224 */ /* 0x000fe200078e0adb */
[----:B------:R-:W-:Y:S01]  /*4f20*/  ISETP.GT.U32.AND P2, PT, R6, R181, PT ;  /* 0x000000b50600720c */ /* 0x000fe20003f44070 */
[--C-:B------:R-:W-:Y:S01]  /*4f30*/  @!P3 IMAD.IADD R185, R185, 0x1, -R6.reuse ;  /* 0x00000001b9b9b824 */ /* 0x100fe200078e0a06 */
[----:B------:R-:W-:Y:S01]  /*4f40*/  ISETP.GE.AND P3, PT, R96, RZ, PT ;  /* 0x000000ff6000720c */ /* 0x000fe20003f66270 */
[----:B------:R-:W-:Y:S01]  /*4f50*/  @!P5 IMAD.MOV R189, RZ, RZ, -R189 ;  /* 0x000000ffffbdd224 */ /* 0x000fe200078e0abd */
[C---:B------:R-:W-:Y:S01]  /*4f60*/  ISETP.GT.U32.AND P5, PT, R6.reuse, R179, PT ;  /* 0x000000b30600720c */ /* 0x040fe20003fa4070 */
[----:B------:R-:W-:Y:S01]  /*4f70*/  @!P6 IMAD.IADD R183, R183, 0x1, -R6 ;  /* 0x00000001b7b7e824 */ /* 0x000fe200078e0a06 */
[C---:B------:R-:W-:Y:S01]  /*4f80*/  ISETP.GT.U32.AND P6, PT, R6.reuse, R187, PT ;  /* 0x000000bb0600720c */ /* 0x040fe20003fc4070 */
[----:B------:R-:W-:Y:S01]  /*4f90*/  @!P0 IMAD.MOV R221, RZ, RZ, -R221 ;  /* 0x000000ffffdd8224 */ /* 0x000fe200078e0add */
[----:B------:R-:W-:Y:S01]  /*4fa0*/  ISETP.GT.U32.AND P0, PT, R6, R185, PT ;  /* 0x000000b90600720c */ /* 0x000fe20003f04070 */
[----:B------:R-:W-:-:S04]  /*4fb0*/  IMAD.HI.U32 R12, R7, R171, RZ ;  /* 0x000000ab070c7227 */ /* 0x000fc800078e00ff */
[----:B------:R-:W-:Y:S01]  /*4fc0*/  @!P4 IMAD.MOV R225, RZ, RZ, -R225 ;  /* 0x000000ffffe1c224 */ /* 0x000fe200078e0ae1 */
[----:B------:R-:W-:Y:S01]  /*4fd0*/  ISETP.GT.U32.AND P4, PT, R6, R183, PT ;  /* 0x000000b70600720c */ /* 0x000fe20003f84070 */
[----:B------:R-:W-:Y:S01]  /*4fe0*/  @!P2 IMAD.IADD R181, R181, 0x1, -R6 ;  /* 0x00000001b5b5a824 */ /* 0x000fe200078e0a06 */
[----:B------:R-:W-:Y:S01]  /*4ff0*/  ISETP.GE.AND P2, PT, R94, RZ, PT ;  /* 0x000000ff5e00720c */ /* 0x000fe20003f46270 */
[----:B------:R-:W-:Y:S02]  /*5000*/  IMAD.MOV R12, RZ, RZ, -R12 ;  /* 0x000000ffff0c7224 */ /* 0x000fe400078e0a0c */
[----:B------:R-:W-:Y:S01]  /*5010*/  @!P5 IMAD.IADD R179, R179, 0x1, -R6 ;  /* 0x00000001b3b3d824 */ /* 0x000fe200078e0a06 */
[----:B------:R-:W-:Y:S01]  /*5020*/  ISETP.GT.U32.AND P5, PT, R6, R181, PT ;  /* 0x000000b50600720c */ /* 0x000fe20003fa4070 */
[----:B------:R-:W-:-:S04]  /*5030*/  IMAD.HI.U32 R13, R7, R169, RZ ;  /* 0x000000a9070d7227 */ /* 0x000fc800078e00ff */
[--C-:B------:R-:W-:Y:S02]  /*5040*/  @!P6 IMAD.IADD R187, R187, 0x1, -R6.reuse ;  /* 0x00000001bbbbe824 */ /* 0x100fe400078e0a06 */
[----:B------:R-:W-:Y:S01]  /*5050*/  @!P0 IMAD.IADD R185, R185, 0x1, -R6 ;  /* 0x00000001b9b98824 */ /* 0x000fe200078e0a06 */
[----:B------:R-:W-:Y:S01]  /*5060*/  ISETP.GE.AND P0, PT, R92, RZ, PT ;  /* 0x000000ff5c00720c */ /* 0x000fe20003f06270 */
[C---:B------:R-:W-:Y:S02]  /*5070*/  IMAD R171, R6.reuse, R12, R171 ;  /* 0x0000000c06ab7224 */ /* 0x040fe400078e02ab */
[----:B------:R-:W-:Y:S02]  /*5080*/  IMAD.MOV R13, RZ, RZ, -R13 ;  /* 0x000000ffff0d7224 */ /* 0x000fe400078e0a0d */
[----:B------:R-:W-:Y:S01]  /*5090*/  @!P1 IMAD.MOV R187, RZ, RZ, -R187 ;  /* 0x000000ffffbb9224 */ /* 0x000fe200078e0abb */
[C---:B------:R-:W-:Y:S01]  /*50a0*/  ISETP.GT.U32.AND P1, PT, R6.reuse, R179, PT ;  /* 0x000000b30600720c */ /* 0x040fe20003f24070 */
[----:B------:R-:W-:Y:S01]  /*50b0*/  @!P3 IMAD.MOV R185, RZ, RZ, -R185 ;  /* 0x000000ffffb9b224 */ /* 0x000fe200078e0ab9 */
[----:B------:R-:W-:Y:S01]  /*50c0*/  ISETP.GT.U32.AND P3, PT, R6, R171, PT ;  /* 0x000000ab0600720c */ /* 0x000fe20003f64070 */
[----:B------:R-:W-:-:S04]  /*50d0*/  IMAD.HI.U32 R14, R7, R173, RZ ;  /* 0x000000ad070e7227 */ /* 0x000fc800078e00ff */
[----:B------:R-:W-:Y:S01]  /*50e0*/  @!P4 IMAD.IADD R183, R183, 0x1, -R6 ;  /* 0x00000001b7b7c824 */ /* 0x000fe200078e0a06 */
[----:B------:R-:W-:Y:S01]  /*50f0*/  ISETP.GE.AND P4, PT, R93, RZ, PT ;  /* 0x000000ff5d00720c */ /* 0x000fe20003f86270 */
[----:B------:R-:W-:Y:S01]  /*5100*/  IMAD R169, R6, R13, R169 ;  /* 0x0000000d06a97224 */ /* 0x000fe200078e02a9 */
[----:B------:R-:W-:Y:S01]  /*5110*/  IABS R93, R56 ;  /* 0x00000038005d7213 */ /* 0x000fe20000000000 */
[----:B------:R-:W-:-:S04]  /*5120*/  IMAD.HI.U32 R12, R7, R167, RZ ;  /* 0x000000a7070c7227 */ /* 0x000fc800078e00ff */
[----:B------:R-:W-:Y:S02]  /*5130*/  IMAD.MOV R14, RZ, RZ, -R14 ;  /* 0x000000ffff0e7224 */ /* 0x000fe400078e0a0e */
[----:B------:R-:W-:Y:S01]  /*5140*/  @!P5 IMAD.IADD R181, R181, 0x1, -R6 ;  /* 0x00000001b5b5d824 */ /* 0x000fe200078e0a06 */
[C---:B------:R-:W-:Y:S01]  /*5150*/  ISETP.GT.U32.AND P5, PT, R6.reuse, R169, PT ;  /* 0x000000a90600720c */ /* 0x040fe20003fa4070 */
[----:B------:R-:W-:Y:S02]  /*5160*/  IMAD.MOV R12, RZ, RZ, -R12 ;  /* 0x000000ffff0c7224 */ /* 0x000fe400078e0a0c */
[C---:B------:R-:W-:Y:S02]  /*5170*/  IMAD R173, R6.reuse, R14, R173 ;  /* 0x0000000e06ad7224 */ /* 0x040fe400078e02ad */
[--C-:B------:R-:W-:Y:S01]  /*5180*/  @!P1 IMAD.IADD R179, R179, 0x1, -R6.reuse ;  /* 0x00000001b3b39824 */ /* 0x100fe200078e0a06 */
[----:B------:R-:W-:Y:S01]  /*5190*/  ISETP.GE.AND P1, PT, R89, RZ, PT ;  /* 0x000000ff5900720c */ /* 0x000fe20003f26270 */
[--C-:B------:R-:W-:Y:S01]  /*51a0*/  @!P3 IMAD.IADD R171, R171, 0x1, -R6.reuse ;  /* 0x00000001ababb824 */ /* 0x100fe200078e0a06 */
[C---:B------:R-:W-:Y:S01]  /*51b0*/  ISETP.GT.U32.AND P6, PT, R6.reuse, R173, PT ;  /* 0x000000ad0600720c */ /* 0x040fe20003fc4070 */
[C---:B------:R-:W-:Y:S01]  /*51c0*/  IMAD R167, R6.reuse, R12, R167 ;  /* 0x0000000c06a77224 */ /* 0x040fe200078e02a7 */
[----:B------:R-:W-:Y:S01]  /*51d0*/  ISETP.GE.AND P3, PT, R91, RZ, PT ;  /* 0x000000ff5b00720c */ /* 0x000fe20003f66270 */
[----:B------:R-:W-:Y:S01]  /*51e0*/  @!P4 IMAD.MOV R181, RZ, RZ, -R181 ;  /* 0x000000ffffb5c224 */ /* 0x000fe200078e0ab5 */
[C---:B------:R-:W-:Y:S01]  /*51f0*/  ISETP.GT.U32.AND P4, PT, R6.reuse, R171, PT ;  /* 0x000000ab0600720c */ /* 0x040fe20003f84070 */
[----:B------:R-:W-:Y:S01]  /*5200*/  @!P2 IMAD.MOV R179, RZ, RZ, -R179 ;  /* 0x000000ffffb3a224 */ /* 0x000fe200078e0ab3 */
[----:B------:R-:W-:Y:S01]  /*5210*/  ISETP.GT.U32.AND P2, PT, R6, R167, PT ;  /* 0x000000a70600720c */ /* 0x000fe20003f44070 */
[----:B------:R-:W-:Y:S01]  /*5220*/  @!P5 IMAD.IADD R169, R169, 0x1, -R6 ;  /* 0x00000001a9a9d824 */ /* 0x000fe200078e0a06 */
[----:B------:R-:W-:Y:S01]  /*5230*/  IABS R91, R59 ;  /* 0x0000003b005b7213 */ /* 0x000fe20000000000 */
[----:B------:R-:W-:Y:S01]  /*5240*/  IMAD.HI.U32 R12, R7, R165, RZ ;  /* 0x000000a5070c7227 */ /* 0x000fe200078e00ff */
[----:B------:R-:W-:-:S02]  /*5250*/  IABS R89, R57 ;  /* 0x0000003900597213 */ /* 0x000fc40000000000 */
[C---:B------:R-:W-:Y:S01]  /*5260*/  ISETP.GT.U32.AND P5, PT, R6.reuse, R169, PT ;  /* 0x000000a90600720c */ /* 0x040fe20003fa4070 */
[----:B------:R-:W-:Y:S02]  /*5270*/  @!P6 IMAD.IADD R173, R173, 0x1, -R6 ;  /* 0x00000001adade824 */ /* 0x000fe400078e0a06 */
[----:B------:R-:W-:Y:S02]  /*5280*/  IMAD.MOV R12, RZ, RZ, -R12 ;  /* 0x000000ffff0c7224 */ /* 0x000fe400078e0a0c */
[--C-:B------:R-:W-:Y:S01]  /*5290*/  @!P4 IMAD.IADD R171, R171, 0x1, -R6.reuse ;  /* 0x00000001ababc824 */ /* 0x100fe200078e0a06 */
[C---:B------:R-:W-:Y:S01]  /*52a0*/  ISETP.GT.U32.AND P6, PT, R6.reuse, R173, PT ;  /* 0x000000ad0600720c */ /* 0x040fe20003fc4070 */
[--C-:B------:R-:W-:Y:S01]  /*52b0*/  @!P2 IMAD.IADD R167, R167, 0x1, -R6.reuse ;  /* 0x00000001a7a7a824 */ /* 0x100fe200078e0a06 */
[----:B------:R-:W-:Y:S01]  /*52c0*/  ISETP.GE.AND P4, PT, R87, RZ, PT ;  /* 0x000000ff5700720c */ /* 0x000fe20003f86270 */
[C---:B------:R-:W-:Y:S01]  /*52d0*/  IMAD R165, R6.reuse, R12, R165 ;  /* 0x0000000c06a57224 */ /* 0x040fe200078e02a5 */
[----:B------:R-:W-:Y:S01]  /*52e0*/  ISETP.GE.AND P2, PT, R85, RZ, PT ;  /* 0x000000ff5500720c */ /* 0x000fe20003f46270 */
[----:B------:R-:W-:Y:S01]  /*52f0*/  @!P1 IMAD.MOV R171, RZ, RZ, -R171 ;  /* 0x000000ffffab9224 */ /* 0x000fe200078e0aab */
[C---:B------:R-:W-:Y:S01]  /*5300*/  ISETP.GT.U32.AND P1, PT, R6.reuse, R167, PT ;  /* 0x000000a70600720c */ /* 0x040fe20003f24070 */
[----:B------:R-:W-:Y:S01]  /*5310*/  @!P5 IMAD.IADD R169, R169, 0x1, -R6 ;  /* 0x00000001a9a9d824 */ /* 0x000fe200078e0a06 */
[----:B------:R-:W-:Y:S01]  /*5320*/  ISETP.GT.U32.AND P5, PT, R6, R165, PT ;  /* 0x000000a50600720c */ /* 0x000fe20003fa4070 */
[----:B------:R-:W-:Y:S01]  /*5330*/  IMAD.HI.U32 R13, R7, R159, RZ ;  /* 0x0000009f070d7227 */ /* 0x000fe200078e00ff */
[----:B------:R-:W-:-:S02]  /*5340*/  IABS R87, R53 ;  /* 0x0000003500577213 */ /* 0x000fc40000000000 */
[----:B------:R-:W-:Y:S01]  /*5350*/  IABS R85, R54 ;  /* 0x0000003600557213 */ /* 0x000fe20000000000 */
[----:B------:R-:W-:Y:S02]  /*5360*/  IMAD.MOV R13, RZ, RZ, -R13 ;  /* 0x000000ffff0d7224 */ /* 0x000fe400078e0a0d */
[----:B------:R-:W-:-:S04]  /*5370*/  IMAD.HI.U32 R12, R7, R163, RZ ;  /* 0x000000a3070c7227 */ /* 0x000fc800078e00ff */
[--C-:B------:R-:W-:Y:S01]  /*5380*/  @!P6 IMAD.IADD R173, R173, 0x1, -R6.reuse ;  /* 0x00000001adade824 */ /* 0x100fe200078e0a06 */
[----:B------:R-:W-:Y:S01]  /*5390*/  ISETP.GE.AND P6, PT, R90, RZ, PT ;  /* 0x000000ff5a00720c */ /* 0x000fe20003fc6270 */
[----:B------:R-:W-:Y:S01]  /*53a0*/  @!P1 IMAD.IADD R167, R167, 0x1, -R6 ;  /* 0x00000001a7a79824 */ /* 0x000fe200078e0a06 */
[----:B------:R-:W-:Y:S01]  /*53b0*/  ISETP.GE.AND P1, PT, R84, RZ, PT ;  /* 0x000000ff5400720c */ /* 0x000fe20003f26270 */
[C---:B------:R-:W-:Y:S02]  /*53c0*/  IMAD R159, R6.reuse, R13, R159 ;  /* 0x0000000d069f7224 */ /* 0x040fe400078e029f */
[----:B------:R-:W-:Y:S02]  /*53d0*/  IMAD.MOV R12, RZ, RZ, -R12 ;  /* 0x000000ffff0c7224 */ /* 0x000fe400078e0a0c */
[----:B------:R-:W-:Y:S02]  /*53e0*/  @!P5 IMAD.IADD R165, R165, 0x1, -R6 ;  /* 0x00000001a5a5d824 */ /* 0x000fe400078e0a06 */
[----:B------:R-:W-:Y:S01]  /*53f0*/  @!P3 IMAD.MOV R167, RZ, RZ, -R167 ;  /* 0x000000ffffa7b224 */ /* 0x000fe200078e0aa7 */
[C---:B------:R-:W-:Y:S01]  /*5400*/  ISETP.GT.U32.AND P3, PT, R6.reuse, R159, PT ;  /* 0x0000009f0600720c */ /* 0x040fe20003f64070 */
[C---:B------:R-:W-:Y:S01]  /*5410*/  IMAD R163, R6.reuse, R12, R163 ;  /* 0x0000000c06a37224 */ /* 0x040fe200078e02a3 */
[----:B------:R-:W-:Y:S01]  /*5420*/  ISETP.GT.U32.AND P5, PT, R6, R165, PT ;  /* 0x000000a50600720c */ /* 0x000fe20003fa4070 */
[----:B------:R-:W-:-:S04]  /*5430*/  IMAD.HI.U32 R12, R7, R161, RZ ;  /* 0x000000a1070c7227 */ /* 0x000fc800078e00ff */
[----:B------:R-:W-:Y:S02]  /*5440*/  IMAD.MOV R12, RZ, RZ, -R12 ;  /* 0x000000ffff0c7224 */ /* 0x000fe400078e0a0c */
[----:B------:R-:W-:Y:S01]  /*5450*/  @!P6 IMAD.MOV R169, RZ, RZ, -R169 ;  /* 0x000000ffffa9e224 */ /* 0x000fe200078e0aa9 */
[C---:B------:R-:W-:Y:S01]  /*5460*/  ISETP.GT.U32.AND P6, PT, R6.reuse, R163, PT ;  /* 0x000000a30600720c */ /* 0x040fe20003fc4070 */
[----:B------:R-:W-:Y:S02]  /*5470*/  IMAD R161, R6, R12, R161 ;  /* 0x0000000c06a17224 */ /* 0x000fe400078e02a1 */
[----:B------:R-:W-:-:S04]  /*5480*/  IMAD.HI.U32 R12, R7, R157, RZ ;  /* 0x0000009d070c7227 */ /* 0x000fc800078e00ff */
[----:B------:R-:W-:Y:S02]  /*5490*/  @!P3 IMAD.IADD R159, R159, 0x1, -R6 ;  /* 0x000000019f9fb824 */ /* 0x000fe400078e0a06 */
[----:B------:R-:W-:Y:S02]  /*54a0*/  IMAD.MOV R12, RZ, RZ, -R12 ;  /* 0x000000ffff0c7224 */ /* 0x000fe400078e0a0c */
[----:B------:R-:W-:Y:S01]  /*54b0*/  @!P5 IMAD.IADD R165, R165, 0x1, -R6 ;  /* 0x00000001a5a5d824 */ /* 0x000fe200078e0a06 */
[C---:B------:R-:W-:Y:S01]  /*54c0*/  ISETP.GT.U32.AND P5, PT, R6.reuse, R161, PT ;  /* 0x000000a10600720c */ /* 0x040fe20003fa4070 */
[C---:B------:R-:W-:Y:S01]  /*54d0*/  IMAD R157, R6.reuse, R12, R157 ;  /* 0x0000000c069d7224 */ /* 0x040fe200078e029d */
[----:B------:R-:W-:Y:S01]  /*54e0*/  ISETP.GT.U32.AND P3, PT, R6, R159, PT ;  /* 0x0000009f0600720c */ /* 0x000fe20003f64070 */
[----:B------:R-:W-:-:S04]  /*54f0*/  IMAD.HI.U32 R12, R7, R153, RZ ;  /* 0x00000099070c7227 */ /* 0x000fc800078e00ff */
[----:B------:R-:W-:Y:S02]  /*5500*/  @!P6 IMAD.IADD R163, R163, 0x1, -R6 ;  /* 0x00000001a3a3e824 */ /* 0x000fe400078e0a06 */
[----:B------:R-:W-:Y:S02]  /*5510*/  IMAD.MOV R12, RZ, RZ, -R12 ;  /* 0x000000ffff0c7224 */ /* 0x000fe400078e0a0c */
[----:B------:R-:W-:Y:S01]  /*5520*/  IMAD.HI.U32 R13, R7, R155, RZ ;  /* 0x0000009b070d7227 */ /* 0x000fe200078e00ff */
[----:B------:R-:W-:-:S03]  /*5530*/  ISETP.GT.U32.AND P6, PT, R6, R163, PT ;  /* 0x000000a30600720c */ /* 0x000fc60003fc4070 */
[C---:B------:R-:W-:Y:S02]  /*5540*/  IMAD R153, R6.reuse, R12, R153 ;  /* 0x0000000c06997224 */ /* 0x040fe400078e0299 */
[--C-:B------:R-:W-:Y:S02]  /*5550*/  @!P5 IMAD.IADD R161, R161, 0x1, -R6.reuse ;  /* 0x00000001a1a1d824 */ /* 0x100fe400078e0a06 */
[----:B------:R-:W-:Y:S01]  /*5560*/  @!P3 IMAD.IADD R159, R159, 0x1, -R6 ;  /* 0x000000019f9fb824 */ /* 0x000fe200078e0a06 */
[C---:B------:R-:W-:Y:S01]  /*5570*/  ISETP.GT.U32.AND P3, PT, R6.reuse, R153, PT ;  /* 0x000000990600720c */ /* 0x040fe20003f64070 */
[----:B------:R-:W-:Y:S01]  /*5580*/  IMAD.MOV R13, RZ, RZ, -R13 ;  /* 0x000000ffff0d7224 */ /* 0x000fe200078e0a0d */
[----:B------:R-:W-:Y:S01]  /*5590*/  ISETP.GT.U32.AND P5, PT, R6, R161, PT ;  /* 0x000000a10600720c */ /* 0x000fe20003fa4070 */
[----:B------:R-:W-:-:S04]  /*55a0*/  IMAD.HI.U32 R12, R7, R151, RZ ;  /* 0x00000097070c7227 */ /* 0x000fc800078e00ff */
[C---:B------:R-:W-:Y:S02]  /*55b0*/  IMAD R155, R6.reuse, R13, R155 ;  /* 0x0000000d069b7224 */ /* 0x040fe400078e029b */
[--C-:B------:R-:W-:Y:S01]  /*55c0*/  @!P6 IMAD.IADD R163, R163, 0x1, -R6.reuse ;  /* 0x00000001a3a3e824 */ /* 0x100fe200078e0a06 */
[----:B------:R-:W-:Y:S01]  /*55d0*/  ISETP.GT.U32.AND P6, PT, R6, R157, PT ;  /* 0x0000009d0600720c */ /* 0x000fe20003fc4070 */
[----:B------:R-:W-:Y:S01]  /*55e0*/  @!P0 IMAD.MOV R183, RZ, RZ, -R183 ;  /* 0x000000ffffb78224 */ /* 0x000fe200078e0ab7 */
[----:B------:R-:W-:Y:S01]  /*55f0*/  ISETP.GE.AND P0, PT, R88, RZ, PT ;  /* 0x000000ff5800720c */ /* 0x000fe20003f06270 */
[----:B------:R-:W-:Y:S01]  /*5600*/  @!P4 IMAD.MOV R163, RZ, RZ, -R163 ;  /* 0x000000ffffa3c224 */ /* 0x000fe200078e0aa3 */
[----:B------:R-:W-:Y:S01]  /*5610*/  ISETP.GT.U32.AND P4, PT, R6, R155, PT ;  /* 0x0000009b0600720c */ /* 0x000fe20003f84070 */
[--C-:B------:R-:W-:Y:S02]  /*5620*/  @!P3 IMAD.IADD R153, R153, 0x1, -R6.reuse ;  /* 0x000000019999b824 */ /* 0x100fe400078e0a06 */
[----:B------:R-:W-:Y:S01]  /*5630*/  @!P5 IMAD.IADD R161, R161, 0x1, -R6 ;  /* 0x00000001a1a1d824 */ /* 0x000fe200078e0a06 */
[----:B------:R-:W-:Y:S01]  /*5640*/  ISETP.GE.AND P5, PT, R82, RZ, PT ;  /* 0x000000ff5200720c */ /* 0x000fe20003fa6270 */
[----:B------:R-:W-:Y:S01]  /*5650*/  IMAD.MOV R12, RZ, RZ, -R12 ;  /* 0x000000ffff0c7224 */ /* 0x000fe200078e0a0c */
[C---:B------:R-:W-:Y:S01]  /*5660*/  ISETP.GT.U32.AND P3, PT, R6.reuse, R153, PT ;  /* 0x000000990600720c */ /* 0x040fe20003f64070 */
[----:B------:R-:W-:Y:S01]  /*5670*/  @!P2 IMAD.MOV R161, RZ, RZ, -R161 ;  /* 0x000000ffffa1a224 */ /* 0x000fe200078e0aa1 */
[----:B------:R-:W-:Y:S01]  /*5680*/  ISETP.GE.AND P2, PT, R79, RZ, PT ;  /* 0x000000ff4f00720c */ /* 0x000fe20003f46270 */
[----:B------:R-:W-:Y:S01]  /*5690*/  IMAD R151, R6, R12, R151 ;  /* 0x0000000c06977224 */ /* 0x000fe200078e0297 */
[----:B------:R-:W-:Y:S01]  /*56a0*/  IABS R79, R52 ;  /* 0x00000034004f7213 */ /* 0x000fe20000000000 */
[----:B------:R-:W-:-:S04]  /*56b0*/  IMAD.HI.U32 R12, R7, R147, RZ ;  /* 0x00000093070c7227 */ /* 0x000fc800078e00ff */
[----:B------:R-:W-:Y:S02]  /*56c0*/  @!P4 IMAD.IADD R155, R155, 0x1, -R6 ;  /* 0x000000019b9bc824 */ /* 0x000fe400078e0a06 */
[----:B------:R-:W-:Y:S02]  /*56d0*/  IMAD.MOV R12, RZ, RZ, -R12 ;  /* 0x000000ffff0c7224 */ /* 0x000fe400078e0a0c */
[----:B------:R-:W-:Y:S01]  /*56e0*/  @!P0 IMAD.MOV R173, RZ, RZ, -R173 ;  /* 0x000000ffffad8224 */ /* 0x000fe200078e0aad */
[----:B------:R-:W-:Y:S01]  /*56f0*/  ISETP.GE.AND P0, PT, R86, RZ, PT ;  /* 0x000000ff5600720c */ /* 0x000fe20003f06270 */
[--C-:B------:R-:W-:Y:S01]  /*5700*/  @!P3 IMAD.IADD R153, R153, 0x1, -R6.reuse ;  /* 0x000000019999b824 */ /* 0x100fe200078e0a06 */
[C---:B------:R-:W-:Y:S01]  /*5710*/  ISETP.GT.U32.AND P4, PT, R6.reuse, R155, PT ;  /* 0x0000009b0600720c */ /* 0x040fe20003f84070 */
[----:B------:R-:W-:Y:S01]  /*5720*/  IMAD R147, R6, R12, R147 ;  /* 0x0000000c06937224 */ /* 0x000fe200078e0293 */
[----:B------:R-:W-:Y:S01]  /*5730*/  ISETP.GE.AND P3, PT, R78, RZ, PT ;  /* 0x000000ff4e00720c */ /* 0x000fe20003f66270 */
[----:B------:R-:W-:-:S02]  /*5740*/  @!P6 IMAD.IADD R157, R157, 0x1, -R6 ;  /* 0x000000019d9de824 */ /* 0x000fc400078e0a06 */
[----:B------:R-:W-:-:S03]  /*5750*/  IMAD.HI.U32 R13, R7, R149, RZ ;  /* 0x00000095070d7227 */ /* 0x000fc600078e00ff */
[C---:B------:R-:W-:Y:S01]  /*5760*/  ISETP.GT.U32.AND P6, PT, R6.reuse, R157, PT ;  /* 0x0000009d0600720c */ /* 0x040fe20003fc4070 */
[----:B------:R-:W-:Y:S01]  /*5770*/  @!P2 IMAD.MOV R153, RZ, RZ, -R153 ;  /* 0x000000ffff99a224 */ /* 0x000fe200078e0a99 */
[C---:B------:R-:W-:Y:S01]  /*5780*/  ISETP.GT.U32.AND P2, PT, R6.reuse, R147, PT ;  /* 0x000000930600720c */ /* 0x040fe20003f44070 */
[----:B------:R-:W-:Y:S02]  /*5790*/  IMAD.MOV R13, RZ, RZ, -R13 ;  /* 0x000000ffff0d7224 */ /* 0x000fe400078e0a0d */
[----:B------:R-:W-:Y:S01]  /*57a0*/  @!P0 IMAD.MOV R165, RZ, RZ, -R165 ;  /* 0x000000ffffa58224 */ /* 0x000fe200078e0aa5 */
[----:B------:R-:W-:Y:S01]  /*57b0*/  ISETP.GE.AND P0, PT, R83, RZ, PT ;  /* 0x000000ff5300720c */ /* 0x000fe20003f06270 */
[C---:B------:R-:W-:Y:S01]  /*57c0*/  IMAD R149, R6.reuse, R13, R149 ;  /* 0x0000000d06957224 */ /* 0x040fe200078e0295 */
[----:B------:R-:W-:Y:S01]  /*57d0*/  IABS R83, R55 ;  /* 0x0000003700537213 */ /* 0x000fe20000000000 */
[----:B------:R-:W-:Y:S01]  /*57e0*/  @!P4 IMAD.IADD R155, R155, 0x1, -R6 ;  /* 0x000000019b9bc824 */ /* 0x000fe200078e0a06 */
[----:B------:R-:W-:Y:S01]  /*57f0*/  ISETP.GT.U32.AND P4, PT, R6, R151, PT ;  /* 0x000000970600720c */ /* 0x000fe20003f84070 */
[----:B------:R-:W-:-:S04]  /*5800*/  IMAD.HI.U32 R12, R7, R145, RZ ;  /* 0x00000091070c7227 */ /* 0x000fc800078e00ff */
[----:B------:R-:W-:Y:S01]  /*5810*/  @!P5 IMAD.MOV R155, RZ, RZ, -R155 ;  /* 0x000000ffff9bd224 */ /* 0x000fe200078e0a9b */
[C---:B------:R-:W-:Y:S01]  /*5820*/  ISETP.GT.U32.AND P5, PT, R6.reuse, R149, PT ;  /* 0x000000950600720c */ /* 0x040fe20003fa4070 */
[----:B------:R-:W-:Y:S02]  /*5830*/  IMAD.MOV R12, RZ, RZ, -R12 ;  /* 0x000000ffff0c7224 */ /* 0x000fe400078e0a0c */
[--C-:B------:R-:W-:Y:S02]  /*5840*/  @!P2 IMAD.IADD R147, R147, 0x1, -R6.reuse ;  /* 0x000000019393a824 */ /* 0x100fe400078e0a06 */
[----:B------:R-:W-:Y:S01]  /*5850*/  @!P6 IMAD.IADD R157, R157, 0x1, -R6 ;  /* 0x000000019d9de824 */ /* 0x000fe200078e0a06 */
[----:B------:R-:W-:Y:S01]  /*5860*/  ISETP.GE.AND P6, PT, R81, RZ, PT ;  /* 0x000000ff5100720c */ /* 0x000fe20003fc6270 */
[C---:B------:R-:W-:Y:S01]  /*5870*/  IMAD R145, R6.reuse, R12, R145 ;  /* 0x0000000c06917224 */ /* 0x040fe200078e0291 */
[----:B------:R-:W-:Y:S01]  /*5880*/  ISETP.GT.U32.AND P2, PT, R6, R147, PT ;  /* 0x000000930600720c */ /* 0x000fe20003f44070 */
[----:B------:R-:W-:Y:S01]  /*5890*/  IMAD.HI.U32 R12, R7, R133, RZ ;  /* 0x00000085070c7227 */ /* 0x000fe200078e00ff */
[----:B------:R-:W-:-:S03]  /*58a0*/  IABS R81, R10 ;  /* 0x0000000a00517213 */ /* 0x000fc60000000000 */
[----:B------:R-:W-:Y:S01]  /*58b0*/  @!P0 IMAD.MOV R157, RZ, RZ, -R157 ;  /* 0x000000ffff9d8224 */ /* 0x000fe200078e0a9d */
[----:B------:R-:W-:Y:S01]  /*58c0*/  ISETP.GE.AND P0, PT, R77, RZ, PT ;  /* 0x000000ff4d00720c */ /* 0x000fe20003f06270 */
[----:B------:R-:W-:Y:S01]  /*58d0*/  @!P4 IMAD.IADD R151, R151, 0x1, -R6 ;  /* 0x000000019797c824 */ /* 0x000fe200078e0a06 */
[----:B------:R-:W-:Y:S01]  /*58e0*/  IABS R77, R50 ;  /* 0x00000032004d7213 */ /* 0x000fe20000000000 */
[----:B------:R-:W-:Y:S02]  /*58f0*/  IMAD.MOV R14, RZ, RZ, -R12 ;  /* 0x000000ffff0e7224 */ /* 0x000fe400078e0a0c */
[----:B------:R-:W-:Y:S01]  /*5900*/  IMAD.HI.U32 R12, R7, R127, RZ ;  /* 0x0000007f070c7227 */ /* 0x000fe200078e00ff */
[----:B------:R-:W-:-:S03]  /*5910*/  ISETP.GT.U32.AND P4, PT, R6, R151, PT ;  /* 0x000000970600720c */ /* 0x000fc60003f84070 */
[----:B------:R-:W-:Y:S02]  /*5920*/  @!P5 IMAD.IADD R149, R149, 0x1, -R6 ;  /* 0x000000019595d824 */ /* 0x000fe400078e0a06 */
[C---:B------:R-:W-:Y:S02]  /*5930*/  IMAD R133, R6.reuse, R14, R133 ;  /* 0x0000000e06857224 */ /* 0x040fe400078e0285 */
[----:B------:R-:W-:Y:S01]  /*5940*/  IMAD.MOV R12, RZ, RZ, -R12 ;  /* 0x000000ffff0c7224 */ /* 0x000fe200078e0a0c */
[----:B------:R-:W-:Y:S01]  /*5950*/  ISETP.GT.U32.AND P5, PT, R6, R149, PT ;  /* 0x000000950600720c */ /* 0x000fe20003fa4070 */
[----:B------:R-:W-:-:S04]  /*5960*/  IMAD.HI.U32 R13, R7, R135, RZ ;  /* 0x00000087070d7227 */ /* 0x000fc800078e00ff */
[--C-:B------:R-:W-:Y:S01]  /*5970*/  @!P2 IMAD.IADD R147, R147, 0x1, -R6.reuse ;  /* 0x000000019393a824 */ /* 0x100fe200078e0a06 */
[C---:B------:R-:W-:Y:S01]  /*5980*/  ISETP.GT.U32.AND P2, PT, R6.reuse, R133, PT ;  /* 0x000000850600720c */ /* 0x040fe20003f44070 */
[C---:B------:R-:W-:Y:S02]  /*5990*/  IMAD R127, R6.reuse, R12, R127 ;  /* 0x0000000c067f7224 */ /* 0x040fe400078e027f */
[----:B------:R-:W-:Y:S02]  /*59a0*/  IMAD.MOV R13, RZ, RZ, -R13 ;  /* 0x000000ffff0d7224 */ /* 0x000fe400078e0a0d */
[----:B------:R-:W-:Y:S01]  /*59b0*/  @!P0 IMAD.MOV R147, RZ, RZ, -R147 ;  /* 0x000000ffff938224 */ /* 0x000fe200078e0a93 */
[C---:B------:R-:W-:Y:S01]  /*59c0*/  ISETP.GT.U32.AND P0, PT, R6.reuse, R127, PT ;  /* 0x0000007f0600720c */ /* 0x040fe20003f04070 */
[C---:B------:R-:W-:Y:S02]  /*59d0*/  IMAD R135, R6.reuse, R13, R135 ;  /* 0x0000000d06877224 */ /* 0x040fe400078e0287 */
[--C-:B------:R-:W-:Y:S01]  /*59e0*/  @!P4 IMAD.IADD R151, R151, 0x1, -R6.reuse ;  /* 0x000000019797c824 */ /* 0x100fe200078e0a06 */
[C---:B------:R-:W-:Y:S01]  /*59f0*/  ISETP.GT.U32.AND P4, PT, R6.reuse, R145, PT ;  /* 0x000000910600720c */ /* 0x040fe20003f84070 */
[--C-:B------:R-:W-:Y:S01]  /*5a00*/  @!P5 IMAD.IADD R149, R149, 0x1, -R6.reuse ;  /* 0x000000019595d824 */ /* 0x100fe200078e0a06 */
[----:B------:R-:W-:Y:S01]  /*5a10*/  ISETP.GT.U32.AND P5, PT, R6, R135, PT ;  /* 0x000000870600720c */ /* 0x000fe20003fa4070 */
[----:B------:R-:W-:Y:S01]  /*5a20*/  @!P2 IMAD.IADD R133, R133, 0x1, -R6 ;  /* 0x000000018585a824 */ /* 0x000fe200078e0a06 */
[----:B------:R-:W-:Y:S01]  /*5a30*/  ISETP.GE.AND P2, PT, R74, RZ, PT ;  /* 0x000000ff4a00720c */ /* 0x000fe20003f46270 */
[----:B------:R-:W-:-:S04]  /*5a40*/  IMAD.HI.U32 R12, R7, R123, RZ ;  /* 0x0000007b070c7227 */ /* 0x000fc800078e00ff */
[----:B------:R-:W-:Y:S01]  /*5a50*/  @!P0 IMAD.IADD R127, R127, 0x1, -R6 ;  /* 0x000000017f7f8824 */ /* 0x000fe200078e0a06 */
[----:B------:R-:W-:Y:S01]  /*5a60*/  ISETP.GT.U32.AND P0, PT, R6, R133, PT ;  /* 0x000000850600720c */ /* 0x000fe20003f04070 */
[----:B------:R-:W-:Y:S02]  /*5a70*/  IMAD.MOV R12, RZ, RZ, -R12 ;  /* 0x000000ffff0c7224 */ /* 0x000fe400078e0a0c */
[--C-:B------:R-:W-:Y:S01]  /*5a80*/  @!P4 IMAD.IADD R145, R145, 0x1, -R6.reuse ;  /* 0x000000019191c824 */ /* 0x100fe200078e0a06 */
[----:B------:R-:W-:Y:S01]  /*5a90*/  ISETP.GE.AND P4, PT, R76, RZ, PT ;  /* 0x000000ff4c00720c */ /* 0x000fe20003f86270 */
[----:B------:R-:W-:Y:S02]  /*5aa0*/  @!P5 IMAD.IADD R135, R135, 0x1, -R6 ;  /* 0x000000018787d824 */ /* 0x000fe400078e0a06 */
[----:B------:R-:W-:Y:S01]  /*5ab0*/  IMAD.HI.U32 R13, R7, R125, RZ ;  /* 0x0000007d070d7227 */ /* 0x000fe200078e00ff */
[----:B------:R-:W-:-:S03]  /*5ac0*/  ISETP.GT.U32.AND P5, PT, R6, R145, PT ;  /* 0x000000910600720c */ /* 0x000fc60003fa4070 */
[C---:B------:R-:W-:Y:S02]  /*5ad0*/  IMAD R123, R6.reuse, R12, R123 ;  /* 0x0000000c067b7224 */ /* 0x040fe400078e027b */
[----:B------:R-:W-:Y:S02]  /*5ae0*/  IMAD.MOV R13, RZ, RZ, -R13 ;  /* 0x000000ffff0d7224 */ /* 0x000fe400078e0a0d */
[--C-:B------:R-:W-:Y:S01]  /*5af0*/  @!P0 IMAD.IADD R133, R133, 0x1, -R6.reuse ;  /* 0x0000000185858824 */ /* 0x100fe200078e0a06 */
[C---:B------:R-:W-:Y:S01]  /*5b00*/  ISETP.GT.U32.AND P0, PT, R6.reuse, R123, PT ;  /* 0x0000007b0600720c */ /* 0x040fe20003f04070 */
[----:B------:R-:W-:Y:S02]  /*5b10*/  IMAD R125, R6, R13, R125 ;  /* 0x0000000d067d7224 */ /* 0x000fe400078e027d */
[----:B------:R-:W-:Y:S01]  /*5b20*/  @!P1 IMAD.MOV R159, RZ, RZ, -R159 ;  /* 0x000000ffff9f9224 */ /* 0x000fe200078e0a9f */
[----:B------:R-:W-:Y:S01]  /*5b30*/  ISETP.GE.AND P1, PT, R80, RZ, PT ;  /* 0x000000ff5000720c */ /* 0x000fe20003f26270 */
[----:B------:R-:W-:Y:S01]  /*5b40*/  @!P5 IMAD.IADD R145, R145, 0x1, -R6 ;  /* 0x000000019191d824 */ /* 0x000fe200078e0a06 */
[----:B------:R-:W-:Y:S01]  /*5b50*/  ISETP.GT.U32.AND P5, PT, R6, R125, PT ;  /* 0x0000007d0600720c */ /* 0x000fe20003fa4070 */
[----:B------:R-:W-:-:S04]  /*5b60*/  IMAD.HI.U32 R12, R7, R117, RZ ;  /* 0x00000075070c7227 */ /* 0x000fc800078e00ff */
[----:B------:R-:W-:-:S04]  /*5b70*/  IMAD.HI.U32 R13, R7, R121, RZ ;  /* 0x00000079070d7227 */ /* 0x000fc800078e00ff */
[----:B------:R-:W-:Y:S02]  /*5b80*/  @!P0 IMAD.IADD R123, R123, 0x1, -R6 ;  /* 0x000000017b7b8824 */ /* 0x000fe400078e0a06 */
[----:B------:R-:W-:Y:S02]  /*5b90*/  IMAD.MOV R12, RZ, RZ, -R12 ;  /* 0x000000ffff0c7224 */ /* 0x000fe400078e0a0c */
[----:B------:R-:W-:Y:S01]  /*5ba0*/  @!P6 IMAD.MOV R149, RZ, RZ, -R149 ;  /* 0x000000ffff95e224 */ /* 0x000fe200078e0a95 */
[C---:B------:R-:W-:Y:S01]  /*5bb0*/  ISETP.GT.U32.AND P6, PT, R6.reuse, R135, PT ;  /* 0x000000870600720c */ /* 0x040fe20003fc4070 */
[----:B------:R-:W-:Y:S01]  /*5bc0*/  @!P4 IMAD.MOV R133, RZ, RZ, -R133 ;  /* 0x000000ffff85c224 */ /* 0x000fe200078e0a85 */
[C---:B------:R-:W-:Y:S01]  /*5bd0*/  ISETP.GT.U32.AND P4, PT, R6.reuse, R123, PT ;  /* 0x0000007b0600720c */ /* 0x040fe20003f84070 */
[----:B------:R-:W-:Y:S02]  /*5be0*/  IMAD.MOV R13, RZ, RZ, -R13 ;  /* 0x000000ffff0d7224 */ /* 0x000fe400078e0a0d */
[----:B------:R-:W-:-:S02]  /*5bf0*/  IMAD R117, R6, R12, R117 ;  /* 0x0000000c06757224 */ /* 0x000fc400078e0275 */
[----:B------:R-:W-:-:S03]  /*5c00*/  IMAD.HI.U32 R12, R7, R115, RZ ;  /* 0x00000073070c7227 */ /* 0x000fc600078e00ff */
[C---:B------:R-:W-:Y:S01]  /*5c10*/  ISETP.GT.U32.AND P0, PT, R6.reuse, R117, PT ;  /* 0x000000750600720c */ /* 0x040fe20003f04070 */
[----:B------:R-:W-:Y:S01]  /*5c20*/  @!P1 IMAD.MOV R151, RZ, RZ, -R151 ;  /* 0x000000ffff979224 */ /* 0x000fe200078e0a97 */
[----:B------:R-:W-:Y:S01]  /*5c30*/  ISETP.GE.AND P1, PT, R75, RZ, PT ;  /* 0x000000ff4b00720c */ /* 0x000fe20003f26270 */
[----:B------:R-:W-:Y:S01]  /*5c40*/  @!P5 IMAD.IADD R125, R125, 0x1, -R6 ;  /* 0x000000017d7dd824 */ /* 0x000fe200078e0a06 */
[----:B------:R-:W-:Y:S01]  /*5c50*/  ISETP.GE.AND P5, PT, R71, RZ, PT ;  /* 0x000000ff4700720c */ /* 0x000fe20003fa6270 */
[----:B------:R-:W-:Y:S01]  /*5c60*/  IMAD R121, R6, R13, R121 ;  /* 0x0000000d06797224 */ /* 0x000fe200078e0279 */
[----:B------:R-:W-:Y:S01]  /*5c70*/  IABS R75, R51 ;  /* 0x00000033004b7213 */ /* 0x000fe20000000000 */
[----:B------:R-:W-:Y:S01]  /*5c80*/  IMAD.HI.U32 R13, R7, R113, RZ ;  /* 0x00000071070d7227 */ /* 0x000fe200078e00ff */
[----:B------:R-:W-:-:S03]  /*5c90*/  IABS R71, R47 ;  /* 0x0000002f00477213 */ /* 0x000fc60000000000 */
[----:B------:R-:W-:Y:S02]  /*5ca0*/  IMAD.MOV R12, RZ, RZ, -R12 ;  /* 0x000000ffff0c7224 */ /* 0x000fe400078e0a0c */
[----:B------:R-:W-:Y:S02]  /*5cb0*/  IMAD.MOV R13, RZ, RZ, -R13 ;  /* 0x000000ffff0d7224 */ /* 0x000fe400078e0a0d */
[----:B------:R-:W-:Y:S02]  /*5cc0*/  IMAD R115, R6, R12, R115 ;  /* 0x0000000c06737224 */ /* 0x000fe400078e0273 */
[----:B------:R-:W-:-:S04]  /*5cd0*/  IMAD.HI.U32 R12, R7, R111, RZ ;  /* 0x0000006f070c7227 */ /* 0x000fc800078e00ff */
[--C-:B------:R-:W-:Y:S01]  /*5ce0*/  @!P6 IMAD.IADD R135, R135, 0x1, -R6.reuse ;  /* 0x000000018787e824 */ /* 0x100fe200078e0a06 */
[----:B------:R-:W-:Y:S01]  /*5cf0*/  ISETP.GE.AND P6, PT, R73, RZ, PT ;  /* 0x000000ff4900720c */ /* 0x000fe20003fc6270 */
[----:B------:R-:W-:Y:S01]  /*5d00*/  @!P3 IMAD.MOV R145, RZ, RZ, -R145 ;  /* 0x000000ffff91b224 */ /* 0x000fe200078e0a91 */
[C---:B------:R-:W-:Y:S01]  /*5d10*/  ISETP.GT.U32.AND P3, PT, R6.reuse, R127, PT ;  /* 0x0000007f0600720c */ /* 0x040fe20003f64070 */
[C---:B------:R-:W-:Y:S01]  /*5d20*/  IMAD R113, R6.reuse, R13, R113 ;  /* 0x0000000d06717224 */ /* 0x040fe200078e0271 */
[----:B------:R-:W-:Y:S01]  /*5d30*/  IABS R73, R46 ;  /* 0x0000002e00497213 */ /* 0x000fe20000000000 */
[----:B------:R-:W-:Y:S01]  /*5d40*/  @!P4 IMAD.IADD R123, R123, 0x1, -R6 ;  /* 0x000000017b7bc824 */ /* 0x000fe200078e0a06 */
[C---:B------:R-:W-:Y:S01]  /*5d50*/  ISETP.GT.U32.AND P4, PT, R6.reuse, R115, PT ;  /* 0x000000730600720c */ /* 0x040fe20003f84070 */
[----:B------:R-:W-:Y:S02]  /*5d60*/  IMAD.MOV R12, RZ, RZ, -R12 ;  /* 0x000000ffff0c7224 */ /* 0x000fe400078e0a0c */
[----:B------:R-:W-:Y:S01]  /*5d70*/  @!P1 IMAD.MOV R135, RZ, RZ, -R135 ;  /* 0x000000ffff879224 */ /* 0x000fe200078e0a87 */
[C---:B------:R-:W-:Y:S01]  /*5d80*/  ISETP.GT.U32.AND P1, PT, R6.reuse, R125, PT ;  /* 0x0000007d0600720c */ /* 0x040fe20003f24070 */
[----:B------:R-:W-:Y:S01]  /*5d90*/  @!P5 IMAD.MOV R123, RZ, RZ, -R123 ;  /* 0x000000ffff7bd224 */ /* 0x000fe200078e0a7b */
[C---:B------:R-:W-:Y:S01]  /*5da0*/  ISETP.GT.U32.AND P5, PT, R6.reuse, R113, PT ;  /* 0x000000710600720c */ /* 0x040fe20003fa4070 */
[----:B------:R-:W-:-:S02]  /*5db0*/  IMAD R111, R6, R12, R111 ;  /* 0x0000000c066f7224 */ /* 0x000fc400078e026f */
[----:B------:R-:W-:-:S04]  /*5dc0*/  IMAD.HI.U32 R12, R7, R109, RZ ;  /* 0x0000006d070c7227 */ /* 0x000fc800078e00ff */
[----:B------:R-:W-:Y:S02]  /*5dd0*/  @!P0 IMAD.IADD R117, R117, 0x1, -R6 ;  /* 0x0000000175758824 */ /* 0x000fe400078e0a06 */
[----:B------:R-:W-:Y:S02]  /*5de0*/  IMAD.MOV R12, RZ, RZ, -R12 ;  /* 0x000000ffff0c7224 */ /* 0x000fe400078e0a0c */
[--C-:B------:R-:W-:Y:S01]  /*5df0*/  @!P3 IMAD.IADD R127, R127, 0x1, -R6.reuse ;  /* 0x000000017f7fb824 */ /* 0x100fe200078e0a06 */
[C---:B------:R-:W-:Y:S01]  /*5e00*/  ISETP.GT.U32.AND P3, PT, R6.reuse, R121, PT ;  /* 0x000000790600720c */ /* 0x040fe20003f64070 */
[----:B------:R-:W-:Y:S01]  /*5e10*/  @!P4 IMAD.IADD R115, R115, 0x1, -R6 ;  /* 0x000000017373c824 */ /* 0x000fe200078e0a06 */
[C---:B------:R-:W-:Y:S01]  /*5e20*/  ISETP.GT.U32.AND P0, PT, R6.reuse, R117, PT ;  /* 0x000000750600720c */ /* 0x040fe20003f04070 */
[----:B------:R-:W-:Y:S01]  /*5e30*/  IMAD R109, R6, R12, R109 ;  /* 0x0000000c066d7224 */ /* 0x000fe200078e026d */
[----:B------:R-:W-:Y:S01]  /*5e40*/  ISETP.GE.AND P4, PT, R69, RZ, PT ;  /* 0x000000ff4500720c */ /* 0x000fe20003f86270 */
[----:B------:R-:W-:Y:S01]  /*5e50*/  IMAD.HI.U32 R12, R7, R107, RZ ;  /* 0x0000006b070c7227 */ /* 0x000fe200078e00ff */
[----:B------:R-:W-:-:S03]  /*5e60*/  IABS R69, R48 ;  /* 0x0000003000457213 */ /* 0x000fc60000000000 */
[--C-:B------:R-:W-:Y:S01]  /*5e70*/  @!P1 IMAD.IADD R125, R125, 0x1, -R6.reuse ;  /* 0x000000017d7d9824 */ /* 0x100fe200078e0a06 */
[----:B------:R-:W-:Y:S01]  /*5e80*/  ISETP.GE.AND P1, PT, R72, RZ, PT ;  /* 0x000000ff4800720c */ /* 0x000fe20003f26270 */
[----:B------:R-:W-:Y:S01]  /*5e90*/  @!P5 IMAD.IADD R113, R113, 0x1, -R6 ;  /* 0x000000017171d824 */ /* 0x000fe200078e0a06 */
[C---:B------:R-:W-:Y:S01]  /*5ea0*/  ISETP.GT.U32.AND P5, PT, R6.reuse, R115, PT ;  /* 0x000000730600720c */ /* 0x040fe20003fa4070 */
[----:B------:R-:W-:Y:S02]  /*5eb0*/  IMAD.MOV R12, RZ, RZ, -R12 ;  /* 0x000000ffff0c7224 */ /* 0x000fe400078e0a0c */
[----:B------:R-:W-:Y:S01]  /*5ec0*/  @!P2 IMAD.MOV R125, RZ, RZ, -R125 ;  /* 0x000000ffff7da224 */ /* 0x000fe200078e0a7d */
[----:B------:R-:W-:Y:S01]  /*5ed0*/  ISETP.GE.AND P2, PT, R67, RZ, PT ;  /* 0x000000ff4300720c */ /* 0x000fe20003f46270 */
[----:B------:R-:W-:Y:S01]  /*5ee0*/  IMAD R107, R6, R12, R107 ;  /* 0x0000000c066b7224 */ /* 0x000fe200078e026b */
[----:B------:R-:W-:Y:S01]  /*5ef0*/  IABS R67, R49 ;  /* 0x0000003100437213 */ /* 0x000fe20000000000 */
[----:B------:R-:W-:-:S04]  /*5f00*/  IMAD.HI.U32 R12, R7, R105, RZ ;  /* 0x00000069070c7227 */ /* 0x000fc800078e00ff */
[--C-:B------:R-:W-:Y:S01]  /*5f10*/  @!P3 IMAD.IADD R121, R121, 0x1, -R6.reuse ;  /* 0x000000017979b824 */ /* 0x100fe200078e0a06 */
[----:B------:R-:W-:Y:S01]  /*5f20*/  ISETP.GE.AND P3, PT, R70, RZ, PT ;  /* 0x000000ff4600720c */ /* 0x000fe20003f66270 */
[----:B------:R-:W-:Y:S01]  /*5f30*/  @!P0 IMAD.IADD R117, R117, 0x1, -R6 ;  /* 0x0000000175758824 */ /* 0x000fe200078e0a06 */
[C---:B------:R-:W-:Y:S01]  /*5f40*/  ISETP.GT.U32.AND P0, PT, R6.reuse, R111, PT ;  /* 0x0000006f0600720c */ /* 0x040fe20003f04070 */
[----:B------:R-:W-:Y:S02]  /*5f50*/  IMAD.MOV R14, RZ, RZ, -R12 ;  /* 0x000000ffff0e7224 */ /* 0x000fe400078e0a0c */
[----:B------:R-:W-:Y:S01]  /*5f60*/  @!P6 IMAD.MOV R127, RZ, RZ, -R127 ;  /* 0x000000ffff7fe224 */ /* 0x000fe200078e0a7f */
[----:B------:R-:W-:Y:S01]  /*5f70*/  ISETP.GT.U32.AND P6, PT, R6, R121, PT ;  /* 0x000000790600720c */ /* 0x000fe20003fc4070 */
[----:B------:R-:W-:Y:S01]  /*5f80*/  @!P5 IMAD.IADD R115, R115, 0x1, -R6 ;  /* 0x000000017373d824 */ /* 0x000fe200078e0a06 */
[----:B------:R-:W-:Y:S01]  /*5f90*/  ISETP.GE.AND P5, PT, R64, RZ, PT ;  /* 0x000000ff4000720c */ /* 0x000fe20003fa6270 */
[----:B------:R-:W-:-:S02]  /*5fa0*/  IMAD R105, R6, R14, R105 ;  /* 0x0000000e06697224 */ /* 0x000fc400078e0269 */
[----:B------:R-:W-:Y:S02]  /*5fb0*/  @!P2 IMAD.MOV R115, RZ, RZ, -R115 ;  /* 0x000000ffff73a224 */ /* 0x000fe400078e0a73 */
[----:B------:R-:W-:Y:S01]  /*5fc0*/  IMAD.HI.U32 R12, R7, R101, RZ ;  /* 0x00000065070c7227 */ /* 0x000fe200078e00ff */
[----:B------:R-:W-:-:S03]  /*5fd0*/  ISETP.GT.U32.AND P2, PT, R6, R105, PT ;  /* 0x000000690600720c */ /* 0x000fc60003f44070 */
[--C-:B------:R-:W-:Y:S02]  /*5fe0*/  @!P0 IMAD.IADD R111, R111, 0x1, -R6.reuse ;  /* 0x000000016f6f8824 */ /* 0x100fe400078e0a06 */
[----:B------:R-:W-:Y:S01]  /*5ff0*/  @!P6 IMAD.IADD R121, R121, 0x1, -R6 ;  /* 0x000000017979e824 */ /* 0x000fe200078e0a06 */
[----:B------:R-:W-:Y:S01]  /*6000*/  ISETP.GE.AND P6, PT, R68, RZ, PT ;  /* 0x000000ff4400720c */ /* 0x000fe20003fc6270 */
[----:B------:R-:W-:Y:S01]  /*6010*/  IMAD.MOV R12, RZ, RZ, -R12 ;  /* 0x000000ffff0c7224 */ /* 0x000fe200078e0a0c */
[C---:B------:R-:W-:Y:S01]  /*6020*/  ISETP.GT.U32.AND P0, PT, R6.reuse, R111, PT ;  /* 0x0000006f0600720c */ /* 0x040fe20003f04070 */
[----:B------:R-:W-:Y:S01]  /*6030*/  @!P1 IMAD.MOV R121, RZ, RZ, -R121 ;  /* 0x000000ffff799224 */ /* 0x000fe200078e0a79 */
[----:B------:R-:W-:Y:S01]  /*6040*/  ISETP.GT.U32.AND P1, PT, R6, R113, PT ;  /* 0x000000710600720c */ /* 0x000fe20003f24070 */
[----:B------:R-:W-:-:S04]  /*6050*/  IMAD.HI.U32 R13, R7, R103, RZ ;  /* 0x00000067070d7227 */ /* 0x000fc800078e00ff */
[----:B------:R-:W-:Y:S02]  /*6060*/  @!P2 IMAD.IADD R105, R105, 0x1, -R6 ;  /* 0x000000016969a824 */ /* 0x000fe400078e0a06 */
[C---:B------:R-:W-:Y:S02]  /*6070*/  IMAD R101, R6.reuse, R12, R101 ;  /* 0x0000000c06657224 */ /* 0x040fe400078e0265 */
[----:B------:R-:W-:Y:S01]  /*6080*/  IMAD.MOV R13, RZ, RZ, -R13 ;  /* 0x000000ffff0d7224 */ /* 0x000fe200078e0a0d */
[----:B------:R-:W-:Y:S01]  /*6090*/  ISETP.GT.U32.AND P2, PT, R6, R105, PT ;  /* 0x000000690600720c */ /* 0x000fe20003f44070 */
[----:B------:R-:W-:-:S04]  /*60a0*/  IMAD.HI.U32 R12, R7, R99, RZ ;  /* 0x00000063070c7227 */ /* 0x000fc800078e00ff */
[----:B------:R-:W-:Y:S01]  /*60b0*/  @!P0 IMAD.IADD R111, R111, 0x1, -R6 ;  /* 0x000000016f6f8824 */ /* 0x000fe200078e0a06 */
[----:B------:R-:W-:Y:S01]  /*60c0*/  ISETP.GE.AND P0, PT, R65, RZ, PT ;  /* 0x000000ff4100720c */ /* 0x000fe20003f06270 */
[C---:B------:R-:W-:Y:S01]  /*60d0*/  IMAD R103, R6.reuse, R13, R103 ;  /* 0x0000000d06677224 */ /* 0x040fe200078e0267 */
[----:B------:R-:W-:Y:S01]  /*60e0*/  IABS R65, R44 ;  /* 0x0000002c00417213 */ /* 0x000fe20000000000 */
[----:B------:R-:W-:Y:S02]  /*60f0*/  IMAD.MOV R12, RZ, RZ, -R12 ;  /* 0x000000ffff0c7224 */ /* 0x000fe400078e0a0c */
[----:B------:R-:W-:Y:S01]  /*6100*/  @!P1 IMAD.IADD R113, R113, 0x1, -R6 ;  /* 0x0000000171719824 */ /* 0x000fe200078e0a06 */
[C---:B------:R-:W-:Y:S01]  /*6110*/  ISETP.GT.U32.AND P1, PT, R6.reuse, R107, PT ;  /* 0x0000006b0600720c */ /* 0x040fe20003f24070 */
[----:B------:R-:W-:Y:S01]  /*6120*/  @!P4 IMAD.MOV R111, RZ, RZ, -R111 ;  /* 0x000000ffff6fc224 */ /* 0x000fe200078e0a6f */
[C---:B------:R-:W-:Y:S01]  /*6130*/  ISETP.GT.U32.AND P4, PT, R6.reuse, R103, PT ;  /* 0x000000670600720c */ /* 0x040fe20003f84070 */
[----:B------:R-:W-:-:S02]  /*6140*/  IMAD R99, R6, R12, R99 ;  /* 0x0000000c06637224 */ /* 0x000fc400078e0263 */
[----:B------:R-:W-:Y:S02]  /*6150*/  @!P2 IMAD.IADD R105, R105, 0x1, -R6 ;  /* 0x000000016969a824 */ /* 0x000fe400078e0a06 */
[----:B------:R-:W-:Y:S01]  /*6160*/  IMAD.HI.U32 R12, R7, R95, RZ ;  /* 0x0000005f070c7227 */ /* 0x000fe200078e00ff */
[----:B------:R-:W-:-:S03]  /*6170*/  ISETP.GT.U32.AND P2, PT, R6, R99, PT ;  /* 0x000000630600720c */ /* 0x000fc60003f44070 */
[----:B------:R-:W-:Y:S02]  /*6180*/  IMAD.MOV R12, RZ, RZ, -R12 ;  /* 0x000000ffff0c7224 */ /* 0x000fe400078e0a0c */
[----:B------:R-:W-:Y:S01]  /*6190*/  @!P3 IMAD.MOV R117, RZ, RZ, -R117 ;  /* 0x000000ffff75b224 */ /* 0x000fe200078e0a75 */
[C---:B------:R-:W-:Y:S01]  /*61a0*/  ISETP.GT.U32.AND P3, PT, R6.reuse, R109, PT ;  /* 0x0000006d0600720c */ /* 0x040fe20003f64070 */
[--C-:B------:R-:W-:Y:S02]  /*61b0*/  @!P1 IMAD.IADD R107, R107, 0x1, -R6.reuse ;  /* 0x000000016b6b9824 */ /* 0x100fe400078e0a06 */
[--C-:B------:R-:W-:Y:S02]  /*61c0*/  @!P4 IMAD.IADD R103, R103, 0x1, -R6.reuse ;  /* 0x000000016767c824 */ /* 0x100fe400078e0a06 */
[C---:B------:R-:W-:Y:S02]  /*61d0*/  IMAD R95, R6.reuse, R12, R95 ;  /* 0x0000000c065f7224 */ /* 0x040fe400078e025f */
[----:B------:R-:W-:Y:S01]  /*61e0*/  @!P6 IMAD.MOV R113, RZ, RZ, -R113 ;  /* 0x000000ffff71e224 */ /* 0x000fe200078e0a71 */
[C---:B------:R-:W-:Y:S01]  /*61f0*/  ISETP.GT.U32.AND P6, PT, R6.reuse, R107, PT ;  /* 0x0000006b0600720c */ /* 0x040fe20003fc4070 */
[----:B------:R-:W-:Y:S01]  /*6200*/  @!P2 IMAD.IADD R99, R99, 0x1, -R6 ;  /* 0x000000016363a824 */ /* 0x000fe200078e0a06 */
[C---:B------:R-:W-:Y:S01]  /*6210*/  ISETP.GT.U32.AND P4, PT, R6.reuse, R103, PT ;  /* 0x000000670600720c */ /* 0x040fe20003f84070 */
[----:B------:R-:W-:Y:S01]  /*6220*/  IMAD.HI.U32 R13, R7, R97, RZ ;  /* 0x00000061070d7227 */ /* 0x000fe200078e00ff */
[----:B------:R-:W-:-:S03]  /*6230*/  ISETP.GT.U32.AND P2, PT, R6, R95, PT ;  /* 0x0000005f0600720c */ /* 0x000fc60003f44070 */
[----:B------:R-:W-:Y:S02]  /*6240*/  IMAD.MOV R13, RZ, RZ, -R13 ;  /* 0x000000ffff0d7224 */ /* 0x000fe400078e0a0d */
[----:B------:R-:W-:Y:S01]  /*6250*/  @!P3 IMAD.IADD R109, R109, 0x1, -R6 ;  /* 0x000000016d6db824 */ /* 0x000fe200078e0a06 */
[----:B------:R-:W-:Y:S01]  /*6260*/  ISETP.GE.AND P3, PT, R66, RZ, PT ;  /* 0x000000ff4200720c */ /* 0x000fe20003f66270 */
[C---:B------:R-:W-:Y:S02]  /*6270*/  IMAD R97, R6.reuse, R13, R97 ;  /* 0x0000000d06617224 */ /* 0x040fe400078e0261 */
[----:B------:R-:W-:Y:S01]  /*6280*/  IMAD.HI.U32 R12, R7, R91, RZ ;  /* 0x0000005b070c7227 */ /* 0x000fe200078e00ff */
[----:B------:R-:W-:-:S03]  /*6290*/  ISETP.GT.U32.AND P1, PT, R6, R109, PT ;  /* 0x0000006d0600720c */ /* 0x000fc60003f24070 */
[--C-:B------:R-:W-:Y:S01]  /*62a0*/  @!P6 IMAD.IADD R107, R107, 0x1, -R6.reuse ;  /* 0x000000016b6be824 */ /* 0x100fe200078e0a06 */
[----:B------:R-:W-:Y:S01]  /*62b0*/  ISETP.GE.AND P6, PT, R63, RZ, PT ;  /* 0x000000ff3f00720c */ /* 0x000fe20003fc6270 */
[--C-:B------:R-:W-:Y:S01]  /*62c0*/  @!P4 IMAD.IADD R103, R103, 0x1, -R6.reuse ;  /* 0x000000016767c824 */ /* 0x100fe200078e0a06 */
[C---:B------:R-:W-:Y:S01]  /*62d0*/  ISETP.GT.U32.AND P4, PT, R6.reuse, R97, PT ;  /* 0x000000610600720c */ /* 0x040fe20003f84070 */
[----:B------:R-:W-:Y:S01]  /*62e0*/  @!P2 IMAD.IADD R95, R95, 0x1, -R6 ;  /* 0x000000015f5fa824 */ /* 0x000fe200078e0a06 */
[----:B------:R-:W-:Y:S01]  /*62f0*/  IABS R63, R45 ;  /* 0x0000002d003f7213 */ /* 0x000fe20000000000 */
[----:B------:R-:W-:Y:S02]  /*6300*/  IMAD.MOV R12, RZ, RZ, -R12 ;  /* 0x000000ffff0c7224 */ /* 0x000fe400078e0a0c */
[----:B------:R-:W-:Y:S01]  /*6310*/  @!P3 IMAD.MOV R105, RZ, RZ, -R105 ;  /* 0x000000ffff69b224 */ /* 0x000fe200078e0a69 */
[C---:B------:R-:W-:Y:S01]  /*6320*/  ISETP.GT.U32.AND P2, PT, R6.reuse, R95, PT ;  /* 0x0000005f0600720c */ /* 0x040fe20003f44070 */
[----:B------:R-:W-:-:S02]  /*6330*/  IMAD R91, R6, R12, R91 ;  /* 0x0000000c065b7224 */ /* 0x000fc400078e025b */
[----:B------:R-:W-:-:S04]  /*6340*/  IMAD.HI.U32 R12, R7, R89, RZ ;  /* 0x00000059070c7227 */ /* 0x000fc800078e00ff */
[----:B------:R-:W-:Y:S02]  /*6350*/  IMAD.MOV R12, RZ, RZ, -R12 ;  /* 0x000000ffff0c7224 */ /* 0x000fe400078e0a0c */
[--C-:B------:R-:W-:Y:S01]  /*6360*/  @!P1 IMAD.IADD R109, R109, 0x1, -R6.reuse ;  /* 0x000000016d6d9824 */ /* 0x100fe200078e0a06 */
[----:B------:R-:W-:Y:S01]  /*6370*/  ISETP.GT.U32.AND P1, PT, R6, R101, PT ;  /* 0x000000650600720c */ /* 0x000fe20003f24070 */
[--C-:B------:R-:W-:Y:S01]  /*6380*/  @!P4 IMAD.IADD R97, R97, 0x1, -R6.reuse ;  /* 0x000000016161c824 */ /* 0x100fe200078e0a06 */
[----:B------:R-:W-:Y:S01]  /*6390*/  ISETP.GE.AND P4, PT, R62, RZ, PT ;  /* 0x000000ff3e00720c */ /* 0x000fe20003f86270 */
[----:B------:R-:W-:Y:S01]  /*63a0*/  @!P6 IMAD.MOV R103, RZ, RZ, -R103 ;  /* 0x000000ffff67e224 */ /* 0x000fe200078e0a67 */
[C---:B------:R-:W-:Y:S01]  /*63b0*/  ISETP.GT.U32.AND P6, PT, R6.reuse, R91, PT ;  /* 0x0000005b0600720c */ /* 0x040fe20003fc4070 */
[C---:B------:R-:W-:Y:S01]  /*63c0*/  IMAD R89, R6.reuse, R12, R89 ;  /* 0x0000000c06597224 */ /* 0x040fe200078e0259 */
[----:B------:R-:W-:Y:S01]  /*63d0*/  ISETP.GT.U32.AND P3, PT, R6, R97, PT ;  /* 0x000000610600720c */ /* 0x000fe20003f64070 */
[----:B------:R-:W-:-:S02]  /*63e0*/  @!P2 IMAD.IADD R95, R95, 0x1, -R6 ;  /* 0x000000015f5fa824 */ /* 0x000fc400078e0a06 */
[----:B------:R-:W-:Y:S01]  /*63f0*/  @!P0 IMAD.MOV R107, RZ, RZ, -R107 ;  /* 0x000000ffff6b8224 */ /* 0x000fe200078e0a6b */
[C---:B------:R-:W-:Y:S01]  /*6400*/  ISETP.GT.U32.AND P2, PT, R6.reuse, R89, PT ;  /* 0x000000590600720c */ /* 0x040fe20003f44070 */
[----:B------:R-:W-:Y:S01]  /*6410*/  IMAD.HI.U32 R13, R7, R93, RZ ;  /* 0x0000005d070d7227 */ /* 0x000fe200078e00ff */
[----:B------:R-:W-:-:S03]  /*6420*/  ISETP.GT.U32.AND P0, PT, R6, R99, PT ;  /* 0x000000630600720c */ /* 0x000fc60003f04070 */
[--C-:B------:R-:W-:Y:S02]  /*6430*/  @!P1 IMAD.IADD R101, R101, 0x1, -R6.reuse ;  /* 0x0000000165659824 */ /* 0x100fe400078e0a06 */
[--C-:B------:R-:W-:Y:S02]  /*6440*/  @!P6 IMAD.IADD R91, R91, 0x1, -R6.reuse ;  /* 0x000000015b5be824 */ /* 0x100fe400078e0a06 */
[----:B------:R-:W-:Y:S01]  /*6450*/  IMAD.HI.U32 R12, R7, R87, RZ ;  /* 0x00000057070c7227 */ /* 0x000fe200078e00ff */
[C---:B------:R-:W-:Y:S02]  /*6460*/  ISETP.GT.U32.AND P1, PT, R6.reuse, R101, PT ;  /* 0x000000650600720c */ /* 0x040fe40003f24070 */
[----:B------:R-:W-:Y:S01]  /*6470*/  ISETP.GT.U32.AND P6, PT, R6, R91, PT ;  /* 0x0000005b0600720c */ /* 0x000fe20003fc4070 */
[----:B------:R-:W-:Y:S02]  /*6480*/  IMAD.MOV R13, RZ, RZ, -R13 ;  /* 0x000000ffff0d7224 */ /* 0x000fe400078e0a0d */
[--C-:B------:R-:W-:Y:S01]  /*6490*/  @!P3 IMAD.IADD R97, R97, 0x1, -R6.reuse ;  /* 0x000000016161b824 */ /* 0x100fe200078e0a06 */
[----:B------:R-:W-:Y:S01]  /*64a0*/  ISETP.GE.AND P3, PT, R59, RZ, PT ;  /* 0x000000ff3b00720c */ /* 0x000fe20003f66270 */
[----:B------:R-:W-:Y:S01]  /*64b0*/  @!P2 IMAD.IADD R89, R89, 0x1, -R6 ;  /* 0x000000015959a824 */ /* 0x000fe200078e0a06 */
[----:B------:R-:W-:Y:S01]  /*64c0*/  IABS R59, R41 ;  /* 0x00000029003b7213 */ /* 0x000fe20000000000 */
[----:B------:R-:W-:-:S02]  /*64d0*/  IMAD.MOV R12, RZ, RZ, -R12 ;  /* 0x000000ffff0c7224 */ /* 0x000fc400078e0a0c */
[C---:B------:R-:W-:Y:S02]  /*64e0*/  IMAD R93, R6.reuse, R13, R93 ;  /* 0x0000000d065d7224 */ /* 0x040fe400078e025d */
[----:B------:R-:W-:Y:S01]  /*64f0*/  @!P4 IMAD.MOV R97, RZ, RZ, -R97 ;  /* 0x000000ffff61c224 */ /* 0x000fe200078e0a61 */
[C---:B------:R-:W-:Y:S01]  /*6500*/  ISETP.GT.U32.AND P4, PT, R6.reuse, R89, PT ;  /* 0x000000590600720c */ /* 0x040fe20003f84070 */
[C---:B------:R-:W-:Y:S02]  /*6510*/  IMAD R87, R6.reuse, R12, R87 ;  /* 0x0000000c06577224 */ /* 0x040fe400078e0257 */
[----:B------:R-:W-:Y:S01]  /*6520*/  @!P0 IMAD.IADD R99, R99, 0x1, -R6 ;  /* 0x0000000163638824 */ /* 0x000fe200078e0a06 */
[----:B------:R-:W-:Y:S01]  /*6530*/  ISETP.GT.U32.AND P0, PT, R6, R93, PT ;  /* 0x0000005d0600720c */ /* 0x000fe20003f04070 */
[----:B------:R-:W-:-:S04]  /*6540*/  IMAD.HI.U32 R12, R7, R85, RZ ;  /* 0x00000055070c7227 */ /* 0x000fc800078e00ff */
[----:B------:R-:W-:Y:S02]  /*6550*/  IMAD.MOV R13, RZ, RZ, -R12 ;  /* 0x000000ffff0d7224 */ /* 0x000fe400078e0a0c */
[--C-:B------:R-:W-:Y:S01]  /*6560*/  @!P1 IMAD.IADD R101, R101, 0x1, -R6.reuse ;  /* 0x0000000165659824 */ /* 0x100fe200078e0a06 */
[----:B------:R-:W-:Y:S01]  /*6570*/  ISETP.GE.AND P1, PT, R61, RZ, PT ;  /* 0x000000ff3d00720c */ /* 0x000fe20003f26270 */
[--C-:B------:R-:W-:Y:S01]  /*6580*/  @!P6 IMAD.IADD R91, R91, 0x1, -R6.reuse ;  /* 0x000000015b5be824 */ /* 0x100fe200078e0a06 */
[C---:B------:R-:W-:Y:S01]  /*6590*/  ISETP.GT.U32.AND P6, PT, R6.reuse, R87, PT ;  /* 0x000000570600720c */ /* 0x040fe20003fc4070 */
[C---:B------:R-:W-:Y:S01]  /*65a0*/  IMAD R85, R6.reuse, R13, R85 ;  /* 0x0000000d06557224 */ /* 0x040fe200078e0255 */
[----:B------:R-:W-:Y:S01]  /*65b0*/  IABS R61, R43 ;  /* 0x0000002b003d7213 */ /* 0x000fe20000000000 */
[--C-:B------:R-:W-:Y:S01]  /*65c0*/  @!P4 IMAD.IADD R89, R89, 0x1, -R6.reuse ;  /* 0x000000015959c824 */ /* 0x100fe200078e0a06 */
[----:B------:R-:W-:Y:S01]  /*65d0*/  IABS R13, R26 ;  /* 0x0000001a000d7213 */ /* 0x000fe20000000000 */
[----:B------:R-:W-:Y:S01]  /*65e0*/  @!P0 IMAD.IADD R93, R93, 0x1, -R6 ;  /* 0x000000015d5d8824 */ /* 0x000fe200078e0a06 */
[----:B------:R-:W-:Y:S01]  /*65f0*/  ISETP.GT.U32.AND P4, PT, R6, R85, PT ;  /* 0x000000550600720c */ /* 0x000fe20003f84070 */
[----:B------:R-:W-:Y:S01]  /*6600*/  IMAD.HI.U32 R12, R7, R83, RZ ;  /* 0x00000053070c7227 */ /* 0x000fe200078e00ff */
[----:B------:R-:W-:-:S02]  /*6610*/  ISETP.GE.AND P0, PT, R57, RZ, PT ;  /* 0x000000ff3900720c */ /* 0x000fc40003f06270 */
[----:B------:R-:W-:Y:S01]  /*6620*/  ISETP.GT.U32.AND P2, PT, R6, R93, PT ;  /* 0x0000005d0600720c */ /* 0x000fe20003f44070 */
[----:B------:R-:W-:Y:S01]  /*6630*/  @!P1 IMAD.MOV R99, RZ, RZ, -R99 ;  /* 0x000000ffff639224 */ /* 0x000fe200078e0a63 */
[----:B------:R-:W-:Y:S01]  /*6640*/  ISETP.GE.AND P1, PT, R56, RZ, PT ;  /* 0x000000ff3800720c */ /* 0x000fe20003f26270 */
[----:B------:R-:W-:Y:S01]  /*6650*/  @!P6 IMAD.IADD R87, R87, 0x1, -R6 ;  /* 0x000000015757e824 */ /* 0x000fe200078e0a06 */
[----:B------:R-:W-:Y:S01]  /*6660*/  ISETP.GE.AND P6, PT, R10, RZ, PT ;  /* 0x000000ff0a00720c */ /* 0x000fe20003fc6270 */
[----:B------:R-:W-:Y:S01]  /*6670*/  IMAD.MOV R12, RZ, RZ, -R12 ;  /* 0x000000ffff0c7224 */ /* 0x000fe200078e0a0c */
[----:B------:R-:W-:Y:S01]  /*6680*/  IABS R57, R42 ;  /* 0x0000002a00397213 */ /* 0x000fe20000000000 */
[----:B------:R-:W-:-:S04]  /*6690*/  IMAD.HI.U32 R10, R7, R81, RZ ;  /* 0x00000051070a7227 */ /* 0x000fc800078e00ff */
[--C-:B------:R-:W-:Y:S01]  /*66a0*/  @!P4 IMAD.IADD R85, R85, 0x1, -R6.reuse ;  /* 0x000000015555c824 */ /* 0x100fe200078e0a06 */
[C---:B------:R-:W-:Y:S01]  /*66b0*/  ISETP.GT.U32.AND P4, PT, R6.reuse, R87, PT ;  /* 0x000000570600720c */ /* 0x040fe20003f84070 */
[----:B------:R-:W-:Y:S01]  /*66c0*/  @!P2 IMAD.IADD R93, R93, 0x1, -R6 ;  /* 0x000000015d5da824 */ /* 0x000fe200078e0a06 */
[----:B------:R-:W-:Y:S01]  /*66d0*/  ISETP.GE.AND P2, PT, R55, RZ, PT ;  /* 0x000000ff3700720c */ /* 0x000fe20003f46270 */
[----:B------:R-:W-:Y:S01]  /*66e0*/  IMAD R83, R6, R12, R83 ;  /* 0x0000000c06537224 */ /* 0x000fe200078e0253 */
[----:B------:R-:W-:Y:S01]  /*66f0*/  IABS R55, R38 ;  /* 0x0000002600377213 */ /* 0x000fe20000000000 */
[----:B------:R-:W-:Y:S02]  /*6700*/  IMAD.MOV R10, RZ, RZ, -R10 ;  /* 0x000000ffff0a7224 */ /* 0x000fe400078e0a0a */
[----:B------:R-:W-:Y:S01]  /*6710*/  @!P5 IMAD.MOV R109, RZ, RZ, -R109 ;  /* 0x000000ffff6dd224 */ /* 0x000fe200078e0a6d */
[----:B------:R-:W-:Y:S01]  /*6720*/  ISETP.GE.AND P5, PT, R60, RZ, PT ;  /* 0x000000ff3c00720c */ /* 0x000fe20003fa6270 */
[----:B------:R-:W-:Y:S01]  /*6730*/  @!P1 IMAD.MOV R93, RZ, RZ, -R93 ;  /* 0x000000ffff5d9224 */ /* 0x000fe200078e0a5d */
[C---:B------:R-:W-:Y:S01]  /*6740*/  ISETP.GT.U32.AND P1, PT, R6.reuse, R85, PT ;  /* 0x000000550600720c */ /* 0x040fe20003f24070 */
[----:B------:R-:W-:Y:S01]  /*6750*/  @!P0 IMAD.MOV R89, RZ, RZ, -R89 ;  /* 0x000000ffff598224 */ /* 0x000fe200078e0a59 */
[C---:B------:R-:W-:Y:S01]  /*6760*/  ISETP.GT.U32.AND P0, PT, R6.reuse, R83, PT ;  /* 0x000000530600720c */ /* 0x040fe20003f04070 */
[----:B------:R-:W-:-:S02]  /*6770*/  IMAD R81, R6, R10, R81 ;  /* 0x0000000a06517224 */ /* 0x000fc400078e0251 */
[----:B------:R-:W-:-:S04]  /*6780*/  IMAD.HI.U32 R12, R7, R79, RZ ;  /* 0x0000004f070c7227 */ /* 0x000fc800078e00ff */
[----:B------:R-:W-:Y:S01]  /*6790*/  @!P4 IMAD.IADD R87, R87, 0x1, -R6 ;  /* 0x000000015757c824 */ /* 0x000fe200078e0a06 */
[----:B------:R-:W-:Y:S01]  /*67a0*/  ISETP.GT.U32.AND P4, PT, R6, R81, PT ;  /* 0x000000510600720c */ /* 0x000fe20003f84070 */
[----:B------:R-:W-:Y:S02]  /*67b0*/  IMAD.MOV R12, RZ, RZ, -R12 ;  /* 0x000000ffff0c7224 */ /* 0x000fe400078e0a0c */
[----:B------:R-:W-:Y:S01]  /*67c0*/  @!P5 IMAD.MOV R101, RZ, RZ, -R101 ;  /* 0x000000ffff65d224 */ /* 0x000fe200078e0a65 */
[----:B------:R-:W-:Y:S01]  /*67d0*/  ISETP.GE.AND P5, PT, R58, RZ, PT ;  /* 0x000000ff3a00720c */ /* 0x000fe20003fa6270 */
[C---:B------:R-:W-:Y:S02]  /*67e0*/  IMAD R79, R6.reuse, R12, R79 ;  /* 0x0000000c064f7224 */ /* 0x040fe400078e024f */
[--C-:B------:R-:W-:Y:S02]  /*67f0*/  @!P1 IMAD.IADD R85, R85, 0x1, -R6.reuse ;  /* 0x0000000155559824 */ /* 0x100fe400078e0a06 */
[--C-:B------:R-:W-:Y:S01]  /*6800*/  @!P0 IMAD.IADD R83, R83, 0x1, -R6.reuse ;  /* 0x0000000153538824 */ /* 0x100fe200078e0a06 */
[----:B------:R-:W-:Y:S01]  /*6810*/  ISETP.GT.U32.AND P1, PT, R6, R79, PT ;  /* 0x0000004f0600720c */ /* 0x000fe20003f24070 */
[----:B------:R-:W-:Y:S01]  /*6820*/  @!P3 IMAD.MOV R91, RZ, RZ, -R91 ;  /* 0x000000ffff5bb224 */ /* 0x000fe200078e0a5b */
[----:B------:R-:W-:Y:S01]  /*6830*/  ISETP.GE.AND P3, PT, R54, RZ, PT ;  /* 0x000000ff3600720c */ /* 0x000fe20003f66270 */
[----:B------:R-:W-:Y:S01]  /*6840*/  @!P4 IMAD.IADD R81, R81, 0x1, -R6 ;  /* 0x000000015151c824 */ /* 0x000fe200078e0a06 */
[----:B------:R-:W-:Y:S01]  /*6850*/  ISETP.GT.U32.AND P4, PT, R6, R83, PT ;  /* 0x000000530600720c */ /* 0x000fe20003f84070 */
[----:B------:R-:W-:Y:S01]  /*6860*/  IMAD.HI.U32 R10, R7, R77, RZ ;  /* 0x0000004d070a7227 */ /* 0x000fe200078e00ff */
[----:B------:R-:W-:-:S03]  /*6870*/  ISETP.GE.AND P0, PT, R52, RZ, PT ;  /* 0x000000ff3400720c */ /* 0x000fc60003f06270 */
[----:B------:R-:W-:-:S04]  /*6880*/  IMAD.HI.U32 R12, R7, R75, RZ ;  /* 0x0000004b070c7227 */ /* 0x000fc800078e00ff */
[----:B------:R-:W-:Y:S02]  /*6890*/  IMAD.MOV R10, RZ, RZ, -R10 ;  /* 0x000000ffff0a7224 */ /* 0x000fe400078e0a0a */
[----:B------:R-:W-:Y:S02]  /*68a0*/  IMAD.MOV R12, RZ, RZ, -R12 ;  /* 0x000000ffff0c7224 */ /* 0x000fe400078e0a0c */
[----:B------:R-:W-:Y:S01]  /*68b0*/  @!P5 IMAD.MOV R95, RZ, RZ, -R95 ;  /* 0x000000ffff5fd224 */ /* 0x000fe200078e0a5f */
[----:B------:R-:W-:Y:S01]  /*68c0*/  ISETP.GE.AND P5, PT, R53, RZ, PT ;  /* 0x000000ff3500720c */ /* 0x000fe20003fa6270 */
[C---:B------:R-:W-:Y:S01]  /*68d0*/  IMAD R77, R6.reuse, R10, R77 ;  /* 0x0000000a064d7224 */ /* 0x040fe200078e024d */
[----:B------:R-:W-:Y:S01]  /*68e0*/  IABS R53, R39 ;  /* 0x0000002700357213 */ /* 0x000fe20000000000 */
[----:B------:R-:W-:Y:S02]  /*68f0*/  IMAD R75, R6, R12, R75 ;  /* 0x0000000c064b7224 */ /* 0x000fe400078e024b */
[----:B------:R-:W-:-:S02]  /*6900*/  @!P1 IMAD.IADD R79, R79, 0x1, -R6 ;  /* 0x000000014f4f9824 */ /* 0x000fc400078e0a06 */
[----:B------:R-:W-:-:S03]  /*6910*/  IMAD.HI.U32 R10, R7, R73, RZ ;  /* 0x00000049070a7227 */ /* 0x000fc600078e00ff */
[C---:B------:R-:W-:Y:S01]  /*6920*/  ISETP.GT.U32.AND P1, PT, R6.reuse, R79, PT ;  /* 0x0000004f0600720c */ /* 0x040fe20003f24070 */
[----:B------:R-:W-:Y:S01]  /*6930*/  @!P3 IMAD.MOV R85, RZ, RZ, -R85 ;  /* 0x000000ffff55b224 */ /* 0x000fe200078e0a55 */
[C---:B------:R-:W-:Y:S01]  /*6940*/  ISETP.GT.U32.AND P3, PT, R6.reuse, R77, PT ;  /* 0x0000004d0600720c */ /* 0x040fe20003f64070 */
[----:B------:R-:W-:Y:S01]  /*6950*/  @!P4 IMAD.IADD R83, R83, 0x1, -R6 ;  /* 0x000000015353c824 */ /* 0x000fe200078e0a06 */
[C---:B------:R-:W-:Y:S01]  /*6960*/  ISETP.GT.U32.AND P4, PT, R6.reuse, R75, PT ;  /* 0x0000004b0600720c */ /* 0x040fe20003f84070 */
[----:B------:R-:W-:Y:S02]  /*6970*/  IMAD.MOV R10, RZ, RZ, -R10 ;  /* 0x000000ffff0a7224 */ /* 0x000fe400078e0a0a */
[----:B------:R-:W-:Y:S01]  /*6980*/  @!P5 IMAD.MOV R87, RZ, RZ, -R87 ;  /* 0x000000ffff57d224 */ /* 0x000fe200078e0a57 */
[C---:B------:R-:W-:Y:S01]  /*6990*/  ISETP.GT.U32.AND P5, PT, R6.reuse, R81, PT ;  /* 0x000000510600720c */ /* 0x040fe20003fa4070 */
[----:B------:R-:W-:Y:S02]  /*69a0*/  IMAD R73, R6, R10, R73 ;  /* 0x0000000a06497224 */ /* 0x000fe400078e0249 */
[----:B------:R-:W-:-:S04]  /*69b0*/  IMAD.HI.U32 R10, R7, R71, RZ ;  /* 0x00000047070a7227 */ /* 0x000fc800078e00ff */
[----:B------:R-:W-:Y:S02]  /*69c0*/  IMAD.MOV R12, RZ, RZ, -R10 ;  /* 0x000000ffff0c7224 */ /* 0x000fe400078e0a0a */
[--C-:B------:R-:W-:Y:S01]  /*69d0*/  @!P1 IMAD.IADD R79, R79, 0x1, -R6.reuse ;  /* 0x000000014f4f9824 */ /* 0x100fe200078e0a06 */
[----:B------:R-:W-:Y:S01]  /*69e0*/  ISETP.GE.AND P1, PT, R50, RZ, PT ;  /* 0x000000ff3200720c */ /* 0x000fe20003f26270 */
[--C-:B------:R-:W-:Y:S01]  /*69f0*/  @!P3 IMAD.IADD R77, R77, 0x1, -R6.reuse ;  /* 0x000000014d4db824 */ /* 0x100fe200078e0a06 */
[----:B------:R-:W-:Y:S01]  /*6a00*/  ISETP.GE.AND P3, PT, R51, RZ, PT ;  /* 0x000000ff3300720c */ /* 0x000fe20003f66270 */
[C---:B------:R-:W-:Y:S01]  /*6a10*/  IMAD R71, R6.reuse, R12, R71 ;  /* 0x0000000c06477224 */ /* 0x040fe200078e0247 */
[----:B------:R-:W-:Y:S01]  /*6a20*/  IABS R51, R40 ;  /* 0x0000002800337213 */ /* 0x000fe20000000000 */
[----:B------:R-:W-:Y:S01]  /*6a30*/  @!P4 IMAD.IADD R75, R75, 0x1, -R6 ;  /* 0x000000014b4bc824 */ /* 0x000fe200078e0a06 */
[----:B------:R-:W-:Y:S01]  /*6a40*/  ISETP.GT.U32.AND P4, PT, R6, R77, PT ;  /* 0x0000004d0600720c */ /* 0x000fe20003f84070 */
[----:B------:R-:W-:-:S02]  /*6a50*/  @!P2 IMAD.MOV R83, RZ, RZ, -R83 ;  /* 0x000000ffff53a224 */ /* 0x000fc400078e0a53 */
[----:B------:R-:W-:Y:S01]  /*6a60*/  @!P0 IMAD.MOV R79, RZ, RZ, -R79 ;  /* 0x000000ffff4f8224 */ /* 0x000fe200078e0a4f */
[C---:B------:R-:W-:Y:S01]  /*6a70*/  ISETP.GT.U32.AND P2, PT, R6.reuse, R75, PT ;  /* 0x0000004b0600720c */ /* 0x040fe20003f44070 */
[----:B------:R-:W-:Y:S01]  /*6a80*/  IMAD.HI.U32 R10, R7, R69, RZ ;  /* 0x00000045070a7227 */ /* 0x000fe200078e00ff */
[----:B------:R-:W-:-:S03]  /*6a90*/  ISETP.GT.U32.AND P0, PT, R6, R71, PT ;  /* 0x000000470600720c */ /* 0x000fc60003f04070 */
[----:B------:R-:W-:Y:S01]  /*6aa0*/  @!P5 IMAD.IADD R81, R81, 0x1, -R6 ;  /* 0x000000015151d824 */ /* 0x000fe200078e0a06 */
[C---:B------:R-:W-:Y:S01]  /*6ab0*/  ISETP.GT.U32.AND P5, PT, R6.reuse, R73, PT ;  /* 0x000000490600720c */ /* 0x040fe20003fa4070 */
[----:B------:R-:W-:Y:S02]  /*6ac0*/  IMAD.MOV R10, RZ, RZ, -R10 ;  /* 0x000000ffff0a7224 */ /* 0x000fe400078e0a0a */
[----:B------:R-:W-:Y:S01]  /*6ad0*/  @!P4 IMAD.IADD R77, R77, 0x1, -R6 ;  /* 0x000000014d4dc824 */ /* 0x000fe200078e0a06 */
[----:B------:R-:W-:Y:S01]  /*6ae0*/  ISETP.GE.AND P4, PT, R47, RZ, PT ;  /* 0x000000ff2f00720c */ /* 0x000fe20003f86270 */
[----:B------:R-:W-:Y:S01]  /*6af0*/  IMAD R69, R6, R10, R69 ;  /* 0x0000000a06457224 */ /* 0x000fe200078e0245 */
[----:B------:R-:W-:Y:S01]  /*6b00*/  IABS R47, R35 ;  /* 0x00000023002f7213 */ /* 0x000fe20000000000 */
[----:B------:R-:W-:-:S04]  /*6b10*/  IMAD.HI.U32 R10, R7, R67, RZ ;  /* 0x00000043070a7227 */ /* 0x000fc800078e00ff */
[--C-:B------:R-:W-:Y:S01]  /*6b20*/  @!P2 IMAD.IADD R75, R75, 0x1, -R6.reuse ;  /* 0x000000014b4ba824 */ /* 0x100fe200078e0a06 */
[C---:B------:R-:W-:Y:S01]  /*6b30*/  ISETP.GT.U32.AND P2, PT, R6.reuse, R69, PT ;  /* 0x000000450600720c */ /* 0x040fe20003f44070 */
[----:B------:R-:W-:Y:S01]  /*6b40*/  @!P0 IMAD.IADD R71, R71, 0x1, -R6 ;  /* 0x0000000147478824 */ /* 0x000fe200078e0a06 */
[----:B------:R-:W-:Y:S01]  /*6b50*/  ISETP.GE.AND P0, PT, R49, RZ, PT ;  /* 0x000000ff3100720c */ /* 0x000fe20003f06270 */
[----:B------:R-:W-:Y:S01]  /*6b60*/  IMAD.MOV R10, RZ, RZ, -R10 ;  /* 0x000000ffff0a7224 */ /* 0x000fe200078e0a0a */
[----:B------:R-:W-:Y:S01]  /*6b70*/  IABS R49, R33 ;  /* 0x0000002100317213 */ /* 0x000fe20000000000 */
[----:B------:R-:W-:Y:S02]  /*6b80*/  @!P5 IMAD.IADD R73, R73, 0x1, -R6 ;  /* 0x000000014949d824 */ /* 0x000fe400078e0a06 */
[----:B------:R-:W-:Y:S01]  /*6b90*/  @!P1 IMAD.MOV R77, RZ, RZ, -R77 ;  /* 0x000000ffff4d9224 */ /* 0x000fe200078e0a4d */
[C---:B------:R-:W-:Y:S01]  /*6ba0*/  ISETP.GT.U32.AND P1, PT, R6.reuse, R71, PT ;  /* 0x000000470600720c */ /* 0x040fe20003f24070 */
[C---:B------:R-:W-:Y:S01]  /*6bb0*/  IMAD R67, R6.reuse, R10, R67 ;  /* 0x0000000a06437224 */ /* 0x040fe200078e0243 */
[----:B------:R-:W-:Y:S01]  /*6bc0*/  ISETP.GT.U32.AND P5, PT, R6, R73, PT ;  /* 0x000000490600720c */ /* 0x000fe20003fa4070 */
[----:B------:R-:W-:-:S04]  /*6bd0*/  IMAD.HI.U32 R10, R7, R65, RZ ;  /* 0x00000041070a7227 */ /* 0x000fc800078e00ff */
[----:B------:R-:W-:Y:S02]  /*6be0*/  IMAD.MOV R10, RZ, RZ, -R10 ;  /* 0x000000ffff0a7224 */ /* 0x000fe400078e0a0a */
[--C-:B------:R-:W-:Y:S01]  /*6bf0*/  @!P2 IMAD.IADD R69, R69, 0x1, -R6.reuse ;  /* 0x000000014545a824 */ /* 0x100fe200078e0a06 */
[C---:B------:R-:W-:Y:S01]  /*6c00*/  ISETP.GT.U32.AND P2, PT, R6.reuse, R67, PT ;  /* 0x000000430600720c */ /* 0x040fe20003f44070 */
[C---:B------:R-:W-:Y:S02]  /*6c10*/  IMAD R65, R6.reuse, R10, R65 ;  /* 0x0000000a06417224 */ /* 0x040fe400078e0241 */
[----:B------:R-:W-:Y:S01]  /*6c20*/  @!P3 IMAD.MOV R75, RZ, RZ, -R75 ;  /* 0x000000ffff4bb224 */ /* 0x000fe200078e0a4b */
[C---:B------:R-:W-:Y:S01]  /*6c30*/  ISETP.GT.U32.AND P3, PT, R6.reuse, R69, PT ;  /* 0x000000450600720c */ /* 0x040fe20003f64070 */
[--C-:B------:R-:W-:Y:S01]  /*6c40*/  @!P1 IMAD.IADD R71, R71, 0x1, -R6.reuse ;  /* 0x0000000147479824 */ /* 0x100fe200078e0a06 */
[----:B------:R-:W-:Y:S01]  /*6c50*/  ISETP.GT.U32.AND P1, PT, R6, R65, PT ;  /* 0x000000410600720c */ /* 0x000fe20003f24070 */
[----:B------:R-:W-:Y:S01]  /*6c60*/  @!P5 IMAD.IADD R73, R73, 0x1, -R6 ;  /* 0x000000014949d824 */ /* 0x000fe200078e0a06 */
[----:B------:R-:W-:Y:S01]  /*6c70*/  ISETP.GE.AND P5, PT, R48, RZ, PT ;  /* 0x000000ff3000720c */ /* 0x000fe20003fa6270 */
[----:B------:R-:W-:-:S04]  /*6c80*/  IMAD.HI.U32 R10, R7, R61, RZ ;  /* 0x0000003d070a7227 */ /* 0x000fc800078e00ff */
[----:B------:R-:W-:Y:S02]  /*6c90*/  IMAD.MOV R10, RZ, RZ, -R10 ;  /* 0x000000ffff0a7224 */ /* 0x000fe400078e0a0a */
[--C-:B------:R-:W-:Y:S02]  /*6ca0*/  @!P2 IMAD.IADD R67, R67, 0x1, -R6.reuse ;  /* 0x000000014343a824 */ /* 0x100fe400078e0a06 */
        /* <DEDUP_REMOVED lines=11> */
[----:B------:R-:W-:Y:S01]  /*6d60*/  @!P6 IMAD.MOV R81, RZ, RZ, -R81 ;  /* 0x000000ffff51e224 */ /* 0x000fe200078e0a51 */
[----:B------:R-:W-:Y:S01]  /*6d70*/  ISETP.GE.AND P6, PT, R46, RZ, PT ;  /* 0x000000ff2e00720c */ /* 0x000fe20003fc6270 */
[----:B------:R-:W-:-:S04]  /*6d80*/  IMAD.HI.U32 R12, R7, R63, RZ ;  /* 0x0000003f070c7227 */ /* 0x000fc800078e00ff */
[----:B------:R-:W-:Y:S02]  /*6d90*/  IMAD.MOV R10, RZ, RZ, -R10 ;  /* 0x000000ffff0a7224 */ /* 0x000fe400078e0a0a */
[----:B------:R-:W-:Y:S02]  /*6da0*/  IMAD.MOV R12, RZ, RZ, -R12 ;  /* 0x000000ffff0c7224 */ /* 0x000fe400078e0a0c */
[C---:B------:R-:W-:Y:S02]  /*6db0*/  IMAD R59, R6.reuse, R10, R59 ;  /* 0x0000000a063b7224 */ /* 0x040fe400078e023b */
[C---:B------:R-:W-:Y:S02]  /*6dc0*/  IMAD R63, R6.reuse, R12, R63 ;  /* 0x0000000c063f7224 */ /* 0x040fe400078e023f */
[--C-:B------:R-:W-:Y:S01]  /*6dd0*/  @!P1 IMAD.IADD R67, R67, 0x1, -R6.reuse ;  /* 0x0000000143439824 */ /* 0x100fe200078e0a06 */
[----:B------:R-:W-:Y:S01]  /*6de0*/  ISETP.GE.AND P1, PT, R43, RZ, PT ;  /* 0x000000ff2b00720c */ /* 0x000fe20003f26270 */
[--C-:B------:R-:W-:Y:S01]  /*6df0*/  @!P4 IMAD.IADD R65, R65, 0x1, -R6.reuse ;  /* 0x000000014141c824 */ /* 0x100fe200078e0a06 */
[C---:B------:R-:W-:Y:S01]  /*6e00*/  ISETP.GT.U32.AND P4, PT, R6.reuse, R59, PT ;  /* 0x0000003b0600720c */ /* 0x040fe20003f84070 */
[----:B------:R-:W-:Y:S01]  /*6e10*/  @!P5 IMAD.IADD R61, R61, 0x1, -R6 ;  /* 0x000000013d3dd824 */ /* 0x000fe200078e0a06 */
[----:B------:R-:W-:Y:S01]  /*6e20*/  ISETP.GT.U32.AND P2, PT, R6, R63, PT ;  /* 0x0000003f0600720c */ /* 0x000fe20003f44070 */
[----:B------:R-:W-:Y:S01]  /*6e30*/  @!P6 IMAD.MOV R73, RZ, RZ, -R73 ;  /* 0x000000ffff49e224 */ /* 0x000fe200078e0a49 */
[----:B------:R-:W-:Y:S01]  /*6e40*/  ISETP.GE.AND P6, PT, R44, RZ, PT ;  /* 0x000000ff2c00720c */ /* 0x000fe20003fc6270 */
[----:B------:R-:W-:Y:S01]  /*6e50*/  @!P0 IMAD.MOV R67, RZ, RZ, -R67 ;  /* 0x000000ffff438224 */ /* 0x000fe200078e0a43 */
[----:B------:R-:W-:Y:S01]  /*6e60*/  ISETP.GT.U32.AND P0, PT, R6, R61, PT ;  /* 0x0000003d0600720c */ /* 0x000fe20003f04070 */
[----:B------:R-:W-:Y:S01]  /*6e70*/  IMAD.HI.U32 R10, R7, R55, RZ ;  /* 0x00000037070a7227 */ /* 0x000fe200078e00ff */
[----:B------:R-:W-:-:S02]  /*6e80*/  ISETP.GE.AND P5, PT, R41, RZ, PT ;  /* 0x000000ff2900720c */ /* 0x000fc40003fa6270 */
[----:B------:R-:W-:Y:S01]  /*6e90*/  IABS R43, R31 ;  /* 0x0000001f002b7213 */ /* 0x000fe20000000000 */
[----:B------:R-:W-:Y:S01]  /*6ea0*/  IMAD.MOV R10, RZ, RZ, -R10 ;  /* 0x000000ffff0a7224 */ /* 0x000fe200078e0a0a */
[----:B------:R-:W-:Y:S01]  /*6eb0*/  IABS R41, R30 ;  /* 0x0000001e00297213 */ /* 0x000fe20000000000 */
[--C-:B------:R-:W-:Y:S01]  /*6ec0*/  @!P4 IMAD.IADD R59, R59, 0x1, -R6.reuse ;  /* 0x000000013b3bc824 */ /* 0x100fe200078e0a06 */
[----:B------:R-:W-:Y:S01]  /*6ed0*/  ISETP.GE.AND P4, PT, R42, RZ, PT ;  /* 0x000000ff2a00720c */ /* 0x000fe20003f86270 */
[C---:B------:R-:W-:Y:S02]  /*6ee0*/  IMAD R55, R6.reuse, R10, R55 ;  /* 0x0000000a06377224 */ /* 0x040fe400078e0237 */
[--C-:B------:R-:W-:Y:S02]  /*6ef0*/  @!P2 IMAD.IADD R63, R63, 0x1, -R6.reuse ;  /* 0x000000013f3fa824 */ /* 0x100fe400078e0a06 */
[----:B------:R-:W-:Y:S01]  /*6f00*/  @!P6 IMAD.MOV R65, RZ, RZ, -R65 ;  /* 0x000000ffff41e224 */ /* 0x000fe200078e0a41 */
[C---:B------:R-:W-:Y:S01]  /*6f10*/  ISETP.GT.U32.AND P6, PT, R6.reuse, R59, PT ;  /* 0x0000003b0600720c */ /* 0x040fe20003fc4070 */
[----:B------:R-:W-:Y:S01]  /*6f20*/  @!P0 IMAD.IADD R61, R61, 0x1, -R6 ;  /* 0x000000013d3d8824 */ /* 0x000fe200078e0a06 */
[C---:B------:R-:W-:Y:S01]  /*6f30*/  ISETP.GT.U32.AND P0, PT, R6.reuse, R55, PT ;  /* 0x000000370600720c */ /* 0x040fe20003f04070 */
[----:B------:R-:W-:Y:S01]  /*6f40*/  IMAD.HI.U32 R10, R7, R51, RZ ;  /* 0x00000033070a7227 */ /* 0x000fe200078e00ff */
[----:B------:R-:W-:-:S03]  /*6f50*/  ISETP.GT.U32.AND P2, PT, R6, R63, PT ;  /* 0x0000003f0600720c */ /* 0x000fc60003f44070 */
[----:B------:R-:W-:Y:S02]  /*6f60*/  IMAD.MOV R10, RZ, RZ, -R10 ;  /* 0x000000ffff0a7224 */ /* 0x000fe400078e0a0a */
[----:B------:R-:W-:-:S04]  /*6f70*/  IMAD.HI.U32 R12, R7, R57, RZ ;  /* 0x00000039070c7227 */ /* 0x000fc800078e00ff */
[----:B------:R-:W-:Y:S02]  /*6f80*/  IMAD R51, R6, R10, R51 ;  /* 0x0000000a06337224 */ /* 0x000fe400078e0233 */
[--C-:B------:R-:W-:Y:S01]  /*6f90*/  @!P6 IMAD.IADD R59, R59, 0x1, -R6.reuse ;  /* 0x000000013b3be824 */ /* 0x100fe200078e0a06 */
[----:B------:R-:W-:Y:S01]  /*6fa0*/  ISETP.GE.AND P6, PT, R39, RZ, PT ;  /* 0x000000ff2700720c */ /* 0x000fe20003fc6270 */
[----:B------:R-:W-:Y:S01]  /*6fb0*/  @!P0 IMAD.IADD R55, R55, 0x1, -R6 ;  /* 0x0000000137378824 */ /* 0x000fe200078e0a06 */
[----:B------:R-:W-:Y:S01]  /*6fc0*/  IABS R39, R28 ;  /* 0x0000001c00277213 */ /* 0x000fe20000000000 */
[----:B------:R-:W-:Y:S01]  /*6fd0*/  IMAD.HI.U32 R10, R7, R49, RZ ;  /* 0x00000031070a7227 */ /* 0x000fe200078e00ff */
[----:B------:R-:W-:-:S03]  /*6fe0*/  ISETP.GE.AND P0, PT, R40, RZ, PT ;  /* 0x000000ff2800720c */ /* 0x000fc60003f06270 */
[----:B------:R-:W-:Y:S02]  /*6ff0*/  @!P2 IMAD.IADD R63, R63, 0x1, -R6 ;  /* 0x000000013f3fa824 */ /* 0x000fe400078e0a06 */
[----:B------:R-:W-:Y:S01]  /*7000*/  @!P5 IMAD.MOV R59, RZ, RZ, -R59 ;  /* 0x000000ffff3bd224 */ /* 0x000fe200078e0a3b */
[----:B------:R-:W-:Y:S01]  /*7010*/  ISETP.GT.U32.AND P5, PT, R6, R55, PT ;  /* 0x000000370600720c */ /* 0x000fe20003fa4070 */
[----:B------:R-:W-:Y:S02]  /*7020*/  IMAD.MOV R10, RZ, RZ, -R10 ;  /* 0x000000ffff0a7224 */ /* 0x000fe400078e0a0a */
[----:B------:R-:W-:Y:S01]  /*7030*/  @!P3 IMAD.MOV R63, RZ, RZ, -R63 ;  /* 0x000000ffff3fb224 */ /* 0x000fe200078e0a3f */
[----:B------:R-:W-:Y:S01]  /*7040*/  ISETP.GE.AND P3, PT, R38, RZ, PT ;  /* 0x000000ff2600720c */ /* 0x000fe20003f66270 */
[----:B------:R-:W-:Y:S01]  /*7050*/  IMAD.MOV R12, RZ, RZ, -R12 ;  /* 0x000000ffff0c7224 */ /* 0x000fe200078e0a0c */
[----:B------:R-:W-:Y:S01]  /*7060*/  LOP3.LUT R38, RZ, R3, RZ, 0x33, !PT ;  /* 0x00000003ff267212 */ /* 0x000fe200078e33ff */
[----:B------:R-:W-:-:S02]  /*7070*/  IMAD R49, R6, R10, R49 ;  /* 0x0000000a06317224 */ /* 0x000fc400078e0231 */
[----:B------:R-:W-:-:S04]  /*7080*/  IMAD.HI.U32 R10, R7, R47, RZ ;  /* 0x0000002f070a7227 */ /* 0x000fc800078e00ff */
[----:B------:R-:W-:Y:S02]  /*7090*/  IMAD R57, R6, R12, R57 ;  /* 0x0000000c06397224 */ /* 0x000fe400078e0239 */
[----:B------:R-:W-:-:S03]  /*70a0*/  IMAD.HI.U32 R12, R7, R53, RZ ;  /* 0x00000035070c7227 */ /* 0x000fc600078e00ff */
[C---:B------:R-:W-:Y:S01]  /*70b0*/  ISETP.GT.U32.AND P2, PT, R6.reuse, R57, PT ;  /* 0x000000390600720c */ /* 0x040fe20003f44070 */
[----:B------:R-:W-:Y:S02]  /*70c0*/  IMAD.MOV R10, RZ, RZ, -R10 ;  /* 0x000000ffff0a7224 */ /* 0x000fe400078e0a0a */
[----:B------:R-:W-:Y:S02]  /*70d0*/  IMAD.MOV R12, RZ, RZ, -R12 ;  /* 0x000000ffff0c7224 */ /* 0x000fe400078e0a0c */
[----:B------:R-:W-:Y:S01]  /*70e0*/  @!P5 IMAD.IADD R55, R55, 0x1, -R6 ;  /* 0x000000013737d824 */ /* 0x000fe200078e0a06 */
[C---:B------:R-:W-:Y:S01]  /*70f0*/  ISETP.GT.U32.AND P5, PT, R6.reuse, R49, PT ;  /* 0x000000310600720c */ /* 0x040fe20003fa4070 */
[C---:B------:R-:W-:Y:S02]  /*7100*/  IMAD R47, R6.reuse, R10, R47 ;  /* 0x0000000a062f7224 */ /* 0x040fe400078e022f */
[C---:B------:R-:W-:Y:S02]  /*7110*/  IMAD R53, R6.reuse, R12, R53 ;  /* 0x0000000c06357224 */ /* 0x040fe400078e0235 */
[----:B------:R-:W-:Y:S01]  /*7120*/  @!P3 IMAD.MOV R55, RZ, RZ, -R55 ;  /* 0x000000ffff37b224 */ /* 0x000fe200078e0a37 */
[C---:B------:R-:W-:Y:S01]  /*7130*/  ISETP.GT.U32.AND P3, PT, R6.reuse, R47, PT ;  /* 0x0000002f0600720c */ /* 0x040fe20003f64070 */
[----:B------:R-:W-:Y:S01]  /*7140*/  @!P1 IMAD.MOV R61, RZ, RZ, -R61 ;  /* 0x000000ffff3d9224 */ /* 0x000fe200078e0a3d */
[----:B------:R-:W-:Y:S01]  /*7150*/  ISETP.GT.U32.AND P1, PT, R6, R53, PT ;  /* 0x000000350600720c */ /* 0x000fe20003f24070 */
[----:B------:R-:W-:-:S04]  /*7160*/  IMAD.HI.U32 R10, R7, R43, RZ ;  /* 0x0000002b070a7227 */ /* 0x000fc800078e00ff */
[----:B------:R-:W-:Y:S02]  /*7170*/  @!P2 IMAD.IADD R57, R57, 0x1, -R6 ;  /* 0x000000013939a824 */ /* 0x000fe400078e0a06 */
[----:B------:R-:W-:-:S03]  /*7180*/  IMAD.HI.U32 R12, R7, R45, RZ ;  /* 0x0000002d070c7227 */ /* 0x000fc600078e00ff */
[C---:B------:R-:W-:Y:S01]  /*7190*/  ISETP.GT.U32.AND P2, PT, R6.reuse, R57, PT ;  /* 0x000000390600720c */ /* 0x040fe20003f44070 */
[----:B------:R-:W-:Y:S02]  /*71a0*/  @!P3 IMAD.IADD R47, R47, 0x1, -R6 ;  /* 0x000000012f2fb824 */ /* 0x000fe400078e0a06 */
[----:B------:R-:W-:Y:S02]  /*71b0*/  IMAD.MOV R10, RZ, RZ, -R10 ;  /* 0x000000ffff0a7224 */ /* 0x000fe400078e0a0a */
[----:B------:R-:W-:Y:S01]  /*71c0*/  @!P1 IMAD.IADD R53, R53, 0x1, -R6 ;  /* 0x0000000135359824 */ /* 0x000fe200078e0a06 */
[C---:B------:R-:W-:Y:S01]  /*71d0*/  ISETP.GT.U32.AND P3, PT, R6.reuse, R47, PT ;  /* 0x0000002f0600720c */ /* 0x040fe20003f64070 */
[----:B------:R-:W-:Y:S02]  /*71e0*/  IMAD.MOV R12, RZ, RZ, -R12 ;  /* 0x000000ffff0c7224 */ /* 0x000fe400078e0a0c */
[C---:B------:R-:W-:Y:S01]  /*71f0*/  IMAD R43, R6.reuse, R10, R43 ;  /* 0x0000000a062b7224 */ /* 0x040fe200078e022b */
        /* <DEDUP_REMOVED lines=8> */
[----:B------:R-:W-:Y:S01]  /*7280*/  @!P4 IMAD.MOV R57, RZ, RZ, -R57 ;  /* 0x000000ffff39c224 */ /* 0x000fe200078e0a39 */
[----:B------:R-:W-:Y:S01]  /*7290*/  ISETP.GT.U32.AND P3, PT, R6, R41, PT ;  /* 0x000000290600720c */ /* 0x000fe20003f64070 */
[--C-:B------:R-:W-:Y:S01]  /*72a0*/  @!P1 IMAD.IADD R53, R53, 0x1, -R6.reuse ;  /* 0x0000000135359824 */ /* 0x100fe200078e0a06 */
[----:B------:R-:W-:Y:S01]  /*72b0*/  ISETP.GE.AND P4, PT, R33, RZ, PT ;  /* 0x000000ff2100720c */ /* 0x000fe20003f86270 */
[----:B------:R-:W-:Y:S01]  /*72c0*/  @!P5 IMAD.IADD R49, R49, 0x1, -R6 ;  /* 0x000000013131d824 */ /* 0x000fe200078e0a06 */
[----:B------:R-:W-:Y:S01]  /*72d0*/  IABS R33, R29 ;  /* 0x0000001d00217213 */ /* 0x000fe20000000000 */
[----:B------:R-:W-:Y:S01]  /*72e0*/  IMAD.HI.U32 R10, R7, R39, RZ ;  /* 0x00000027070a7227 */ /* 0x000fe200078e00ff */
[----:B------:R-:W-:-:S02]  /*72f0*/  ISETP.GE.AND P1, PT, R35, RZ, PT ;  /* 0x000000ff2300720c */ /* 0x000fc40003f26270 */
[C---:B------:R-:W-:Y:S01]  /*7300*/  ISETP.GT.U32.AND P5, PT, R6.reuse, R49, PT ;  /* 0x000000310600720c */ /* 0x040fe20003fa4070 */
[----:B------:R-:W-:Y:S01]  /*7310*/  @!P6 IMAD.MOV R53, RZ, RZ, -R53 ;  /* 0x000000ffff35e224 */ /* 0x000fe200078e0a35 */
[----:B------:R-:W-:Y:S01]  /*7320*/  ISETP.GT.U32.AND P6, PT, R6, R45, PT ;  /* 0x0000002d0600720c */ /* 0x000fe20003fc4070 */
[----:B------:R-:W-:Y:S01]  /*7330*/  IMAD.MOV R12, RZ, RZ, -R10 ;  /* 0x000000ffff0c7224 */ /* 0x000fe200078e0a0a */
[----:B------:R-:W-:Y:S01]  /*7340*/  IABS R35, R25 ;  /* 0x0000001900237213 */ /* 0x000fe20000000000 */
        /* <DEDUP_REMOVED lines=8> */
[----:B------:R-:W-:Y:S01]  /*73d0*/  @!P6 IMAD.IADD R45, R45, 0x1, -R6 ;  /* 0x000000012d2de824 */ /* 0x000fe200078e0a06 */
[----:B------:R-:W-:Y:S01]  /*73e0*/  ISETP.GE.AND P6, PT, R30, RZ, PT ;  /* 0x000000ff1e00720c */ /* 0x000fe20003fc6270 */
[----:B------:R-:W-:Y:S01]  /*73f0*/  IMAD.MOV R10, RZ, RZ, -R10 ;  /* 0x000000ffff0a7224 */ /* 0x000fe200078e0a0a */
[----:B------:R-:W-:Y:S01]  /*7400*/  IABS R30, R17 ;  /* 0x00000011001e7213 */ /* 0x000fe20000000000 */
[--C-:B------:R-:W-:Y:S02]  /*7410*/  @!P2 IMAD.IADD R51, R51, 0x1, -R6.reuse ;  /* 0x000000013333a824 */ /* 0x100fe400078e0a06 */
[----:B------:R-:W-:Y:S01]  /*7420*/  @!P4 IMAD.MOV R49, RZ, RZ, -R49 ;  /* 0x000000ffff31c224 */ /* 0x000fe200078e0a31 */
[C---:B------:R-:W-:Y:S01]  /*7430*/  ISETP.GT.U32.AND P4, PT, R6.reuse, R45, PT ;  /* 0x0000002d0600720c */ /* 0x040fe20003f84070 */
[C---:B------:R-:W-:Y:S01]  /*7440*/  IMAD R35, R6.reuse, R10, R35 ;  /* 0x0000000a06237224 */ /* 0x040fe200078e0223 */
[----:B------:R-:W-:Y:S01]  /*7450*/  ISETP.GT.U32.AND P2, PT, R6, R51, PT ;  /* 0x000000330600720c */ /* 0x000fe20003f44070 */
[----:B------:R-:W-:-:S02]  /*7460*/  @!P3 IMAD.IADD R41, R41, 0x1, -R6 ;  /* 0x000000012929b824 */ /* 0x000fc400078e0a06 */
[C---:B------:R-:W-:Y:S01]  /*7470*/  IMAD R39, R6.reuse, R12, R39 ;  /* 0x0000000c06277224 */ /* 0x040fe200078e0227 */
[----:B------:R-:W-:Y:S01]  /*7480*/  ISETP.GT.U32.AND P3, PT, R6, R35, PT ;  /* 0x000000230600720c */ /* 0x000fe20003f64070 */
[----:B------:R-:W-:Y:S02]  /*7490*/  @!P5 IMAD.IADD R43, R43, 0x1, -R6 ;  /* 0x000000012b2bd824 */ /* 0x000fe400078e0a06 */
[----:B------:R-:W-:-:S03]  /*74a0*/  IMAD.HI.U32 R12, R7, R13, RZ ;  /* 0x0000000d070c7227 */ /* 0x000fc600078e00ff */
[C---:B------:R-:W-:Y:S01]  /*74b0*/  ISETP.GT.U32.AND P5, PT, R6.reuse, R43, PT ;  /* 0x0000002b0600720c */ /* 0x040fe20003fa4070 */
[----:B------:R-:W-:Y:S01]  /*74c0*/  @!P4 IMAD.IADD R45, R45, 0x1, -R6 ;  /* 0x000000012d2dc824 */ /* 0x000fe200078e0a06 */
[C---:B------:R-:W-:Y:S01]  /*74d0*/  ISETP.GT.U32.AND P4, PT, R6.reuse, R39, PT ;  /* 0x000000270600720c */ /* 0x040fe20003f84070 */
[----:B------:R-:W-:Y:S02]  /*74e0*/  IMAD.MOV R12, RZ, RZ, -R12 ;  /* 0x000000ffff0c7224 */ /* 0x000fe400078e0a0c */
[--C-:B------:R-:W-:Y:S01]  /*74f0*/  @!P2 IMAD.IADD R51, R51, 0x1, -R6.reuse ;  /* 0x000000013333a824 */ /* 0x100fe200078e0a06 */
[----:B------:R-:W-:Y:S01]  /*7500*/  ISETP.GE.AND P2, PT, R37, RZ, PT ;  /* 0x000000ff2500720c */ /* 0x000fe20003f46270 */
[C---:B------:R-:W-:Y:S01]  /*7510*/  IMAD R13, R6.reuse, R12, R13 ;  /* 0x0000000c060d7224 */ /* 0x040fe200078e020d */
[----:B------:R-:W-:Y:S01]  /*7520*/  IABS R37, R19 ;  /* 0x0000001300257213 */ /* 0x000fe20000000000 */
[----:B------:R-:W-:Y:S02]  /*7530*/  @!P3 IMAD.IADD R35, R35, 0x1, -R6 ;  /* 0x000000012323b824 */ /* 0x000fe400078e0a06 */
[----:B------:R-:W-:Y:S01]  /*7540*/  @!P0 IMAD.MOV R51, RZ, RZ, -R51 ;  /* 0x000000ffff338224 */ /* 0x000fe200078e0a33 */
[----:B------:R-:W-:Y:S01]  /*7550*/  ISETP.GE.AND P0, PT, R31, RZ, PT ;  /* 0x000000ff1f00720c */ /* 0x000fe20003f06270 */
[----:B------:R-:W-:Y:S01]  /*7560*/  @!P6 IMAD.MOV R41, RZ, RZ, -R41 ;  /* 0x000000ffff29e224 */ /* 0x000fe200078e0a29 */
[C---:B------:R-:W-:Y:S01]  /*7570*/  ISETP.GT.U32.AND P6, PT, R6.reuse, R13, PT ;  /* 0x0000000d0600720c */ /* 0x040fe20003fc4070 */
[----:B------:R-:W-:Y:S01]  /*7580*/  IMAD.HI.U32 R10, R7, R15, RZ ;  /* 0x0000000f070a7227 */ /* 0x000fe200078e00ff */
[----:B------:R-:W-:-:S02]  /*7590*/  ISETP.GT.U32.AND P3, PT, R6, R35, PT ;  /* 0x000000230600720c */ /* 0x000fc40003f64070 */
[----:B------:R-:W-:Y:S01]  /*75a0*/  IABS R31, R22 ;  /* 0x00000016001f7213 */ /* 0x000fe20000000000 */
[--C-:B------:R-:W-:Y:S01]  /*75b0*/  @!P4 IMAD.IADD R39, R39, 0x1, -R6.reuse ;  /* 0x000000012727c824 */ /* 0x100fe200078e0a06 */
[----:B------:R-:W-:Y:S01]  /*75c0*/  ISETP.GE.AND P4, PT, R29, RZ, PT ;  /* 0x000000ff1d00720c */ /* 0x000fe20003f86270 */
[----:B------:R-:W-:Y:S01]  /*75d0*/  @!P5 IMAD.IADD R43, R43, 0x1, -R6 ;  /* 0x000000012b2bd824 */ /* 0x000fe200078e0a06 */
[C---:B------:R-:W-:Y:S01]  /*75e0*/  ISETP.GT.U32.AND P5, PT, R6.reuse, R33, PT ;  /* 0x000000210600720c */ /* 0x040fe20003fa4070 */
[----:B------:R-:W-:Y:S01]  /*75f0*/  IMAD.MOV R10, RZ, RZ, -R10 ;  /* 0x000000ffff0a7224 */ /* 0x000fe200078e0a0a */
[----:B------:R-:W-:Y:S01]  /*7600*/  IABS R29, R24 ;  /* 0x00000018001d7213 */ /* 0x000fe20000000000 */
[----:B------:R-:W-:Y:S01]  /*7610*/  @!P2 IMAD.MOV R45, RZ, RZ, -R45 ;  /* 0x000000ffff2da224 */ /* 0x000fe200078e0a2d */
[C---:B------:R-:W-:Y:S01]  /*7620*/  ISETP.GT.U32.AND P2, PT, R6.reuse, R39, PT ;  /* 0x000000270600720c */ /* 0x040fe20003f44070 */
[C---:B------:R-:W-:Y:S02]  /*7630*/  IMAD R15, R6.reuse, R10, R15 ;  /* 0x0000000a060f7224 */ /* 0x040fe400078e020f */
[----:B------:R-:W-:Y:S01]  /*7640*/  @!P0 IMAD.MOV R43, RZ, RZ, -R43 ;  /* 0x000000ffff2b8224 */ /* 0x000fe200078e0a2b */
[----:B------:R-:W-:Y:S01]  /*7650*/  ISETP.GE.AND P0, PT, R25, RZ, PT ;  /* 0x000000ff1900720c */ /* 0x000fe20003f06270 */
[--C-:B------:R-:W-:Y:S01]  /*7660*/  @!P6 IMAD.IADD R13, R13, 0x1, -R6.reuse ;  /* 0x000000010d0de824 */ /* 0x100fe200078e0a06 */
[----:B------:R-:W-:Y:S01]  /*7670*/  IABS R25, R23 ;  /* 0x0000001700197213 */ /* 0x000fe20000000000 */
[----:B------:R-:W-:Y:S01]  /*7680*/  @!P3 IMAD.IADD R35, R35, 0x1, -R6 ;  /* 0x000000012323b824 */ /* 0x000fe200078e0a06 */
[C---:B------:R-:W-:Y:S01]  /*7690*/  ISETP.GT.U32.AND P3, PT, R6.reuse, R15, PT ;  /* 0x0000000f0600720c */ /* 0x040fe20003f64070 */
[----:B------:R-:W-:Y:S01]  /*76a0*/  IMAD.HI.U32 R12, R7, R29, RZ ;  /* 0x0000001d070c7227 */ /* 0x000fe200078e00ff */
[----:B------:R-:W-:-:S03]  /*76b0*/  ISETP.GT.U32.AND P6, PT, R6, R13, PT ;  /* 0x0000000d0600720c */ /* 0x000fc60003fc4070 */
[----:B------:R-:W-:Y:S02]  /*76c0*/  @!P5 IMAD.IADD R33, R33, 0x1, -R6 ;  /* 0x000000012121d824 */ /* 0x000fe400078e0a06 */
[----:B------:R-:W-:-:S03]  /*76d0*/  IMAD.HI.U32 R10, R7, R25, RZ ;  /* 0x00000019070a7227 */ /* 0x000fc600078e00ff */
[----:B------:R-:W-:Y:S01]  /*76e0*/  ISETP.GT.U32.AND P5, PT, R6, R33, PT ;  /* 0x000000210600720c */ /* 0x000fe20003fa4070 */
[----:B------:R-:W-:Y:S02]  /*76f0*/  IMAD.MOV R12, RZ, RZ, -R12 ;  /* 0x000000ffff0c7224 */ /* 0x000fe400078e0a0c */
[----:B------:R-:W-:Y:S01]  /*7700*/  @!P2 IMAD.IADD R39, R39, 0x1, -R6 ;  /* 0x000000012727a824 */ /* 0x000fe200078e0a06 */
[----:B------:R-:W-:Y:S01]  /*7710*/  ISETP.GE.AND P2, PT, R26, RZ, PT ;  /* 0x000000ff1a00720c */ /* 0x000fe20003f46270 */
[----:B------:R-:W-:Y:S02]  /*7720*/  IMAD.MOV R26, RZ, RZ, -R10 ;  /* 0x000000ffff1a7224 */ /* 0x000fe400078e0a0a */
[C---:B------:R-:W-:Y:S01]  /*7730*/  IMAD R29, R6.reuse, R12, R29 ;  /* 0x0000000c061d7224 */ /* 0x040fe200078e021d */
[----:B------:R-:W-:Y:S01]  /*7740*/  IABS R12, R18 ;  /* 0x00000012000c7213 */ /* 0x000fe20000000000 */
[C---:B------:R-:W-:Y:S02]  /*7750*/  IMAD R25, R6.reuse, R26, R25 ;  /* 0x0000001a06197224 */ /* 0x040fe400078e0219 */
[----:B------:R-:W-:Y:S01]  /*7760*/  @!P3 IMAD.IADD R15, R15, 0x1, -R6 ;  /* 0x000000010f0fb824 */ /* 0x000fe200078e0a06 */
[----:B------:R-:W-:Y:S01]  /*7770*/  ISETP.GT.U32.AND P3, PT, R6, R29, PT ;  /* 0x0000001d0600720c */ /* 0x000fe20003f64070 */
[----:B------:R-:W-:-:S04]  /*7780*/  IMAD.HI.U32 R14, R7, R31, RZ ;  /* 0x0000001f070e7227 */ /* 0x000fc800078e00ff */
[----:B------:R-:W-:Y:S01]  /*7790*/  @!P6 IMAD.IADD R13, R13, 0x1, -R6 ;  /* 0x000000010d0de824 */ /* 0x000fe200078e0a06 */
[----:B------:R-:W-:Y:S01]  /*77a0*/  ISETP.GT.U32.AND P6, PT, R6, R25, PT ;  /* 0x000000190600720c */ /* 0x000fe20003fc4070 */
[----:B------:R-:W-:-:S04]  /*77b0*/  IMAD.HI.U32 R10, R7, R37, RZ ;  /* 0x00000025070a7227 */ /* 0x000fc800078e00ff */
[----:B------:R-:W-:Y:S02]  /*77c0*/  IMAD.MOV R14, RZ, RZ, -R14 ;  /* 0x000000ffff0e7224 */ /* 0x000fe400078e0a0e */
[----:B------:R-:W-:Y:S01]  /*77d0*/  @!P5 IMAD.IADD R33, R33, 0x1, -R6 ;  /* 0x000000012121d824 */ /* 0x000fe200078e0a06 */
[----:B------:R-:W-:Y:S01]  /*77e0*/  ISETP.GE.AND P5, PT, R27, RZ, PT ;  /* 0x000000ff1b00720c */ /* 0x000fe20003fa6270 */
[----:B------:R-:W-:Y:S01]  /*77f0*/  IMAD.MOV R10, RZ, RZ, -R10 ;  /* 0x000000ffff0a7224 */ /* 0x000fe200078e0a0a */
[----:B------:R-:W-:Y:S01]  /*7800*/  IABS R27, R20 ;  /* 0x00000014001b7213 */ /* 0x000fe20000000000 */
[----:B------:R-:W-:Y:S02]  /*7810*/  IMAD R31, R6, R14, R31 ;  /* 0x0000000e061f7224 */ /* 0x000fe400078e021f */
[----:B------:R-:W-:Y:S01]  /*7820*/  @!P1 IMAD.MOV R47, RZ, RZ, -R47 ;  /* 0x000000ffff2f9224 */ /* 0x000fe200078e0a2f */
[----:B------:R-:W-:Y:S01]  /*7830*/  ISETP.GE.AND P1, PT, R28, RZ, PT ;  /* 0x000000ff1c00720c */ /* 0x000fe20003f26270 */
[C---:B------:R-:W-:Y:S01]  /*7840*/  IMAD R37, R6.reuse, R10, R37 ;  /* 0x0000000a06257224 */ /* 0x040fe200078e0225 */
[----:B------:R-:W-:Y:S01]  /*7850*/  IABS R28, R21 ;  /* 0x00000015001c7213 */ /* 0x000fe20000000000 */
[----:B------:R-:W-:Y:S01]  /*7860*/  @!P3 IMAD.IADD R29, R29, 0x1, -R6 ;  /* 0x000000011d1db824 */ /* 0x000fe200078e0a06 */
[----:B------:R-:W-:Y:S01]  /*7870*/  ISETP.GT.U32.AND P3, PT, R6, R31, PT ;  /* 0x0000001f0600720c */ /* 0x000fe20003f64070 */
[----:B------:R-:W-:-:S02]  /*7880*/  IMAD.MOV.U32 R26, RZ, RZ, R27 ;  /* 0x000000ffff1a7224 */ /* 0x000fc400078e001b */
[----:B------:R-:W-:Y:S01]  /*7890*/  @!P6 IMAD.IADD R25, R25, 0x1, -R6 ;  /* 0x000000011919e824 */ /* 0x000fe200078e0a06 */
[----:B------:R-:W-:Y:S01]  /*78a0*/  ISETP.GT.U32.AND P6, PT, R6, R37, PT ;  /* 0x000000250600720c */ /* 0x000fe20003fc4070 */
[----:B------:R-:W-:-:S04]  /*78b0*/  IMAD.HI.U32 R10, R7, R26, RZ ;  /* 0x0000001a070a7227 */ /* 0x000fc800078e00ff */
[----:B------:R-:W-:Y:S02]  /*78c0*/  IMAD.MOV R27, RZ, RZ, -R10 ;  /* 0x000000ffff1b7224 */ /* 0x000fe400078e0a0a */
[----:B------:R-:W-:Y:S01]  /*78d0*/  @!P1 IMAD.MOV R39, RZ, RZ, -R39 ;  /* 0x000000ffff279224 */ /* 0x000fe200078e0a27 */
[C---:B------:R-:W-:Y:S01]  /*78e0*/  ISETP.GT.U32.AND P1, PT, R6.reuse, R15, PT ;  /* 0x0000000f0600720c */ /* 0x040fe20003f24070 */
[C---:B------:R-:W-:Y:S02]  /*78f0*/  IMAD R10, R6.reuse, R27, R26 ;  /* 0x0000001b060a7224 */ /* 0x040fe400078e021a */
[----:B------:R-:W-:Y:S01]  /*7900*/  @!P4 IMAD.MOV R33, RZ, RZ, -R33 ;  /* 0x000000ffff21c224 */ /* 0x000fe200078e0a21 */
[----:B------:R-:W-:Y:S01]  /*7910*/  ISETP.GT.U32.AND P4, PT, R6, R25, PT ;  /* 0x000000190600720c */ /* 0x000fe20003f84070 */
[----:B------:R-:W-:Y:S02]  /*7920*/  @!P3 IMAD.IADD R31, R31, 0x1, -R6 ;  /* 0x000000011f1fb824 */ /* 0x000fe400078e0a06 */
[----:B------:R-:W-:-:S02]  /*7930*/  IMAD.MOV.U32 R26, RZ, RZ, R12 ;  /* 0x000000ffff1a7224 */ /* 0x000fc400078e000c */
[----:B------:R-:W-:Y:S01]  /*7940*/  IMAD.HI.U32 R12, R7, R28, RZ ;  /* 0x0000001c070c7227 */ /* 0x000fe200078e00ff */
[----:B------:R-:W-:-:S03]  /*7950*/  ISETP.GT.U32.AND P3, PT, R6, R31, PT ;  /* 0x0000001f0600720c */ /* 0x000fc60003f64070 */
[----:B------:R-:W-:Y:S01]  /*7960*/  @!P6 IMAD.IADD R37, R37, 0x1, -R6 ;  /* 0x000000012525e824 */ /* 0x000fe200078e0a06 */
[----:B------:R-:W-:Y:S01]  /*7970*/  ISETP.GT.U32.AND P6, PT, R6, R29, PT ;  /* 0x0000001d0600720c */ /* 0x000fe20003fc4070 */
[----:B------:R-:W-:-:S04]  /*7980*/  IMAD.HI.U32 R14, R7, R30, RZ ;  /* 0x0000001e070e7227 */ /* 0x000fc800078e00ff */
[----:B------:R-:W-:-:S04]  /*7990*/  IMAD.HI.U32 R7, R7, R26, RZ ;  /* 0x0000001a07077227 */ /* 0x000fc800078e00ff */
[----:B------:R-:W-:Y:S02]  /*79a0*/  IMAD.MOV R27, RZ, RZ, -R12 ;  /* 0x000000ffff1b7224 */ /* 0x000fe400078e0a0c */
[----:B------:R-:W-:Y:S01]  /*79b0*/  @!P0 IMAD.MOV R35, RZ, RZ, -R35 ;  /* 0x000000ffff238224 */ /* 0x000fe200078e0a23 */
[C---:B------:R-:W-:Y:S01]  /*79c0*/  ISETP.GT.U32.AND P0, PT, R6.reuse, R37, PT ;  /* 0x000000250600720c */ /* 0x040fe20003f04070 */
[----:B------:R-:W-:Y:S02]  /*79d0*/  IMAD.MOV R233, RZ, RZ, -R14 ;  /* 0x000000ffffe97224 */ /* 0x000fe400078e0a0e */
[C---:B------:R-:W-:Y:S02]  /*79e0*/  IMAD R12, R6.reuse, R27, R28 ;  /* 0x0000001b060c7224 */ /* 0x040fe400078e021c */
[----:B------:R-:W-:Y:S02]  /*79f0*/  IMAD.MOV R7, RZ, RZ, -R7 ;  /* 0x000000ffff077224 */ /* 0x000fe400078e0a07 */
[----:B------:R-:W-:Y:S01]  /*7a00*/  @!P1 IMAD.IADD R15, R15, 0x1, -R6 ;  /* 0x000000010f0f9824 */ /* 0x000fe200078e0a06 */
[----:B------:R-:W-:Y:S01]  /*7a10*/  ISETP.GT.U32.AND P1, PT, R6, R10, PT ;  /* 0x0000000a0600720c */ /* 0x000fe20003f24070 */
[----:B------:R-:W-:-:S02]  /*7a20*/  IMAD.MOV.U32 R27, RZ, RZ, R13 ;  /* 0x000000ffff1b7224 */ /* 0x000fc400078e000d */
[C---:B------:R-:W-:Y:S02]  /*7a30*/  IMAD R14, R6.reuse, R233, R30 ;  /* 0x000000e9060e7224 */ /* 0x040fe400078e021e */
[----:B------:R-:W-:Y:S01]  /*7a40*/  @!P4 IMAD.IADD R25, R25, 0x1, -R6 ;  /* 0x000000011919c824 */ /* 0x000fe200078e0a06 */
[C---:B------:R-:W-:Y:S01]  /*7a50*/  ISETP.GT.U32.AND P4, PT, R6.reuse, R12, PT ;  /* 0x0000000c0600720c */ /* 0x040fe20003f84070 */
[C---:B------:R-:W-:Y:S01]  /*7a60*/  IMAD R13, R6.reuse, R7, R26 ;  /* 0x00000007060d7224 */ /* 0x040fe200078e021a */
[----:B------:R-:W-:Y:S01]  /*7a70*/  SHF.R.U32.HI R7, RZ, 0x4, R228 ;  /* 0x00000004ff077819 */ /* 0x000fe200000116e4 */
[--C-:B------:R-:W-:Y:S01]  /*7a80*/  @!P6 IMAD.IADD R29, R29, 0x1, -R6.reuse ;  /* 0x000000011d1de824 */ /* 0x100fe200078e0a06 */
[C---:B------:R-:W-:Y:S01]  /*7a90*/  ISETP.GT.U32.AND P6, PT, R6.reuse, R14, PT ;  /* 0x0000000e0600720c */ /* 0x040fe20003fc4070 */
[--C-:B------:R-:W-:Y:S01]  /*7aa0*/  @!P3 IMAD.IADD R31, R31, 0x1, -R6.reuse ;  /* 0x000000011f1fb824 */ /* 0x100fe200078e0a06 */
[----:B------:R-:W-:Y:S01]  /*7ab0*/  ISETP.GT.U32.AND P3, PT, R6, R13, PT ;  /* 0x0000000d0600720c */ /* 0x000fe20003f64070 */
[--C-:B------:R-:W-:Y:S01]  /*7ac0*/  @!P0 IMAD.IADD R37, R37, 0x1, -R6.reuse ;  /* 0x0000000125258824 */ /* 0x100fe200078e0a06 */
[----:B------:R-:W-:Y:S01]  /*7ad0*/  ISETP.GE.AND P0, PT, R23, RZ, PT ;  /* 0x000000ff1700720c */ /* 0x000fe20003f06270 */
[----:B------:R-:W-:Y:S01]  /*7ae0*/  @!P2 IMAD.MOV R27, RZ, RZ, -R27 ;  /* 0x000000ffff1ba224 */ /* 0x000fe200078e0a1b */
[----:B------:R-:W-:Y:S01]  /*7af0*/  ISETP.GE.AND P2, PT, R24, RZ, PT ;  /* 0x000000ff1800720c */ /* 0x000fe20003f46270 */
[--C-:B------:R-:W-:Y:S01]  /*7b00*/  @!P1 IMAD.IADD R10, R10, 0x1, -R6.reuse ;  /* 0x000000010a0a9824 */ /* 0x100fe200078e0a06 */
[----:B------:R-:W-:Y:S01]  /*7b10*/  SGXT.U32 R152, R7, 0xe ;  /* 0x0000000e0798781a */ /* 0x000fe20000000000 */
[----:B------:R-:W-:Y:S01]  /*7b20*/  @!P4 IMAD.IADD R12, R12, 0x1, -R6 ;  /* 0x000000010c0cc824 */ /* 0x000fe200078e0a06 */
[----:B------:R-:W-:Y:S01]  /*7b30*/  ISETP.GE.AND P4, PT, R19, RZ, PT ;  /* 0x000000ff1300720c */ /* 0x000fe20003f86270 */
[----:B------:R-:W-:Y:S01]  /*7b40*/  IMAD.MOV.U32 R23, RZ, RZ, R15 ;  /* 0x000000ffff177224 */ /* 0x000fe200078e000f */
[----:B------:R-:W-:Y:S01]  /*7b50*/  ISETP.GT.U32.AND P1, PT, R6, R10, PT ;  /* 0x0000000a0600720c */ /* 0x000fe20003f24070 */
[----:B------:R-:W-:Y:S01]  /*7b60*/  IMAD.MOV.U32 R19, RZ, RZ, R25 ;  /* 0x000000ffff137224 */ /* 0x000fe200078e0019 */
[----:B------:R-:W-:Y:S01]  /*7b70*/  SHF.R.S32.HI R7, RZ, 0x1f, R34 ;  /* 0x0000001fff077819 */ /* 0x000fe20000011422 */
[--C-:B------:R-:W-:Y:S01]  /*7b80*/  @!P6 IMAD.IADD R14, R14, 0x1, -R6.reuse ;  /* 0x000000010e0ee824 */ /* 0x100fe200078e0a06 */
[----:B------:R-:W1:Y:S01]  /*7b90*/  LDC R233, c[0x0][0x23c] ;  /* 0x00008f00ffe97b82 */ /* 0x000e620000000800 */
[----:B------:R-:W-:Y:S01]  /*7ba0*/  @!P5 IMAD.MOV R23, RZ, RZ, -R23 ;  /* 0x000000ffff17d224 */ /* 0x000fe200078e0a17 */
[C---:B------:R-:W-:Y:S01]  /*7bb0*/  ISETP.GT.U32.AND P5, PT, R6.reuse, R12, PT ;  /* 0x0000000c0600720c */ /* 0x040fe20003fa4070 */
[----:B------:R-:W-:Y:S01]  /*7bc0*/  IMAD.MOV.U32 R15, RZ, RZ, R29 ;  /* 0x000000ffff0f7224 */ /* 0x000fe200078e001d */
[----:B------:R-:W-:Y:S01]  /*7bd0*/  LEA.HI R34, R7, R34, RZ, 0x7 ;  /* 0x0000002207227211 */ /* 0x000fe200078f38ff */
[--C-:B------:R-:W-:Y:S01]  /*7be0*/  @!P3 IMAD.IADD R13, R13, 0x1, -R6.reuse ;  /* 0x000000010d0db824 */ /* 0x100fe200078e0a06 */
[----:B------:R-:W-:Y:S01]  /*7bf0*/  ISETP.GE.AND P3, PT, R21, RZ, PT ;  /* 0x000000ff1500720c */ /* 0x000fe20003f66270 */
[----:B------:R-:W-:Y:S01]  /*7c00*/  @!P0 IMAD.MOV R19, RZ, RZ, -R19 ;  /* 0x000000ffff138224 */ /* 0x000fe200078e0a13 */
[C---:B------:R-:W-:Y:S01]  /*7c10*/  ISETP.GT.U32.AND P0, PT, R6.reuse, R14, PT ;  /* 0x0000000e0600720c */ /* 0x040fe20003f04070 */
[----:B------:R-:W-:Y:S01]  /*7c20*/  @!P2 IMAD.MOV R15, RZ, RZ, -R15 ;  /* 0x000000ffff0fa224 */ /* 0x000fe200078e0a0f */
[----:B------:R-:W-:Y:S01]  /*7c30*/  ISETP.GT.U32.AND P2, PT, R6, R13, PT ;  /* 0x0000000d0600720c */ /* 0x000fe20003f44070 */
[--C-:B------:R-:W-:Y:S01]  /*7c40*/  @!P1 IMAD.IADD R10, R10, 0x1, -R6.reuse ;  /* 0x000000010a0a9824 */ /* 0x100fe200078e0a06 */
[----:B------:R-:W-:Y:S01]  /*7c50*/  ISETP.GE.AND P1, PT, R20, RZ, PT ;  /* 0x000000ff1400720c */ /* 0x000fe20003f26270 */
[----:B------:R-:W-:Y:S01]  /*7c60*/  IMAD.MOV.U32 R20, RZ, RZ, RZ ;  /* 0x000000ffff147224 */ /* 0x000fe200078e00ff */
[----:B------:R-:W-:Y:S01]  /*7c70*/  ISETP.GE.AND P6, PT, R22, RZ, PT ;  /* 0x000000ff1600720c */ /* 0x000fe20003fc6270 */
[----:B------:R-:W-:Y:S01]  /*7c80*/  @!P5 IMAD.IADD R12, R12, 0x1, -R6 ;  /* 0x000000010c0cd824 */ /* 0x000fe200078e0a06 */
[----:B------:R-:W-:Y:S01]  /*7c90*/  IADD3 R21, P5, R152, 0x2, RZ ;  /* 0x0000000298157810 */ /* 0x000fe20007fbe0ff */
[----:B------:R-:W2:Y:S01]  /*7ca0*/  LDC R29, c[0x0][0x240] ;  /* 0x00009000ff1d7b82 */ /* 0x000ea20000000800 */
[----:B------:R-:W-:-:S02]  /*7cb0*/  IMAD.MOV.U32 R25, RZ, RZ, R10 ;  /* 0x000000ffff197224 */ /* 0x000fc400078e000a */
[----:B------:R-:W-:Y:S01]  /*7cc0*/  IADD3.X R20, R20, 0x40000040, RZ, P5, !PT ;  /* 0x4000004014147810 */ /* 0x000fe20002ffe4ff */
[--C-:B------:R-:W-:Y:S01]  /*7cd0*/  @!P0 IMAD.IADD R14, R14, 0x1, -R6.reuse ;  /* 0x000000010e0e8824 */ /* 0x100fe200078e0a06 */
[----:B------:R-:W-:Y:S01]  /*7ce0*/  ISETP.GE.AND P0, PT, R17, RZ, PT ;  /* 0x000000ff1100720c */ /* 0x000fe20003f06270 */
[----:B------:R-:W-:Y:S01]  /*7cf0*/  @!P2 IMAD.IADD R13, R13, 0x1, -R6 ;  /* 0x000000010d0da824 */ /* 0x000fe200078e0a06 */
[----:B------:R-:W-:Y:S01]  /*7d00*/  ISETP.NE.AND P2, PT, R3, RZ, PT ;  /* 0x000000ff0300720c */ /* 0x000fe20003f45270 */
[----:B------:R-:W3:Y:S01]  /*7d10*/  LDC.64 R6, c[0x0][0x210] ;  /* 0x00008400ff067b82 */ /* 0x000ee20000000a00 */
[----:B------:R-:W-:Y:S01]  /*7d20*/  ISETP.GE.AND P5, PT, R18, RZ, PT ;  /* 0x000000ff1200720c */ /* 0x000fe20003fa6270 */
[----:B------:R-:W-:Y:S01]  /*7d30*/  IMAD.MOV.U32 R17, RZ, RZ, R14 ;  /* 0x000000ffff117224 */ /* 0x000fe200078e000e */
[----:B------:R-:W-:Y:S01]  /*7d40*/  R2UR UR4, R21 ;  /* 0x00000000150472ca */ /* 0x000fe200000e0000 */
[----:B------:R-:W-:Y:S01]  /*7d50*/  IMAD.MOV.U32 R21, RZ, RZ, R12 ;  /* 0x000000ffff157224 */ /* 0x000fe200078e000c */
[----:B------:R-:W-:Y:S01]  /*7d60*/  R2UR UR5, R20 ;  /* 0x00000000140572ca */ /* 0x000fe200000e0000 */
[----:B------:R-:W-:Y:S01]  /*7d70*/  @!P4 IMAD.MOV R37, RZ, RZ, -R37 ;  /* 0x000000ffff25c224 */ /* 0x000fe200078e0a25 */
[C---:B------:R-:W-:Y:S01]  /*7d80*/  SEL R44, R38.reuse, R119, !P2 ;  /* 0x00000077262c7207 */ /* 0x040fe20005000000 */
[----:B------:R-:W4:Y:S01]  /*7d90*/  LDC.64 R2, c[0x0][0x218] ;  /* 0x00008600ff027b82 */ /* 0x000f220000000a00 */
[----:B------:R-:W-:Y:S01]  /*7da0*/  @!P6 IMAD.MOV R31, RZ, RZ, -R31 ;  /* 0x000000ffff1fe224 */ /* 0x000fe200078e0a1f */
[C---:B------:R-:W-:Y:S01]  /*7db0*/  SEL R242, R38.reuse, R129, !P2 ;  /* 0x0000008126f27207 */ /* 0x040fe20005000000 */
[----:B------:R-:W-:Y:S01]  /*7dc0*/  @!P1 IMAD.MOV R25, RZ, RZ, -R25 ;  /* 0x000000ffff199224 */ /* 0x000fe200078e0a19 */
[C---:B------:R-:W-:Y:S01]  /*7dd0*/  SEL R244, R38.reuse, R131, !P2 ;  /* 0x0000008326f47207 */ /* 0x040fe20005000000 */
[----:B------:R-:W-:Y:S01]  /*7de0*/  @!P3 IMAD.MOV R21, RZ, RZ, -R21 ;  /* 0x000000ffff15b224 */ /* 0x000fe200078e0a15 */
[C---:B------:R-:W-:Y:S01]  /*7df0*/  SEL R246, R38.reuse, R137, !P2 ;  /* 0x0000008926f67207 */ /* 0x040fe20005000000 */
[----:B------:R-:W-:Y:S01]  /*7e00*/  @!P0 IMAD.MOV R17, RZ, RZ, -R17 ;  /* 0x000000ffff118224 */ /* 0x000fe200078e0a11 */
[C---:B------:R-:W-:Y:S01]  /*7e10*/  SEL R248, R38.reuse, R139, !P2 ;  /* 0x0000008b26f87207 */ /* 0x040fe20005000000 */
[----:B------:R-:W-:Y:S01]  /*7e20*/  @!P5 IMAD.MOV R13, RZ, RZ, -R13 ;  /* 0x000000ffff0dd224 */ /* 0x000fe200078e0a0d */
[----:B------:R-:W-:Y:S01]  /*7e30*/  SEL R250, R38, R141, !P2 ;  /* 0x0000008d26fa7207 */ /* 0x000fe20005000000 */
[-C--:B0-----:R-:W-:Y:S01]  /*7e40*/  IMAD R0, R0, R226.reuse, RZ ;  /* 0x000000e200007224 */ /* 0x081fe200078e02ff */
[C---:B------:R-:W-:Y:S01]  /*7e50*/  SEL R252, R38.reuse, R143, !P2 ;  /* 0x0000008f26fc7207 */ /* 0x040fe20005000000 */
[-C--:B------:R-:W-:Y:S01]  /*7e60*/  IMAD R5, R5, R226.reuse, RZ ;  /* 0x000000e205057224 */ /* 0x080fe200078e02ff */
[C---:B------:R-:W-:Y:S01]  /*7e70*/  SEL R217, R38.reuse, R217, !P2 ;  /* 0x000000d926d97207 */ /* 0x040fe20005000000 */
[-C--:B------:R-:W-:Y:S01]  /*7e80*/  IMAD R9, R9, R226.reuse, RZ ;  /* 0x000000e209097224 */ /* 0x080fe200078e02ff */
[C---:B------:R-:W-:Y:S01]  /*7e90*/  SEL R215, R38.reuse, R215, !P2 ;  /* 0x000000d726d77207 */ /* 0x040fe20005000000 */
[----:B------:R-:W-:Y:S01]  /*7ea0*/  IMAD R11, R11, R226, RZ ;  /* 0x000000e20b0b7224 */ /* 0x000fe200078e02ff */
[C---:B------:R-:W-:Y:S01]  /*7eb0*/  SEL R213, R38.reuse, R213, !P2 ;  /* 0x000000d526d57207 */ /* 0x040fe20005000000 */
[----:B--2---:R-:W-:Y:S01]  /*7ec0*/  IMAD R217, R217, R29, RZ ;  /* 0x0000001dd9d97224 */ /* 0x004fe200078e02ff */
[C---:B------:R-:W-:Y:S01]  /*7ed0*/  SEL R211, R38.reuse, R211, !P2 ;  /* 0x000000d326d37207 */ /* 0x040fe20005000000 */
[----:B------:R-:W-:Y:S01]  /*7ee0*/  IMAD R215, R215, R29, RZ ;  /* 0x0000001dd7d77224 */ /* 0x000fe200078e02ff */
        /* <DEDUP_REMOVED lines=24> */
[----:B------:R-:W-:Y:S01]  /*8070*/  SEL R224, R38, R223, !P2 ;  /* 0x000000df26e07207 */ /* 0x000fe20005000000 */
[----:B------:R-:W-:Y:S01]  /*8080*/  IMAD R223, R248, R29, RZ ;  /* 0x0000001df8df7224 */ /* 0x000fe200078e02ff */
[C---:B------:R-:W-:Y:S01]  /*8090*/  SEL R222, R38.reuse, R227, !P2 ;  /* 0x000000e326de7207 */ /* 0x040fe20005000000 */
[----:B------:R-:W0:Y:S01]  /*80a0*/  LDC R248, c[0x0][0x238] ;  /* 0x00008e00fff87b82 */ /* 0x000e220000000800 */
[----:B------:R-:W-:-:S02]  /*80b0*/  SEL R220, R38, R229, !P2 ;  /* 0x000000e526dc7207 */ /* 0x000fc40005000000 */
[C---:B------:R-:W-:Y:S02]  /*80c0*/  SEL R218, R38.reuse, R231, !P2 ;  /* 0x000000e726da7207 */ /* 0x040fe40005000000 */
[----:B------:R-:W-:Y:S01]  /*80d0*/  SEL R216, R38, R243, !P2 ;  /* 0x000000f326d87207 */ /* 0x000fe20005000000 */
[----:B------:R-:W-:Y:S01]  /*80e0*/  IMAD R243, R242, R29, RZ ;  /* 0x0000001df2f37224 */ /* 0x000fe200078e02ff */
[----:B------:R-:W-:Y:S01]  /*80f0*/  SEL R214, R38, R245, !P2 ;  /* 0x000000f526d67207 */ /* 0x000fe20005000000 */
[----:B------:R-:W-:Y:S01]  /*8100*/  IMAD R245, R44, R29, RZ ;  /* 0x0000001d2cf57224 */ /* 0x000fe200078e02ff */
[C---:B------:R-:W-:Y:S01]  /*8110*/  SEL R212, R38.reuse, R247, !P2 ;  /* 0x000000f726d47207 */ /* 0x040fe20005000000 */
[----:B------:R-:W-:Y:S01]  /*8120*/  IMAD.MOV.U32 R247, RZ, RZ, R228 ;  /* 0x000000fffff77224 */ /* 0x000fe200078e00e4 */
[----:B------:R-:W-:Y:S01]  /*8130*/  SEL R210, R38, R249, !P2 ;  /* 0x000000f926d27207 */ /* 0x000fe20005000000 */
[----:B------:R-:W-:Y:S01]  /*8140*/  IMAD R177, R216, R29, RZ ;  /* 0x0000001dd8b17224 */ /* 0x000fe200078e02ff */
[----:B------:R-:W-:Y:S01]  /*8150*/  SEL R208, R38, R251, !P2 ;  /* 0x000000fb26d07207 */ /* 0x000fe20005000000 */
[----:B------:R-:W-:Y:S01]  /*8160*/  IMAD R175, R214, R29, RZ ;  /* 0x0000001dd6af7224 */ /* 0x000fe200078e02ff */
[C---:B------:R-:W-:Y:S01]  /*8170*/  SEL R206, R38.reuse, R206, !P2 ;  /* 0x000000ce26ce7207 */ /* 0x040fe20005000000 */
[----:B------:R-:W2:Y:S01]  /*8180*/  LDC R44, c[0x0][0x238] ;  /* 0x00008e00ff2c7b82 */ /* 0x000ea20000000800 */
[----:B------:R-:W-:-:S02]  /*8190*/  SEL R204, R38, R204, !P2 ;  /* 0x000000cc26cc7207 */ /* 0x000fc40005000000 */
[C---:B------:R-:W-:Y:S02]  /*81a0*/  SEL R202, R38.reuse, R202, !P2 ;  /* 0x000000ca26ca7207 */ /* 0x040fe40005000000 */
[C---:B------:R-:W-:Y:S02]  /*81b0*/  SEL R200, R38.reuse, R200, !P2 ;  /* 0x000000c826c87207 */ /* 0x040fe40005000000 */
[C---:B------:R-:W-:Y:S02]  /*81c0*/  SEL R198, R38.reuse, R198, !P2 ;  /* 0x000000c626c67207 */ /* 0x040fe40005000000 */
[C---:B------:R-:W-:Y:S02]  /*81d0*/  SEL R196, R38.reuse, R196, !P2 ;  /* 0x000000c426c47207 */ /* 0x040fe40005000000 */
[C---:B------:R-:W-:Y:S02]  /*81e0*/  SEL R194, R38.reuse, R194, !P2 ;  /* 0x000000c226c27207 */ /* 0x040fe40005000000 */
[----:B------:R-:W-:-:S02]  /*81f0*/  SEL R192, R38, R192, !P2 ;  /* 0x000000c026c07207 */ /* 0x000fc40005000000 */
[C---:B------:R-:W-:Y:S02]  /*8200*/  SEL R190, R38.reuse, R190, !P2 ;  /* 0x000000be26be7207 */ /* 0x040fe40005000000 */
[C---:B------:R-:W-:Y:S02]  /*8210*/  SEL R188, R38.reuse, R188, !P2 ;  /* 0x000000bc26bc7207 */ /* 0x040fe40005000000 */
[C---:B------:R-:W-:Y:S02]  /*8220*/  SEL R186, R38.reuse, R186, !P2 ;  /* 0x000000ba26ba7207 */ /* 0x040fe40005000000 */
[C---:B------:R-:W-:Y:S02]  /*8230*/  SEL R184, R38.reuse, R184, !P2 ;  /* 0x000000b826b87207 */ /* 0x040fe40005000000 */
[----:B------:R-:W-:Y:S01]  /*8240*/  SEL R182, R38, R241, !P2 ;  /* 0x000000f126b67207 */ /* 0x000fe20005000000 */
[----:B------:R-:W-:Y:S01]  /*8250*/  IMAD R241, R244, R29, RZ ;  /* 0x0000001df4f17224 */ /* 0x000fe200078e02ff */
        /* <DEDUP_REMOVED lines=165> */
[----:B-1----:R-:W-:Y:S01]  /*8cb0*/  IMAD R13, R32, R233, RZ ;  /* 0x000000e9200d7224 */ /* 0x002fe200078e02ff */
[-C--:B---3--:R-:W-:Y:S01]  /*8cc0*/  IADD3 R232, P3, R0, R6.reuse, RZ ;  /* 0x0000000600e87210 */ /* 0x088fe20007f7e0ff */
[-C--:B------:R-:W-:Y:S01]  /*8cd0*/  IMAD R25, R42, R29.reuse, RZ ;  /* 0x0000001d2a197224 */ /* 0x080fe200078e02ff */
[----:B------:R-:W-:Y:S01]  /*8ce0*/  IADD3 R226, P0, R5, R6, RZ ;  /* 0x0000000605e27210 */ /* 0x000fe20007f1e0ff */
[-C--:B------:R-:W-:Y:S01]  /*8cf0*/  IMAD R28, R28, R29.reuse, RZ ;  /* 0x0000001d1c1c7224 */ /* 0x080fe200078e02ff */
[----:B----4-:R-:W-:Y:S01]  /*8d00*/  IADD3 R2, P4, R13, R2, RZ ;  /* 0x000000020d027210 */ /* 0x010fe20007f9e0ff */
[-C--:B------:R-:W-:Y:S01]  /*8d10*/  IMAD R26, R26, R29.reuse, RZ ;  /* 0x0000001d1a1a7224 */ /* 0x080fe200078e02ff */
[-C--:B------:R-:W-:Y:S01]  /*8d20*/  IADD3 R228, P1, R9, R6.reuse, RZ ;  /* 0x0000000609e47210 */ /* 0x080fe20007f3e0ff */
[-C--:B------:R-:W-:Y:S01]  /*8d30*/  IMAD R24, R24, R29.reuse, RZ ;  /* 0x0000001d18187224 */ /* 0x080fe200078e02ff */
[----:B------:R-:W-:Y:S01]  /*8d40*/  IADD3 R230, P2, R11, R6, RZ ;  /* 0x000000060be67210 */ /* 0x000fe20007f5e0ff */
[----:B------:R-:W-:Y:S01]  /*8d50*/  IMAD R22, R22, R29, RZ ;  /* 0x0000001d16167224 */ /* 0x000fe200078e02ff */
[----:B------:R-:W-:Y:S01]  /*8d60*/  LEA.HI.X.SX32 R231, R0, R7, 0x1, P3 ;  /* 0x0000000700e77211 */ /* 0x000fe200018f0eff */
        /* <DEDUP_REMOVED lines=8> */
[-C--:B------:R-:W-:Y:S01]  /*8df0*/  IMAD R12, R12, R29.reuse, RZ ;  /* 0x0000001d0c0c7224 */ /* 0x080fe200078e02ff */
[----:B------:R-:W-:Y:S01]  /*8e00*/  IADD3 R42, P2, R245, R2, RZ ;  /* 0x00000002f52a7210 */ /* 0x000fe20007f5e0ff */
[-C--:B------:R-:W-:Y:S01]  /*8e10*/  IMAD R10, R10, R29.reuse, RZ ;  /* 0x0000001d0a0a7224 */ /* 0x080fe200078e02ff */
[----:B------:R-:W1:Y:S01]  /*8e20*/  LDC R144, c[0x0][0x238] ;  /* 0x00008e00ff907b82 */ /* 0x000e620000000800 */
[----:B------:R-:W-:-:S02]  /*8e30*/  IMAD R8, R8, R29, RZ ;  /* 0x0000001d08087224 */ /* 0x000fc400078e02ff */
[-C--:B------:R-:W-:Y:S01]  /*8e40*/  IMAD R6, R68, R29.reuse, RZ ;  /* 0x0000001d44067224 */ /* 0x080fe200078e02ff */
[----:B------:R3:W-:Y:S01]  /*8e50*/  STL [R1+0x2108], R42 ;  /* 0x0021082a01007387 */ /* 0x0007e20000100800 */
[-C--:B------:R-:W-:Y:S02]  /*8e60*/  IMAD R3, R66, R29.reuse, RZ ;  /* 0x0000001d42037224 */ /* 0x080fe400078e02ff */
[-C--:B------:R-:W-:Y:S01]  /*8e70*/  IMAD R5, R64, R29.reuse, RZ ;  /* 0x0000001d40057224 */ /* 0x080fe200078e02ff */
[----:B------:R-:W4:Y:S01]  /*8e80*/  LDC R146, c[0x0][0x238] ;  /* 0x00008e00ff927b82 */ /* 0x000f220000000800 */
[-C--:B------:R-:W-:Y:S02]  /*8e90*/  IMAD R7, R62, R29.reuse, RZ ;  /* 0x0000001d3e077224 */ /* 0x080fe400078e02ff */
[-C--:B------:R-:W-:Y:S02]  /*8ea0*/  IMAD R9, R60, R29.reuse, RZ ;  /* 0x0000001d3c097224 */ /* 0x080fe400078e02ff */
[-C--:B------:R-:W-:Y:S01]  /*8eb0*/  IMAD R11, R58, R29.reuse, RZ ;  /* 0x0000001d3a0b7224 */ /* 0x080fe200078e02ff */
[----:B---3--:R-:W-:Y:S01]  /*8ec0*/  IADD3 R42, P5, R239, R2, RZ ;  /* 0x00000002ef2a7210 */ /* 0x008fe20007fbe0ff */
[-C--:B------:R-:W-:Y:S01]  /*8ed0*/  IMAD R13, R56, R29.reuse, RZ ;  /* 0x0000001d380d7224 */ /* 0x080fe200078e02ff */
[----:B------:R-:W3:Y:S01]  /*8ee0*/  LDC R148, c[0x0][0x238] ;  /* 0x00008e00ff947b82 */ /* 0x000ee20000000800 */
[----:B------:R-:W-:-:S02]  /*8ef0*/  IMAD R15, R54, R29, RZ ;  /* 0x0000001d360f7224 */ /* 0x000fc400078e02ff */
[-C--:B------:R-:W-:Y:S02]  /*8f00*/  IMAD R17, R52, R29.reuse, RZ ;  /* 0x0000001d34117224 */ /* 0x080fe400078e02ff */
[-C--:B------:R-:W-:Y:S02]  /*8f10*/  IMAD R19, R50, R29.reuse, RZ ;  /* 0x0000001d32137224 */ /* 0x080fe400078e02ff */
[-C--:B------:R-:W-:Y:S01]  /*8f20*/  IMAD R21, R48, R29.reuse, RZ ;  /* 0x0000001d30157224 */ /* 0x080fe200078e02ff */
[----:B------:R-:W5:Y:S01]  /*8f30*/  LDC R150, c[0x0][0x238] ;  /* 0x00008e00ff967b82 */ /* 0x000f620000000800 */
[-C--:B------:R-:W-:Y:S02]  /*8f40*/  IMAD R23, R46, R29.reuse, RZ ;  /* 0x0000001d2e177224 */ /* 0x080fe400078e02ff */
[-C--:B------:R-:W-:Y:S01]  /*8f50*/  IMAD R27, R40, R29.reuse, RZ ;  /* 0x0000001d281b7224 */ /* 0x080fe200078e02ff */
[-C--:B------:R-:W-:Y:S01]  /*8f60*/  IADD3 R40, P3, R243, R2.reuse, RZ ;  /* 0x00000002f3287210 */ /* 0x080fe20007f7e0ff */
[----:B------:R-:W-:Y:S01]  /*8f70*/  IMAD R29, R38, R29, RZ ;  /* 0x0000001d261d7224 */ /* 0x000fe200078e02ff */
[----:B------:R-:W-:-:S02]  /*8f80*/  IADD3 R38, P4, R241, R2, RZ ;  /* 0x00000002f1267210 */ /* 0x000fc40007f9e0ff */
[----:B------:R-:W0:Y:S01]  /*8f90*/  LDC R250, c[0x0][0x238] ;  /* 0x00008e00fffa7b82 */ /* 0x000e220000000800 */
[----:B------:R2:W-:Y:S04]  /*8fa0*/  STL [R1+0x1d10], R40 ;  /* 0x001d102801007387 */ /* 0x0005e80000100800 */
[----:B------:R1:W-:Y:S03]  /*8fb0*/  STL [R1+0x1d18], R38 ;  /* 0x001d182601007387 */ /* 0x0003e60000100800 */
[----:B------:R-:W0:Y:S01]  /*8fc0*/  LDC R252, c[0x0][0x238] ;  /* 0x00008e00fffc7b82 */ /* 0x000e220000000800 */
[----:B------:R1:W-:Y:S01]  /*8fd0*/  STL [R1+0x1d20], R42 ;  /* 0x001d202a01007387 */ /* 0x0003e20000100800 */
[----:B--2---:R-:W-:-:S02]  /*8fe0*/  IADD3 R40, P6, R223, R2, RZ ;  /* 0x00000002df287210 */ /* 0x004fc40007fde0ff */
[----:B-1----:R-:W-:-:S03]  /*8ff0*/  IADD3 R38, P0, R221, R2, RZ ;  /* 0x00000002dd267210 */ /* 0x002fc60007f1e0ff */
[----:B------:R1:W-:Y:S01]  /*9000*/  STL [R1+0x1d28], R40 ;  /* 0x001d282801007387 */ /* 0x0003e20000100800 */
[----:B------:R-:W2:Y:S01]  /*9010*/  LDC R46, c[0x0][0x238] ;  /* 0x00008e00ff2e7b82 */ /* 0x000ea20000000800 */
[----:B------:R-:W-:Y:S02]  /*9020*/  IADD3 R42, P1, R219, R2, RZ ;  /* 0x00000002db2a7210 */ /* 0x000fe40007f3e0ff */
[----:B------:R4:W-:Y:S04]  /*9030*/  STL [R1+0x1d30], R38 ;  /* 0x001d302601007387 */ /* 0x0009e80000100800 */
[----:B------:R3:W-:Y:S01]  /*9040*/  STL [R1+0x1d38], R42 ;  /* 0x001d382a01007387 */ /* 0x0007e20000100800 */
[----:B------:R-:W0:Y:S01]  /*9050*/  LDC R48, c[0x0][0x238] ;  /* 0x00008e00ff307b82 */ /* 0x000e220000000800 */
[----:B-1----:R-:W-:-:S02]  /*9060*/  LEA.HI.X.SX32 R40, R245, R0, 0x1, P2 ;  /* 0x00000000f5287211 */ /* 0x002fc400010f0eff */
[----:B----4-:R-:W-:-:S03]  /*9070*/  IADD3 R38, P2, R217, R2, RZ ;  /* 0x00000002d9267210 */ /* 0x010fc60007f5e0ff */
[----:B------:R1:W-:Y:S02]  /*9080*/  STL [R1+0x2104], R40 ;  /* 0x0021042801007387 */ /* 0x0003e40000100800 */
[----:B------:R-:W4:Y:S01]  /*9090*/  LDC R245, c[0x0][0x238] ;  /* 0x00008e00fff57b82 */ /* 0x000f220000000800 */
[----:B---3--:R-:W-:Y:S01]  /*90a0*/  LEA.HI.X.SX32 R42, R243, R0, 0x1, P3 ;  /* 0x00000000f32a7211 */ /* 0x008fe200018f0eff */
[----:B------:R3:W-:Y:S04]  /*90b0*/  STL [R1+0x1d40], R38 ;  /* 0x001d402601007387 */ /* 0x0007e80000100800 */
[----:B------:R5:W-:Y:S01]  /*90c0*/  STL [R1+0x1d0c], R42 ;  /* 0x001d0c2a01007387 */ /* 0x000be20000100800 */
[----:B-1----:R-:W-:Y:S01]  /*90d0*/  IADD3 R40, P3, R215, R2, RZ ;  /* 0x00000002d7287210 */ /* 0x002fe20007f7e0ff */
[----:B------:R-:W1:Y:S01]  /*90e0*/  LDC R243, c[0x0][0x238] ;  /* 0x00008e00fff37b82 */ /* 0x000e620000000800 */
[----:B---3--:R-:W-:-:S03]  /*90f0*/  LEA.HI.X.SX32 R38, R241, R0, 0x1, P4 ;  /* 0x00000000f1267211 */ /* 0x008fc600020f0eff */
[----:B------:R3:W-:Y:S01]  /*9100*/  STL [R1+0x1d48], R40 ;  /* 0x001d482801007387 */ /* 0x0007e20000100800 */
[----:B-----5:R-:W-:-:S03]  /*9110*/  IADD3 R42, P4, R213, R2, RZ ;  /* 0x00000002d52a7210 */ /* 0x020fc60007f9e0ff */
[----:B------:R5:W-:Y:S01]  /*9120*/  STL [R1+0x1d14], R38 ;  /* 0x001d142601007387 */ /* 0x000be20000100800 */
[----:B------:R-:W0:Y:S03]  /*9130*/  LDC R241, c[0x0][0x238] ;  /* 0x00008e00fff17b82 */ /* 0x000e260000000800 */
[----:B------:R2:W-:Y:S01]  /*9140*/  STL [R1+0x1d50], R42 ;  /* 0x001d502a01007387 */ /* 0x0005e20000100800 */
[----:B---3--:R-:W-:-:S04]  /*9150*/  LEA.HI.X.SX32 R40, R239, R0, 0x1, P5 ;  /* 0x00000000ef287211 */ /* 0x008fc800028f0eff */
[----:B------:R-:W3:Y:S01]  /*9160*/  LDC R239, c[0x0][0x238] ;  /* 0x00008e00ffef7b82 */ /* 0x000ee20000000800 */
[----:B-----5:R-:W-:Y:S01]  /*9170*/  IADD3 R38, P5, R211, R2, RZ ;  /* 0x00000002d3267210 */ /* 0x020fe20007fbe0ff */
[----:B------:R5:W-:Y:S01]  /*9180*/  STL [R1+0x1d1c], R40 ;  /* 0x001d1c2801007387 */ /* 0x000be20000100800 */
[----:B--2---:R-:W-:-:S03]  /*9190*/  LEA.HI.X.SX32 R42, R223, R0, 0x1, P6 ;  /* 0x00000000df2a7211 */ /* 0x004fc600030f0eff */
[----:B------:R2:W-:Y:S02]  /*91a0*/  STL [R1+0x1d58], R38 ;  /* 0x001d582601007387 */ /* 0x0005e40000100800 */
[----:B------:R-:W4:Y:S02]  /*91b0*/  LDC R223, c[0x0][0x238] ;  /* 0x00008e00ffdf7b82 */ /* 0x000f240000000800 */
[----:B------:R2:W-:Y:S01]  /*91c0*/  STL [R1+0x1d24], R42 ;  /* 0x001d242a01007387 */ /* 0x0005e20000100800 */
[----:B-----5:R-:W-:Y:S02]  /*91d0*/  IADD3 R40, P6, R209, R2, RZ ;  /* 0x00000002d1287210 */ /* 0x020fe40007fde0ff */
[----:B--2---:R-:W-:-:S03]  /*91e0*/  LEA.HI.X.SX32 R38, R221, R0, 0x1, P0 ;  /* 0x00000000dd267211 */ /* 0x004fc600000f0eff */
[----:B------:R2:W-:Y:S01]  /*91f0*/  STL [R1+0x1d60], R40 ;  /* 0x001d602801007387 */ /* 0x0005e20000100800 */
[----:B------:R-:W5:Y:S01]  /*9200*/  LDC R221, c[0x0][0x238] ;  /* 0x00008e00ffdd7b82 */ /* 0x000f620000000800 */
[----:B------:R-:W-:Y:S02]  /*9210*/  IADD3 R42, P0, R207, R2, RZ ;  /* 0x00000002cf2a7210 */ /* 0x000fe40007f1e0ff */
[----:B------:R1:W-:Y:S04]  /*9220*/  STL [R1+0x1d2c], R38 ;  /* 0x001d2c2601007387 */ /* 0x0003e80000100800 */
[----:B------:R0:W-:Y:S01]  /*9230*/  STL [R1+0x1d68], R42 ;  /* 0x001d682a01007387 */ /* 0x0001e20000100800 */
[----:B------:R-:W3:Y:S01]  /*9240*/  LDC R50, c[0x0][0x238] ;  /* 0x00008e00ff327b82 */ /* 0x000ee20000000800 */
[----:B--2---:R-:W-:-:S02]  /*9250*/  LEA.HI.X.SX32 R40, R219, R0, 0x1, P1 ;  /* 0x00000000db287211 */ /* 0x004fc400008f0eff */
[----:B-1----:R-:W-:-:S03]  /*9260*/  IADD3 R38, P1, R205, R2, RZ ;  /* 0x00000002cd267210 */ /* 0x002fc60007f3e0ff */
[----:B------:R1:W-:Y:S02]  /*9270*/  STL [R1+0x1d34], R40 ;  /* 0x001d342801007387 */ /* 0x0003e40000100800 */
[----:B------:R-:W2:Y:S01]  /*9280*/  LDC R219, c[0x0][0x238] ;  /* 0x00008e00ffdb7b82 */ /* 0x000ea20000000800 */
[----:B0-----:R-:W-:Y:S01]  /*9290*/  LEA.HI.X.SX32 R42, R217, R0, 0x1, P2 ;  /* 0x00000000d92a7211 */ /* 0x001fe200010f0eff */
[----:B------:R0:W-:Y:S04]  /*92a0*/  STL [R1+0x1d70], R38 ;  /* 0x001d702601007387 */ /* 0x0001e80000100800 */
[----:B------:R0:W-:Y:S01]  /*92b0*/  STL [R1+0x1d3c], R42 ;  /* 0x001d3c2a01007387 */ /* 0x0001e20000100800 */
[----:B-1----:R-:W-:Y:S01]  /*92c0*/  IADD3 R40, P2, R203, R2, RZ ;  /* 0x00000002cb287210 */ /* 0x002fe20007f5e0ff */
[----:B------:R-:W1:Y:S01]  /*92d0*/  LDC R217, c[0x0][0x238] ;  /* 0x00008e00ffd97b82 */ /* 0x000e620000000800 */
[----:B0-----:R-:W-:-:S03]  /*92e0*/  LEA.HI.X.SX32 R38, R215, R0, 0x1, P3 ;  /* 0x00000000d7267211 */ /* 0x001fc600018f0eff */
[----:B------:R0:W-:Y:S01]  /*92f0*/  STL [R1+0x1d78], R40 ;  /* 0x001d782801007387 */ /* 0x0001e20000100800 */
[----:B------:R-:W-:Y:S02]  /*9300*/  CS2R R214, SRZ ;  /* 0x0000000000d67805 */ /* 0x000fe4000001ff00 */
[----:B------:R-:W-:Y:S01]  /*9310*/  IADD3 R42, P3, R201, R2, RZ ;  /* 0x00000002c92a7210 */ /* 0x000fe20007f7e0ff */
[----:B------:R4:W-:Y:S01]  /*9320*/  STL [R1+0x1d44], R38 ;  /* 0x001d442601007387 */ /* 0x0009e20000100800 */
[----:B------:R-:W3:Y:S03]  /*9330*/  LDC R58, c[0x0][0x238] ;  /* 0x00008e00ff3a7b82 */ /* 0x000ee60000000800 */
[----:B------:R5:W-:Y:S01]  /*9340*/  STL [R1+0x1d80], R42 ;  /* 0x001d802a01007387 */ /* 0x000be20000100800 */
[----:B0-----:R-:W-:Y:S02]  /*9350*/  LEA.HI.X.SX32 R40, R213, R0, 0x1, P4 ;  /* 0x00000000d5287211 */ /* 0x001fe400020f0eff */
[----:B------:R-:W-:-:S02]  /*9360*/  CS2R R212, SRZ ;  /* 0x0000000000d47805 */ /* 0x000fc4000001ff00 */
[----:B------:R-:W0:Y:S01]  /*9370*/  LDC R60, c[0x0][0x238] ;  /* 0x00008e00ff3c7b82 */ /* 0x000e220000000800 */
[----:B----4-:R-:W-:Y:S01]  /*9380*/  IADD3 R38, P4, R199, R2, RZ ;  /* 0x00000002c7267210 */ /* 0x010fe20007f9e0ff */
[----:B------:R4:W-:Y:S01]  /*9390*/  STL [R1+0x1d4c], R40 ;  /* 0x001d4c2801007387 */ /* 0x0009e20000100800 */
[----:B-----5:R-:W-:-:S03]  /*93a0*/  LEA.HI.X.SX32 R42, R211, R0, 0x1, P5 ;  /* 0x00000000d32a7211 */ /* 0x020fc600028f0eff */
[----:B------:R5:W-:Y:S01]  /*93b0*/  STL [R1+0x1d88], R38 ;  /* 0x001d882601007387 */ /* 0x000be20000100800 */
[----:B------:R-:W-:Y:S01]  /*93c0*/  CS2R R210, SRZ ;  /* 0x0000000000d27805 */ /* 0x000fe2000001ff00 */
[----:B------:R-:W0:Y:S02]  /*93d0*/  LDC R62, c[0x0][0x238] ;  /* 0x00008e00ff3e7b82 */ /* 0x000e240000000800 */
[----:B------:R2:W-:Y:S01]  /*93e0*/  STL [R1+0x1d54], R42 ;  /* 0x001d542a01007387 */ /* 0x0005e20000100800 */
[----:B----4-:R-:W-:Y:S02]  /*93f0*/  IADD3 R40, P5, R197, R2, RZ ;  /* 0x00000002c5287210 */ /* 0x010fe40007fbe0ff */
[----:B-----5:R-:W-:-:S03]  /*9400*/  LEA.HI.X.SX32 R38, R209, R0, 0x1, P6 ;  /* 0x00000000d1267211 */ /* 0x020fc600030f0eff */
[----:B------:R4:W-:Y:S01]  /*9410*/  STL [R1+0x1d90], R40 ;  /* 0x001d902801007387 */ /* 0x0009e20000100800 */
[----:B------:R-:W5:Y:S01]  /*9420*/  LDC R64, c[0x0][0x238] ;  /* 0x00008e00ff407b82 */ /* 0x000f620000000800 */
[----:B------:R-:W-:Y:S02]  /*9430*/  CS2R R208, SRZ ;  /* 0x0000000000d07805 */ /* 0x000fe4000001ff00 */
[----:B--2---:R-:W-:Y:S01]  /*9440*/  IADD3 R42, P6, R195, R2, RZ ;  /* 0x00000002c32a7210 */ /* 0x004fe20007fde0ff */
[----:B------:R2:W-:Y:S04]  /*9450*/  STL [R1+0x1d5c], R38 ;  /* 0x001d5c2601007387 */ /* 0x0005e80000100800 */
[----:B------:R1:W-:Y:S01]  /*9460*/  STL [R1+0x1d98], R42 ;  /* 0x001d982a01007387 */ /* 0x0003e20000100800 */
[----:B------:R-:W5:Y:S01]  /*9470*/  LDC R66, c[0x0][0x238] ;  /* 0x00008e00ff427b82 */ /* 0x000f620000000800 */
[----:B----4-:R-:W-:-:S02]  /*9480*/  LEA.HI.X.SX32 R40, R207, R0, 0x1, P0 ;  /* 0x00000000cf287211 */ /* 0x010fc400000f0eff */
[----:B------:R-:W-:Y:S02]  /*9490*/  CS2R R206, SRZ ;  /* 0x0000000000ce7805 */ /* 0x000fe4000001ff00 */
[----:B--2---:R-:W-:Y:S01]  /*94a0*/  IADD3 R38, P0, R193, R2, RZ ;  /* 0x00000002c1267210 */ /* 0x004fe20007f1e0ff */
[----:B------:R2:W-:Y:S02]  /*94b0*/  STL [R1+0x1d64], R40 ;  /* 0x001d642801007387 */ /* 0x0005e40000100800 */
[----:B------:R-:W4:Y:S01]  /*94c0*/  LDC R76, c[0x0][0x238] ;  /* 0x00008e00ff4c7b82 */ /* 0x000f220000000800 */
[----:B-1----:R-:W-:Y:S01]  /*94d0*/  LEA.HI.X.SX32 R42, R205, R0, 0x1, P1 ;  /* 0x00000000cd2a7211 */ /* 0x002fe200008f0eff */
[----:B------:R1:W-:Y:S01]  /*94e0*/  STL [R1+0x1da0], R38 ;  /* 0x001da02601007387 */ /* 0x0003e20000100800 */
[----:B------:R-:W-:-:S03]  /*94f0*/  CS2R R204, SRZ ;  /* 0x0000000000cc7805 */ /* 0x000fc6000001ff00 */
[----:B------:R3:W-:Y:S01]  /*9500*/  STL [R1+0x1d6c], R42 ;  /* 0x001d6c2a01007387 */ /* 0x0007e20000100800 */
[----:B--2---:R-:W-:Y:S01]  /*9510*/  IADD3 R40, P1, R191, R2, RZ ;  /* 0x00000002bf287210 */ /* 0x004fe20007f3e0ff */
[----:B------:R-:W2:Y:S01]  /*9520*/  LDC R78, c[0x0][0x238] ;  /* 0x00008e00ff4e7b82 */ /* 0x000ea20000000800 */
[----:B-1----:R-:W-:-:S03]  /*9530*/  LEA.HI.X.SX32 R38, R203, R0, 0x1, P2 ;  /* 0x00000000cb267211 */ /* 0x002fc600010f0eff */
[----:B------:R1:W-:Y:S01]  /*9540*/  STL [R1+0x1da8], R40 ;  /* 0x001da82801007387 */ /* 0x0003e20000100800 */
[----:B------:R-:W-:Y:S02]  /*9550*/  CS2R R202, SRZ ;  /* 0x0000000000ca7805 */ /* 0x000fe4000001ff00 */
[----:B---3--:R-:W-:Y:S01]  /*9560*/  IADD3 R42, P2, R189, R2, RZ ;  /* 0x00000002bd2a7210 */ /* 0x008fe20007f5e0ff */
[----:B------:R3:W-:Y:S01]  /*9570*/  STL [R1+0x1d74], R38 ;  /* 0x001d742601007387 */ /* 0x0007e20000100800 */
[----:B------:R-:W2:Y:S03]  /*9580*/  LDC R80, c[0x0][0x238] ;  /* 0x00008e00ff507b82 */ /* 0x000ea60000000800 */
[----:B------:R0:W-:Y:S01]  /*9590*/  STL [R1+0x1db0], R42 ;  /* 0x001db02a01007387 */ /* 0x0001e20000100800 */
[----:B-1----:R-:W-:Y:S02]  /*95a0*/  LEA.HI.X.SX32 R40, R201, R0, 0x1, P3 ;  /* 0x00000000c9287211 */ /* 0x002fe400018f0eff */
[----:B------:R-:W-:-:S02]  /*95b0*/  CS2R R200, SRZ ;  /* 0x0000000000c87805 */ /* 0x000fc4000001ff00 */
[----:B------:R-:W1:Y:S01]  /*95c0*/  LDC R82, c[0x0][0x238] ;  /* 0x00008e00ff527b82 */ /* 0x000e620000000800 */
[----:B---3--:R-:W-:Y:S01]  /*95d0*/  IADD3 R38, P3, R187, R2, RZ ;  /* 0x00000002bb267210 */ /* 0x008fe20007f7e0ff */
[----:B------:R3:W-:Y:S01]  /*95e0*/  STL [R1+0x1d7c], R40 ;  /* 0x001d7c2801007387 */ /* 0x0007e20000100800 */
[----:B0-----:R-:W-:-:S03]  /*95f0*/  LEA.HI.X.SX32 R42, R199, R0, 0x1, P4 ;  /* 0x00000000c72a7211 */ /* 0x001fc600020f0eff */
[----:B------:R0:W-:Y:S01]  /*9600*/  STL [R1+0x1db8], R38 ;  /* 0x001db82601007387 */ /* 0x0001e20000100800 */
[----:B------:R-:W-:Y:S01]  /*9610*/  CS2R R198, SRZ ;  /* 0x0000000000c67805 */ /* 0x000fe2000001ff00 */
[----:B------:R-:W1:Y:S02]  /*9620*/  LDC R84, c[0x0][0x238] ;  /* 0x00008e00ff547b82 */ /* 0x000e640000000800 */
[----:B------:R5:W-:Y:S01]  /*9630*/  STL [R1+0x1d84], R42 ;  /* 0x001d842a01007387 */ /* 0x000be20000100800 */
[----:B---3--:R-:W-:Y:S02]  /*9640*/  IADD3 R40, P4, R185, R2, RZ ;  /* 0x00000002b9287210 */ /* 0x008fe40007f9e0ff */
[----:B0-----:R-:W-:-:S03]  /*9650*/  LEA.HI.X.SX32 R38, R197, R0, 0x1, P5 ;  /* 0x00000000c5267211 */ /* 0x001fc600028f0eff */
[----:B------:R0:W-:Y:S01]  /*9660*/  STL [R1+0x1dc0], R40 ;  /* 0x001dc02801007387 */ /* 0x0001e20000100800 */
[----:B------:R-:W3:Y:S01]  /*9670*/  LDC R116, c[0x0][0x238] ;  /* 0x00008e00ff747b82 */ /* 0x000ee20000000800 */
[----:B------:R-:W-:Y:S02]  /*9680*/  CS2R R196, SRZ ;  /* 0x0000000000c47805 */ /* 0x000fe4000001ff00 */
[----:B-----5:R-:W-:Y:S01]  /*9690*/  IADD3 R42, P5, R183, R2, RZ ;  /* 0x00000002b72a7210 */ /* 0x020fe20007fbe0ff */
[----:B------:R5:W-:Y:S04]  /*96a0*/  STL [R1+0x1d8c], R38 ;  /* 0x001d8c2601007387 */ /* 0x000be80000100800 */
[----:B------:R4:W-:Y:S01]  /*96b0*/  STL [R1+0x1dc8], R42 ;  /* 0x001dc82a01007387 */ /* 0x0009e20000100800 */
[----:B------:R-:W3:Y:S01]  /*96c0*/  LDC R118, c[0x0][0x238] ;  /* 0x00008e00ff767b82 */ /* 0x000ee20000000800 */
[----:B0-----:R-:W-:-:S02]  /*96d0*/  LEA.HI.X.SX32 R40, R195, R0, 0x1, P6 ;  /* 0x00000000c3287211 */ /* 0x001fc400030f0eff */
[----:B------:R-:W-:Y:S02]  /*96e0*/  CS2R R194, SRZ ;  /* 0x0000000000c27805 */ /* 0x000fe4000001ff00 */
[----:B-----5:R-:W-:Y:S01]  /*96f0*/  IADD3 R38, P6, R181, R2, RZ ;  /* 0x00000002b5267210 */ /* 0x020fe20007fde0ff */
[----:B------:R0:W-:Y:S02]  /*9700*/  STL [R1+0x1d94], R40 ;  /* 0x001d942801007387 */ /* 0x0001e40000100800 */
[----:B------:R-:W5:Y:S01]  /*9710*/  LDC R120, c[0x0][0x238] ;  /* 0x00008e00ff787b82 */ /* 0x000f620000000800 */
[----:B----4-:R-:W-:Y:S01]  /*9720*/  LEA.HI.X.SX32 R42, R193, R0, 0x1, P0 ;  /* 0x00000000c12a7211 */ /* 0x010fe200000f0eff */
[----:B------:R4:W-:Y:S01]  /*9730*/  STL [R1+0x1dd0], R38 ;  /* 0x001dd02601007387 */ /* 0x0009e20000100800 */
[----:B------:R-:W-:-:S03]  /*9740*/  CS2R R192, SRZ ;  /* 0x0000000000c07805 */ /* 0x000fc6000001ff00 */
[----:B------:R2:W-:Y:S01]  /*9750*/  STL [R1+0x1d9c], R42 ;  /* 0x001d9c2a01007387 */ /* 0x0005e20000100800 */
[----:B0-----:R-:W-:Y:S01]  /*9760*/  IADD3 R40, P0, R179, R2, RZ ;  /* 0x00000002b3287210 */ /* 0x001fe20007f1e0ff */
[----:B------:R-:W0:Y:S01]  /*9770*/  LDC R122, c[0x0][0x238] ;  /* 0x00008e00ff7a7b82 */ /* 0x000e220000000800 */
[----:B----4-:R-:W-:-:S03]  /*9780*/  LEA.HI.X.SX32 R38, R191, R0, 0x1, P1 ;  /* 0x00000000bf267211 */ /* 0x010fc600008f0eff */
[----:B------:R4:W-:Y:S01]  /*9790*/  STL [R1+0x1dd8], R40 ;  /* 0x001dd82801007387 */ /* 0x0009e20000100800 */
[----:B------:R-:W-:Y:S02]  /*97a0*/  CS2R R190, SRZ ;  /* 0x0000000000be7805 */ /* 0x000fe4000001ff00 */
[----:B--2---:R-:W-:Y:S01]  /*97b0*/  IADD3 R42, P1, R177, R2, RZ ;  /* 0x00000002b12a7210 */ /* 0x004fe20007f3e0ff */
[----:B------:R2:W-:Y:S01]  /*97c0*/  STL [R1+0x1da4], R38 ;  /* 0x001da42601007387 */ /* 0x0005e20000100800 */
[----:B------:R-:W1:Y:S03]  /*97d0*/  LDC R124, c[0x0][0x238] ;  /* 0x00008e00ff7c7b82 */ /* 0x000e660000000800 */
[----:B------:R2:W-:Y:S01]  /*97e0*/  STL [R1+0x1de0], R42 ;  /* 0x001de02a01007387 */ /* 0x0005e20000100800 */
[----:B----4-:R-:W-:Y:S02]  /*97f0*/  LEA.HI.X.SX32 R40, R189, R0, 0x1, P2 ;  /* 0x00000000bd287211 */ /* 0x010fe400010f0eff */
[----:B------:R-:W-:-:S02]  /*9800*/  CS2R R188, SRZ ;  /* 0x0000000000bc7805 */ /* 0x000fc4000001ff00 */
[----:B------:R-:W4:Y:S01]  /*9810*/  LDC R134, c[0x0][0x238] ;  /* 0x00008e00ff867b82 */ /* 0x000f220000000800 */
[----:B--2---:R-:W-:Y:S01]  /*9820*/  IADD3 R38, P2, R175, R2, RZ ;  /* 0x00000002af267210 */ /* 0x004fe20007f5e0ff */
[----:B------:R2:W-:Y:S01]  /*9830*/  STL [R1+0x1dac], R40 ;  /* 0x001dac2801007387 */ /* 0x0005e20000100800 */
[----:B------:R-:W-:-:S03]  /*9840*/  LEA.HI.X.SX32 R42, R187, R0, 0x1, P3 ;  /* 0x00000000bb2a7211 */ /* 0x000fc600018f0eff */
[----:B------:R3:W-:Y:S01]  /*9850*/  STL [R1+0x1de8], R38 ;  /* 0x001de82601007387 */ /* 0x0007e20000100800 */
[----:B------:R-:W-:Y:S01]  /*9860*/  CS2R R186, SRZ ;  /* 0x0000000000ba7805 */ /* 0x000fe2000001ff00 */
[----:B------:R-:W5:Y:S02]  /*9870*/  LDC R136, c[0x0][0x238] ;  /* 0x00008e00ff887b82 */ /* 0x000f640000000800 */
[----:B------:R3:W-:Y:S01]  /*9880*/  STL [R1+0x1db4], R42 ;  /* 0x001db42a01007387 */ /* 0x0007e20000100800 */
[----:B--2---:R-:W-:Y:S02]  /*9890*/  IADD3 R40, P3, R173, R2, RZ ;  /* 0x00000002ad287210 */ /* 0x004fe40007f7e0ff */
[----:B---3--:R-:W-:-:S03]  /*98a0*/  LEA.HI.X.SX32 R38, R185, R0, 0x1, P4 ;  /* 0x00000000b9267211 */ /* 0x008fc600020f0eff */
[----:B------:R2:W-:Y:S01]  /*98b0*/  STL [R1+0x1df0], R40 ;  /* 0x001df02801007387 */ /* 0x0005e20000100800 */
[----:B------:R-:W3:Y:S01]  /*98c0*/  LDC R138, c[0x0][0x238] ;  /* 0x00008e00ff8a7b82 */ /* 0x000ee20000000800 */
[----:B------:R-:W-:Y:S02]  /*98d0*/  CS2R R184, SRZ ;  /* 0x0000000000b87805 */ /* 0x000fe4000001ff00 */
[----:B------:R-:W-:Y:S01]  /*98e0*/  IADD3 R42, P4, R171, R2, RZ ;  /* 0x00000002ab2a7210 */ /* 0x000fe20007f9e0ff */
[----:B------:R0:W-:Y:S04]  /*98f0*/  STL [R1+0x1dbc], R38 ;  /* 0x001dbc2601007387 */ /* 0x0001e80000100800 */
[----:B------:R1:W-:Y:S01]  /*9900*/  STL [R1+0x1df8], R42 ;  /* 0x001df82a01007387 */ /* 0x0003e20000100800 */
[----:B------:R-:W4:Y:S01]  /*9910*/  LDC R140, c[0x0][0x238] ;  /* 0x00008e00ff8c7b82 */ /* 0x000f220000000800 */
[----:B--2---:R-:W-:-:S02]  /*9920*/  LEA.HI.X.SX32 R40, R183, R0, 0x1, P5 ;  /* 0x00000000b7287211 */ /* 0x004fc400028f0eff */
[----:B------:R-:W-:Y:S02]  /*9930*/  CS2R R182, SRZ ;  /* 0x0000000000b67805 */ /* 0x000fe4000001ff00 */
[----:B0-----:R-:W-:Y:S01]  /*9940*/  IADD3 R38, P5, R169, R2, RZ ;  /* 0x00000002a9267210 */ /* 0x001fe20007fbe0ff */
[----:B------:R0:W-:Y:S02]  /*9950*/  STL [R1+0x1dc4], R40 ;  /* 0x001dc42801007387 */ /* 0x0001e40000100800 */
[----:B------:R-:W2:Y:S01]  /*9960*/  LDC R142, c[0x0][0x238] ;  /* 0x00008e00ff8e7b82 */ /* 0x000ea20000000800 */
[----:B-1----:R-:W-:Y:S01]  /*9970*/  LEA.HI.X.SX32 R42, R181, R0, 0x1, P6 ;  /* 0x00000000b52a7211 */ /* 0x002fe200030f0eff */
[----:B------:R1:W-:Y:S01]  /*9980*/  STL [R1+0x1e00], R38 ;  /* 0x001e002601007387 */ /* 0x0003e20000100800 */
[----:B------:R-:W-:-:S03]  /*9990*/  CS2R R180, SRZ ;  /* 0x0000000000b47805 */ /* 0x000fc6000001ff00 */
[----:B------:R1:W-:Y:S01]  /*99a0*/  STL [R1+0x1dcc], R42 ;  /* 0x001dcc2a01007387 */ /* 0x0003e20000100800 */
[----:B0-----:R-:W-:Y:S02]  /*99b0*/  IADD3 R40, P6, R167, R2, RZ ;  /* 0x00000002a7287210 */ /* 0x001fe40007fde0ff */
[----:B-1----:R-:W-:-:S03]  /*99c0*/  LEA.HI.X.SX32 R38, R179, R0, 0x1, P0 ;  /* 0x00000000b3267211 */ /* 0x002fc600000f0eff */
[----:B------:R0:W-:Y:S01]  /*99d0*/  STL [R1+0x1e08], R40 ;  /* 0x001e082801007387 */ /* 0x0001e20000100800 */
[----:B------:R-:W-:Y:S02]  /*99e0*/  CS2R R178, SRZ ;  /* 0x0000000000b27805 */ /* 0x000fe4000001ff00 */
[----:B------:R-:W-:Y:S01]  /*99f0*/  IADD3 R42, P0, R165, R2, RZ ;  /* 0x00000002a52a7210 */ /* 0x000fe20007f1e0ff */
[----:B------:R1:W-:Y:S04]  /*9a00*/  STL [R1+0x1dd4], R38 ;  /* 0x001dd42601007387 */ /* 0x0003e80000100800 */
[----:B------:R5:W-:Y:S01]  /*9a10*/  STL [R1+0x1e10], R42 ;  /* 0x001e102a01007387 */ /* 0x000be20000100800 */
[----:B0-----:R-:W-:Y:S02]  /*9a20*/  LEA.HI.X.SX32 R40, R177, R0, 0x1, P1 ;  /* 0x00000000b1287211 */ /* 0x001fe400008f0eff */
[----:B------:R-:W-:-:S02]  /*9a30*/  CS2R R176, SRZ ;  /* 0x0000000000b07805 */ /* 0x000fc4000001ff00 */
[----:B-1----:R-:W-:Y:S01]  /*9a40*/  IADD3 R38, P1, R163, R2, RZ ;  /* 0x00000002a3267210 */ /* 0x002fe20007f3e0ff */
[----:B------:R0:W-:Y:S01]  /*9a50*/  STL [R1+0x1ddc], R40 ;  /* 0x001ddc2801007387 */ /* 0x0001e20000100800 */
[----:B-----5:R-:W-:-:S03]  /*9a60*/  LEA.HI.X.SX32 R42, R175, R0, 0x1, P2 ;  /* 0x00000000af2a7211 */ /* 0x020fc600010f0eff */
[----:B------:R1:W-:Y:S01]  /*9a70*/  STL [R1+0x1e18], R38 ;  /* 0x001e182601007387 */ /* 0x0003e20000100800 */
[----:B------:R-:W-:-:S03]  /*9a80*/  CS2R R174, SRZ ;  /* 0x0000000000ae7805 */ /* 0x000fc6000001ff00 */
[----:B------:R5:W-:Y:S01]  /*9a90*/  STL [R1+0x1de4], R42 ;  /* 0x001de42a01007387 */ /* 0x000be20000100800 */
[----:B0-----:R-:W-:Y:S02]  /*9aa0*/  IADD3 R40, P2, R161, R2, RZ ;  /* 0x00000002a1287210 */ /* 0x001fe40007f5e0ff */
[----:B-1----:R-:W-:-:S03]  /*9ab0*/  LEA.HI.X.SX32 R38, R173, R0, 0x1, P3 ;  /* 0x00000000ad267211 */ /* 0x002fc600018f0eff */
[----:B------:R0:W-:Y:S01]  /*9ac0*/  STL [R1+0x1e20], R40 ;  /* 0x001e202801007387 */ /* 0x0001e20000100800 */
[----:B------:R-:W-:Y:S02]  /*9ad0*/  CS2R R172, SRZ ;  /* 0x0000000000ac7805 */ /* 0x000fe4000001ff00 */
[----:B-----5:R-:W-:Y:S01]  /*9ae0*/  IADD3 R42, P3, R159, R2, RZ ;  /* 0x000000029f2a7210 */ /* 0x020fe20007f7e0ff */
        /* <DEDUP_REMOVED lines=52> */
[----:B------:R1:W-:Y:S04]  /*9e30*/  STL [R1+0x1e78], R38 ;  /* 0x001e782601007387 */ /* 0x0003e80000100800 */
[----:B------:R5:W-:Y:S01]  /*9e40*/  STL [R1+0x1e44], R42 ;  /* 0x001e442a01007387 */ /* 0x000be20000100800 */
[----:B0-----:R-:W-:Y:S02]  /*9e50*/  IADD3 R40, P0, R137, R2, RZ ;  /* 0x0000000289287210 */ /* 0x001fe40007f1e0ff */
[----:B-1----:R-:W-:-:S03]  /*9e60*/  LEA.HI.X.SX32 R38, R149, R0, 0x1, P1 ;  /* 0x0000000095267211 */ /* 0x002fc600008f0eff */
[----:B------:R0:W-:Y:S01]  /*9e70*/  STL [R1+0x1e80], R40 ;  /* 0x001e802801007387 */ /* 0x0001e20000100800 */
[----:B------:R-:W1:Y:S01]  /*9e80*/  LDC R149, c[0x0][0x238] ;  /* 0x00008e00ff957b82 */ /* 0x000e620000000800 */
[----:B-----5:R-:W-:Y:S02]  /*9e90*/  IADD3 R42, P1, R135, R2, RZ ;  /* 0x00000002872a7210 */ /* 0x020fe40007f3e0ff */
[----:B------:R5:W-:Y:S04]  /*9ea0*/  STL [R1+0x1e4c], R38 ;  /* 0x001e4c2601007387 */ /* 0x000be80000100800 */
[----:B------:R3:W-:Y:S01]  /*9eb0*/  STL [R1+0x1e88], R42 ;  /* 0x001e882a01007387 */ /* 0x0007e20000100800 */
[----:B0-----:R-:W-:Y:S02]  /*9ec0*/  LEA.HI.X.SX32 R40, R147, R0, 0x1, P2 ;  /* 0x0000000093287211 */ /* 0x001fe400010f0eff */
[----:B------:R-:W0:Y:S01]  /*9ed0*/  LDC R147, c[0x0][0x238] ;  /* 0x00008e00ff937b82 */ /* 0x000e220000000800 */
[----:B-----5:R-:W-:-:S02]  /*9ee0*/  IADD3 R38, P2, R133, R2, RZ ;  /* 0x0000000285267210 */ /* 0x020fc40007f5e0ff */
[----:B------:R5:W-:Y:S01]  /*9ef0*/  STL [R1+0x1e54], R40 ;  /* 0x001e542801007387 */ /* 0x000be20000100800 */
[----:B---3--:R-:W-:-:S03]  /*9f00*/  LEA.HI.X.SX32 R42, R145, R0, 0x1, P3 ;  /* 0x00000000912a7211 */ /* 0x008fc600018f0eff */
[----:B------:R3:W-:Y:S01]  /*9f10*/  STL [R1+0x1e90], R38 ;  /* 0x001e902601007387 */ /* 0x0007e20000100800 */
[----:B------:R-:W2:Y:S03]  /*9f20*/  LDC R145, c[0x0][0x238] ;  /* 0x00008e00ff917b82 */ /* 0x000ea60000000800 */
[----:B------:R4:W-:Y:S01]  /*9f30*/  STL [R1+0x1e5c], R42 ;  /* 0x001e5c2a01007387 */ /* 0x0009e20000100800 */
[----:B-----5:R-:W-:Y:S02]  /*9f40*/  IADD3 R40, P3, R131, R2, RZ ;  /* 0x0000000283287210 */ /* 0x020fe40007f7e0ff */
[----:B---3--:R-:W-:-:S03]  /*9f50*/  LEA.HI.X.SX32 R38, R143, R0, 0x1, P4 ;  /* 0x000000008f267211 */ /* 0x008fc600020f0eff */
[----:B------:R3:W-:Y:S01]  /*9f60*/  STL [R1+0x1e98], R40 ;  /* 0x001e982801007387 */ /* 0x0007e20000100800 */
[----:B------:R-:W5:Y:S01]  /*9f70*/  LDC R143, c[0x0][0x238] ;  /* 0x00008e00ff8f7b82 */ /* 0x000f620000000800 */
[----:B----4-:R-:W-:Y:S02]  /*9f80*/  IADD3 R42, P4, R129, R2, RZ ;  /* 0x00000002812a7210 */ /* 0x010fe40007f9e0ff */
[----:B------:R4:W-:Y:S04]  /*9f90*/  STL [R1+0x1e64], R38 ;  /* 0x001e642601007387 */ /* 0x0009e80000100800 */
[----:B------:R1:W-:Y:S01]  /*9fa0*/  STL [R1+0x1ea0], R42 ;  /* 0x001ea02a01007387 */ /* 0x0003e20000100800 */
[----:B---3--:R-:W-:Y:S02]  /*9fb0*/  LEA.HI.X.SX32 R40, R141, R0, 0x1, P5 ;  /* 0x000000008d287211 */ /* 0x008fe400028f0eff */
[----:B------:R-:W3:Y:S01]  /*9fc0*/  LDC R141, c[0x0][0x238] ;  /* 0x00008e00ff8d7b82 */ /* 0x000ee20000000800 */
[----:B----4-:R-:W-:-:S02]  /*9fd0*/  IADD3 R38, P5, R127, R2, RZ ;  /* 0x000000027f267210 */ /* 0x010fc40007fbe0ff */
[----:B------:R4:W-:Y:S01]  /*9fe0*/  STL [R1+0x1e6c], R40 ;  /* 0x001e6c2801007387 */ /* 0x0009e20000100800 */
[----:B-1----:R-:W-:-:S03]  /*9ff0*/  LEA.HI.X.SX32 R42, R139, R0, 0x1, P6 ;  /* 0x000000008b2a7211 */ /* 0x002fc600030f0eff */
[----:B------:R1:W-:Y:S01]  /*a000*/  STL [R1+0x1ea8], R38 ;  /* 0x001ea82601007387 */ /* 0x0003e20000100800 */
[----:B------:R-:W3:Y:S03]  /*a010*/  LDC R139, c[0x0][0x238] ;  /* 0x00008e00ff8b7b82 */ /* 0x000ee60000000800 */
[----:B------:R0:W-:Y:S01]  /*a020*/  STL [R1+0x1e74], R42 ;  /* 0x001e742a01007387 */ /* 0x0001e20000100800 */
[----:B----4-:R-:W-:Y:S02]  /*a030*/  IADD3 R40, P6, R125, R2, RZ ;  /* 0x000000027d287210 */ /* 0x010fe40007fde0ff */
[----:B-1----:R-:W-:-:S03]  /*a040*/  LEA.HI.X.SX32 R38, R137, R0, 0x1, P0 ;  /* 0x0000000089267211 */ /* 0x002fc600000f0eff */
[----:B------:R1:W-:Y:S01]  /*a050*/  STL [R1+0x1eb0], R40 ;  /* 0x001eb02801007387 */ /* 0x0003e20000100800 */
[----:B0-----:R-:W-:-:S03]  /*a060*/  IADD3 R42, P0, R123, R2, RZ ;  /* 0x000000027b2a7210 */ /* 0x001fc60007f1e0ff */
[----:B------:R0:W-:Y:S04]  /*a070*/  STL [R1+0x1e7c], R38 ;  /* 0x001e7c2601007387 */ /* 0x0001e80000100800 */
[----:B------:R4:W-:Y:S01]  /*a080*/  STL [R1+0x1eb8], R42 ;  /* 0x001eb82a01007387 */ /* 0x0009e20000100800 */
[----:B-1----:R-:W-:Y:S02]  /*a090*/  LEA.HI.X.SX32 R40, R135, R0, 0x1, P1 ;  /* 0x0000000087287211 */ /* 0x002fe400008f0eff */
[----:B0-----:R-:W-:-:S03]  /*a0a0*/  IADD3 R38, P1, R121, R2, RZ ;  /* 0x0000000279267210 */ /* 0x001fc60007f3e0ff */
[----:B------:R0:W-:Y:S01]  /*a0b0*/  STL [R1+0x1e84], R40 ;  /* 0x001e842801007387 */ /* 0x0001e20000100800 */
[----:B----4-:R-:W-:-:S03]  /*a0c0*/  LEA.HI.X.SX32 R42, R133, R0, 0x1, P2 ;  /* 0x00000000852a7211 */ /* 0x010fc600010f0eff */
[----:B------:R1:W-:Y:S01]  /*a0d0*/  STL [R1+0x1ec0], R38 ;  /* 0x001ec02601007387 */ /* 0x0003e20000100800 */
[----:B------:R-:W4:Y:S03]  /*a0e0*/  LDC R133, c[0x0][0x238] ;  /* 0x00008e00ff857b82 */ /* 0x000f260000000800 */
[----:B------:R2:W-:Y:S01]  /*a0f0*/  STL [R1+0x1e8c], R42 ;  /* 0x001e8c2a01007387 */ /* 0x0005e20000100800 */
[----:B0-----:R-:W-:Y:S02]  /*a100*/  IADD3 R40, P2, R119, R2, RZ ;  /* 0x0000000277287210 */ /* 0x001fe40007f5e0ff */
[----:B-1----:R-:W-:-:S03]  /*a110*/  LEA.HI.X.SX32 R38, R131, R0, 0x1, P3 ;  /* 0x0000000083267211 */ /* 0x002fc600018f0eff */
[----:B------:R0:W-:Y:S01]  /*a120*/  STL [R1+0x1ec8], R40 ;  /* 0x001ec82801007387 */ /* 0x0001e20000100800 */
[----:B------:R-:W1:Y:S01]  /*a130*/  LDC R131, c[0x0][0x238] ;  /* 0x00008e00ff837b82 */ /* 0x000e620000000800 */
[----:B--2---:R-:W-:Y:S02]  /*a140*/  IADD3 R42, P3, R117, R2, RZ ;  /* 0x00000002752a7210 */ /* 0x004fe40007f7e0ff */
[----:B------:R2:W-:Y:S04]  /*a150*/  STL [R1+0x1e94], R38 ;  /* 0x001e942601007387 */ /* 0x0005e80000100800 */
[----:B------:R5:W-:Y:S01]  /*a160*/  STL [R1+0x1ed0], R42 ;  /* 0x001ed02a01007387 */ /* 0x000be20000100800 */
[----:B0-----:R-:W-:Y:S02]  /*a170*/  LEA.HI.X.SX32 R40, R129, R0, 0x1, P4 ;  /* 0x0000000081287211 */ /* 0x001fe400020f0eff */
[----:B------:R-:W0:Y:S01]  /*a180*/  LDC R129, c[0x0][0x238] ;  /* 0x00008e00ff817b82 */ /* 0x000e220000000800 */
[----:B--2---:R-:W-:-:S02]  /*a190*/  IADD3 R38, P4, R115, R2, RZ ;  /* 0x0000000273267210 */ /* 0x004fc40007f9e0ff */
[----:B------:R2:W-:Y:S01]  /*a1a0*/  STL [R1+0x1e9c], R40 ;  /* 0x001e9c2801007387 */ /* 0x0005e20000100800 */
[----:B-----5:R-:W-:-:S03]  /*a1b0*/  LEA.HI.X.SX32 R42, R127, R0, 0x1, P5 ;  /* 0x000000007f2a7211 */ /* 0x020fc600028f0eff */
[----:B------:R5:W-:Y:S01]  /*a1c0*/  STL [R1+0x1ed8], R38 ;  /* 0x001ed82601007387 */ /* 0x000be20000100800 */
[----:B------:R-:W4:Y:S03]  /*a1d0*/  LDC R127, c[0x0][0x238] ;  /* 0x00008e00ff7f7b82 */ /* 0x000f260000000800 */
[----:B------:R3:W-:Y:S01]  /*a1e0*/  STL [R1+0x1ea4], R42 ;  /* 0x001ea42a01007387 */ /* 0x0007e20000100800 */
[----:B--2---:R-:W-:Y:S02]  /*a1f0*/  IADD3 R40, P5, R113, R2, RZ ;  /* 0x0000000271287210 */ /* 0x004fe40007fbe0ff */
[----:B-----5:R-:W-:-:S03]  /*a200*/  LEA.HI.X.SX32 R38, R125, R0, 0x1, P6 ;  /* 0x000000007d267211 */ /* 0x020fc600030f0eff */
[----:B------:R2:W-:Y:S01]  /*a210*/  STL [R1+0x1ee0], R40 ;  /* 0x001ee02801007387 */ /* 0x0005e20000100800 */
[----:B------:R-:W5:Y:S01]  /*a220*/  LDC R125, c[0x0][0x238] ;  /* 0x00008e00ff7d7b82 */ /* 0x000f620000000800 */
[----:B---3--:R-:W-:Y:S02]  /*a230*/  IADD3 R42, P6, R111, R2, RZ ;  /* 0x000000026f2a7210 */ /* 0x008fe40007fde0ff */
[----:B------:R3:W-:Y:S04]  /*a240*/  STL [R1+0x1eac], R38 ;  /* 0x001eac2601007387 */ /* 0x0007e80000100800 */
[----:B------:R1:W-:Y:S01]  /*a250*/  STL [R1+0x1ee8], R42 ;  /* 0x001ee82a01007387 */ /* 0x0003e20000100800 */
[----:B--2---:R-:W-:Y:S02]  /*a260*/  LEA.HI.X.SX32 R40, R123, R0, 0x1, P0 ;  /* 0x000000007b287211 */ /* 0x004fe400000f0eff */
[----:B---3--:R-:W-:-:S03]  /*a270*/  IADD3 R38, P0, R109, R2, RZ ;  /* 0x000000026d267210 */ /* 0x008fc60007f1e0ff */
[----:B------:R2:W-:Y:S01]  /*a280*/  STL [R1+0x1eb4], R40 ;  /* 0x001eb42801007387 */ /* 0x0005e20000100800 */
[----:B-1----:R-:W-:-:S03]  /*a290*/  LEA.HI.X.SX32 R42, R121, R0, 0x1, P1 ;  /* 0x00000000792a7211 */ /* 0x002fc600008f0eff */
[----:B------:R1:W-:Y:S04]  /*a2a0*/  STL [R1+0x1ef0], R38 ;  /* 0x001ef02601007387 */ /* 0x0003e80000100800 */
[----:B------:R3:W-:Y:S01]  /*a2b0*/  STL [R1+0x1ebc], R42 ;  /* 0x001ebc2a01007387 */ /* 0x0007e20000100800 */
[----:B--2---:R-:W-:Y:S02]  /*a2c0*/  IADD3 R40, P1, R107, R2, RZ ;  /* 0x000000026b287210 */ /* 0x004fe40007f3e0ff */
[----:B-1----:R-:W-:-:S03]  /*a2d0*/  LEA.HI.X.SX32 R38, R119, R0, 0x1, P2 ;  /* 0x0000000077267211 */ /* 0x002fc600010f0eff */
[----:B------:R1:W-:Y:S01]  /*a2e0*/  STL [R1+0x1ef8], R40 ;  /* 0x001ef82801007387 */ /* 0x0003e20000100800 */
[----:B---3--:R-:W-:-:S03]  /*a2f0*/  IADD3 R42, P2, R105, R2, RZ ;  /* 0x00000002692a7210 */ /* 0x008fc60007f5e0ff */
[----:B------:R2:W-:Y:S04]  /*a300*/  STL [R1+0x1ec4], R38 ;  /* 0x001ec42601007387 */ /* 0x0005e80000100800 */
[----:B------:R3:W-:Y:S01]  /*a310*/  STL [R1+0x1f00], R42 ;  /* 0x001f002a01007387 */ /* 0x0007e20000100800 */
[----:B-1----:R-:W-:Y:S02]  /*a320*/  LEA.HI.X.SX32 R40, R117, R0, 0x1, P3 ;  /* 0x0000000075287211 */ /* 0x002fe400018f0eff */
[----:B--2---:R-:W-:-:S03]  /*a330*/  IADD3 R38, P3, R103, R2, RZ ;  /* 0x0000000267267210 */ /* 0x004fc60007f7e0ff */
[----:B------:R1:W-:Y:S01]  /*a340*/  STL [R1+0x1ecc], R40 ;  /* 0x001ecc2801007387 */ /* 0x0003e20000100800 */
[----:B---3--:R-:W-:-:S03]  /*a350*/  LEA.HI.X.SX32 R42, R115, R0, 0x1, P4 ;  /* 0x00000000732a7211 */ /* 0x008fc600020f0eff */
[----:B------:R2:W-:Y:S01]  /*a360*/  STL [R1+0x1f08], R38 ;  /* 0x001f082601007387 */ /* 0x0005e20000100800 */
[----:B------:R-:W3:Y:S03]  /*a370*/  LDC R115, c[0x0][0x238] ;  /* 0x00008e00ff737b82 */ /* 0x000ee60000000800 */
[----:B------:R0:W-:Y:S01]  /*a380*/  STL [R1+0x1ed4], R42 ;  /* 0x001ed42a01007387 */ /* 0x0001e20000100800 */
[----:B-1----:R-:W-:Y:S02]  /*a390*/  IADD3 R40, P4, R101, R2, RZ ;  /* 0x0000000265287210 */ /* 0x002fe40007f9e0ff */
[----:B--2---:R-:W-:-:S03]  /*a3a0*/  LEA.HI.X.SX32 R38, R113, R0, 0x1, P5 ;  /* 0x0000000071267211 */ /* 0x004fc600028f0eff */
[----:B------:R1:W-:Y:S01]  /*a3b0*/  STL [R1+0x1f10], R40 ;  /* 0x001f102801007387 */ /* 0x0003e20000100800 */
[----:B------:R-:W2:Y:S01]  /*a3c0*/  LDC R113, c[0x0][0x238] ;  /* 0x00008e00ff717b82 */ /* 0x000ea20000000800 */
[----:B0-----:R-:W-:Y:S02]  /*a3d0*/  IADD3 R42, P5, R99, R2, RZ ;  /* 0x00000002632a7210 */ /* 0x001fe40007fbe0ff */
[----:B------:R0:W-:Y:S04]  /*a3e0*/  STL [R1+0x1edc], R38 ;  /* 0x001edc2601007387 */ /* 0x0001e80000100800 */
[----:B------:R4:W-:Y:S01]  /*a3f0*/  STL [R1+0x1f18], R42 ;  /* 0x001f182a01007387 */ /* 0x0009e20000100800 */
[----:B-1----:R-:W-:Y:S02]  /*a400*/  LEA.HI.X.SX32 R40, R111, R0, 0x1, P6 ;  /* 0x000000006f287211 */ /* 0x002fe400030f0eff */
[----:B------:R-:W1:Y:S01]  /*a410*/  LDC R111, c[0x0][0x238] ;  /* 0x00008e00ff6f7b82 */ /* 0x000e620000000800 */
[----:B0-----:R-:W-:-:S02]  /*a420*/  IADD3 R38, P6, R97, R2, RZ ;  /* 0x0000000261267210 */ /* 0x001fc40007fde0ff */
[----:B------:R0:W-:Y:S01]  /*a430*/  STL [R1+0x1ee4], R40 ;  /* 0x001ee42801007387 */ /* 0x0001e20000100800 */
[----:B----4-:R-:W-:-:S03]  /*a440*/  LEA.HI.X.SX32 R42, R109, R0, 0x1, P0 ;  /* 0x000000006d2a7211 */ /* 0x010fc600000f0eff */
[----:B------:R4:W-:Y:S01]  /*a450*/  STL [R1+0x1f20], R38 ;  /* 0x001f202601007387 */ /* 0x0009e20000100800 */
[----:B------:R-:W-:-:S03]  /*a460*/  CS2R R108, SRZ ;  /* 0x00000000006c7805 */ /* 0x000fc6000001ff00 */
[----:B------:R5:W-:Y:S01]  /*a470*/  STL [R1+0x1eec], R42 ;  /* 0x001eec2a01007387 */ /* 0x000be20000100800 */
[----:B0-----:R-:W-:Y:S02]  /*a480*/  IADD3 R40, P0, R95, R2, RZ ;  /* 0x000000025f287210 */ /* 0x001fe40007f1e0ff */
[----:B----4-:R-:W-:-:S03]  /*a490*/  LEA.HI.X.SX32 R38, R107, R0, 0x1, P1 ;  /* 0x000000006b267211 */ /* 0x010fc600008f0eff */
[----:B------:R0:W-:Y:S01]  /*a4a0*/  STL [R1+0x1f28], R40 ;  /* 0x001f282801007387 */ /* 0x0001e20000100800 */
[----:B------:R-:W-:Y:S02]  /*a4b0*/  CS2R R106, SRZ ;  /* 0x00000000006a7805 */ /* 0x000fe4000001ff00 */
[----:B-----5:R-:W-:Y:S01]  /*a4c0*/  IADD3 R42, P1, R93, R2, RZ ;  /* 0x000000025d2a7210 */ /* 0x020fe20007f3e0ff */
[----:B------:R4:W-:Y:S04]  /*a4d0*/  STL [R1+0x1ef4], R38 ;  /* 0x001ef42601007387 */ /* 0x0009e80000100800 */
[----:B------:R5:W-:Y:S01]  /*a4e0*/  STL [R1+0x1f30], R42 ;  /* 0x001f302a01007387 */ /* 0x000be20000100800 */
[----:B0-----:R-:W-:Y:S02]  /*a4f0*/  LEA.HI.X.SX32 R40, R105, R0, 0x1, P2 ;  /* 0x0000000069287211 */ /* 0x001fe400010f0eff */
[----:B------:R-:W-:-:S02]  /*a500*/  CS2R R104, SRZ ;  /* 0x0000000000687805 */ /* 0x000fc4000001ff00 */
[----:B----4-:R-:W-:Y:S01]  /*a510*/  IADD3 R38, P2, R91, R2, RZ ;  /* 0x000000025b267210 */ /* 0x010fe20007f5e0ff */
[----:B------:R0:W-:Y:S01]  /*a520*/  STL [R1+0x1efc], R40 ;  /* 0x001efc2801007387 */ /* 0x0001e20000100800 */
[----:B-----5:R-:W-:-:S03]  /*a530*/  LEA.HI.X.SX32 R42, R103, R0, 0x1, P3 ;  /* 0x00000000672a7211 */ /* 0x020fc600018f0eff */
        /* <DEDUP_REMOVED lines=20> */
[----:B------:R-:W-:Y:S01]  /*a680*/  STL [R1+0x1f58], R40 ;  /* 0x001f582801007387 */ /* 0x000fe20000100800 */
[----:B------:R-:W-:Y:S02]  /*a690*/  CS2R R94, SRZ ;  /* 0x00000000005e7805 */ /* 0x000fe4000001ff00 */
[----:B-----5:R-:W-:Y:S01]  /*a6a0*/  IADD3 R42, P0, R81, R2, RZ ;  /* 0x00000002512a7210 */ /* 0x020fe20007f1e0ff */
[----:B------:R0:W-:Y:S04]  /*a6b0*/  STL [R1+0x1f24], R38 ;  /* 0x001f242601007387 */ /* 0x0001e80000100800 */
[----:B------:R4:W-:Y:S01]  /*a6c0*/  STL [R1+0x1f60], R42 ;  /* 0x001f602a01007387 */ /* 0x0009e20000100800 */
[----:B0-----:R-:W-:Y:S02]  /*a6d0*/  LEA.HI.X.SX32 R38, R93, R0, 0x1, P1 ;  /* 0x000000005d267211 */ /* 0x001fe400008f0eff */
[----:B------:R-:W-:-:S02]  /*a6e0*/  CS2R R92, SRZ ;  /* 0x00000000005c7805 */ /* 0x000fc4000001ff00 */
[----:B------:R-:W-:Y:S02]  /*a6f0*/  IADD3 R40, P1, R79, R2, RZ ;  /* 0x000000024f287210 */ /* 0x000fe40007f3e0ff */
[----:B----4-:R-:W-:Y:S01]  /*a700*/  LEA.HI.X.SX32 R42, R91, R0, 0x1, P2 ;  /* 0x000000005b2a7211 */ /* 0x010fe200010f0eff */
[----:B------:R0:W-:Y:S01]  /*a710*/  STL [R1+0x1f2c], R38 ;  /* 0x001f2c2601007387 */ /* 0x0001e20000100800 */
[----:B------:R-:W-:-:S03]  /*a720*/  CS2R R90, SRZ ;  /* 0x00000000005a7805 */ /* 0x000fc6000001ff00 */
[----:B------:R4:W-:Y:S04]  /*a730*/  STL [R1+0x1f68], R40 ;  /* 0x001f682801007387 */ /* 0x0009e80000100800 */
        /* <DEDUP_REMOVED lines=9> */
[----:B------:R-:W0:Y:S01]  /*a7d0*/  LDC R87, c[0x0][0x238] ;  /* 0x00008e00ff577b82 */ /* 0x000e220000000800 */
[----:B----4-:R-:W-:-:S02]  /*a7e0*/  IADD3 R40, P4, R73, R2, RZ ;  /* 0x0000000249287210 */ /* 0x010fc40007f9e0ff */
[----:B------:R4:W-:Y:S01]  /*a7f0*/  STL [R1+0x1f44], R38 ;  /* 0x001f442601007387 */ /* 0x0009e20000100800 */
[----:B-----5:R-:W-:-:S03]  /*a800*/  LEA.HI.X.SX32 R42, R85, R0, 0x1, P5 ;  /* 0x00000000552a7211 */ /* 0x020fc600028f0eff */
[----:B------:R5:W-:Y:S01]  /*a810*/  STL [R1+0x1f80], R40 ;  /* 0x001f802801007387 */ /* 0x000be20000100800 */
[----:B------:R-:W3:Y:S03]  /*a820*/  LDC R85, c[0x0][0x238] ;  /* 0x00008e00ff557b82 */ /* 0x000ee60000000800 */
[----:B------:R2:W-:Y:S01]  /*a830*/  STL [R1+0x1f4c], R42 ;  /* 0x001f4c2a01007387 */ /* 0x0005e20000100800 */
[----:B----4-:R-:W-:Y:S02]  /*a840*/  IADD3 R38, P5, R71, R2, RZ ;  /* 0x0000000247267210 */ /* 0x010fe40007fbe0ff */
[----:B-----5:R-:W-:-:S03]  /*a850*/  LEA.HI.X.SX32 R40, R83, R0, 0x1, P6 ;  /* 0x0000000053287211 */ /* 0x020fc600030f0eff */
[----:B------:R4:W-:Y:S01]  /*a860*/  STL [R1+0x1f88], R38 ;  /* 0x001f882601007387 */ /* 0x0009e20000100800 */
[----:B--2---:R-:W-:-:S03]  /*a870*/  IADD3 R42, P6, R69, R2, RZ ;  /* 0x00000002452a7210 */ /* 0x004fc60007fde0ff */
[----:B------:R2:W-:Y:S04]  /*a880*/  STL [R1+0x1f54], R40 ;  /* 0x001f542801007387 */ /* 0x0005e80000100800 */
[----:B------:R5:W-:Y:S01]  /*a890*/  STL [R1+0x1f90], R42 ;  /* 0x001f902a01007387 */ /* 0x000be20000100800 */
[----:B----4-:R-:W-:Y:S02]  /*a8a0*/  LEA.HI.X.SX32 R38, R81, R0, 0x1, P0 ;  /* 0x0000000051267211 */ /* 0x010fe400000f0eff */
[----:B--2---:R-:W-:-:S03]  /*a8b0*/  IADD3 R40, P0, R67, R2, RZ ;  /* 0x0000000243287210 */ /* 0x004fc60007f1e0ff */
[----:B------:R2:W-:Y:S01]  /*a8c0*/  STL [R1+0x1f5c], R38 ;  /* 0x001f5c2601007387 */ /* 0x0005e20000100800 */
[----:B-----5:R-:W-:-:S03]  /*a8d0*/  LEA.HI.X.SX32 R42, R79, R0, 0x1, P1 ;  /* 0x000000004f2a7211 */ /* 0x020fc600008f0eff */
[----:B------:R4:W-:Y:S04]  /*a8e0*/  STL [R1+0x1f98], R40 ;  /* 0x001f982801007387 */ /* 0x0009e80000100800 */
[----:B------:R5:W-:Y:S01]  /*a8f0*/  STL [R1+0x1f64], R42 ;  /* 0x001f642a01007387 */ /* 0x000be20000100800 */
[----:B--2---:R-:W-:Y:S02]  /*a900*/  IADD3 R38, P1, R65, R2, RZ ;  /* 0x0000000241267210 */ /* 0x004fe40007f3e0ff */
[----:B----4-:R-:W-:-:S03]  /*a910*/  LEA.HI.X.SX32 R40, R77, R0, 0x1, P2 ;  /* 0x000000004d287211 */ /* 0x010fc600010f0eff */
[----:B------:R2:W-:Y:S01]  /*a920*/  STL [R1+0x1fa0], R38 ;  /* 0x001fa02601007387 */ /* 0x0005e20000100800 */
[----:B-----5:R-:W-:-:S03]  /*a930*/  IADD3 R42, P2, R63, R2, RZ ;  /* 0x000000023f2a7210 */ /* 0x020fc60007f5e0ff */
[----:B------:R4:W-:Y:S04]  /*a940*/  STL [R1+0x1f6c], R40 ;  /* 0x001f6c2801007387 */ /* 0x0009e80000100800 */
[----:B------:R5:W-:Y:S01]  /*a950*/  STL [R1+0x1fa8], R42 ;  /* 0x001fa82a01007387 */ /* 0x000be20000100800 */
[----:B--2---:R-:W-:Y:S02]  /*a960*/  LEA.HI.X.SX32 R38, R75, R0, 0x1, P3 ;  /* 0x000000004b267211 */ /* 0x004fe400018f0eff */
[----:B------:R-:W2:Y:S01]  /*a970*/  LDC R75, c[0x0][0x238] ;  /* 0x00008e00ff4b7b82 */ /* 0x000ea20000000800 */
[----:B----4-:R-:W-:Y:S02]  /*a980*/  IADD3 R40, P3, R61, R2, RZ ;  /* 0x000000023d287210 */ /* 0x010fe40007f7e0ff */
[----:B------:R4:W-:Y:S01]  /*a990*/  STL [R1+0x1f74], R38 ;  /* 0x001f742601007387 */ /* 0x0009e20000100800 */
[----:B-----5:R-:W-:-:S03]  /*a9a0*/  LEA.HI.X.SX32 R42, R73, R0, 0x1, P4 ;  /* 0x00000000492a7211 */ /* 0x020fc600020f0eff */
[----:B------:R5:W-:Y:S01]  /*a9b0*/  STL [R1+0x1fb0], R40 ;  /* 0x001fb02801007387 */ /* 0x000be20000100800 */
[----:B------:R-:W1:Y:S03]  /*a9c0*/  LDC R73, c[0x0][0x238] ;  /* 0x00008e00ff497b82 */ /* 0x000e660000000800 */
[----:B------:R0:W-:Y:S01]  /*a9d0*/  STL [R1+0x1f7c], R42 ;  /* 0x001f7c2a01007387 */ /* 0x0001e20000100800 */
[----:B----4-:R-:W-:Y:S02]  /*a9e0*/  IADD3 R38, P4, R59, R2, RZ ;  /* 0x000000023b267210 */ /* 0x010fe40007f9e0ff */
[----:B-----5:R-:W-:-:S03]  /*a9f0*/  LEA.HI.X.SX32 R40, R71, R0, 0x1, P5 ;  /* 0x0000000047287211 */ /* 0x020fc600028f0eff */
[----:B------:R4:W-:Y:S01]  /*aa00*/  STL [R1+0x1fb8], R38 ;  /* 0x001fb82601007387 */ /* 0x0009e20000100800 */
[----:B------:R-:W5:Y:S01]  /*aa10*/  LDC R71, c[0x0][0x238] ;  /* 0x00008e00ff477b82 */ /* 0x000f620000000800 */
[----:B0-----:R-:W-:Y:S02]  /*aa20*/  IADD3 R42, P5, R57, R2, RZ ;  /* 0x00000002392a7210 */ /* 0x001fe40007fbe0ff */
[----:B------:R0:W-:Y:S04]  /*aa30*/  STL [R1+0x1f84], R40 ;  /* 0x001f842801007387 */ /* 0x0001e80000100800 */
[----:B------:R3:W-:Y:S01]  /*aa40*/  STL [R1+0x1fc0], R42 ;  /* 0x001fc02a01007387 */ /* 0x0007e20000100800 */
[----:B----4-:R-:W-:Y:S02]  /*aa50*/  LEA.HI.X.SX32 R38, R69, R0, 0x1, P6 ;  /* 0x0000000045267211 */ /* 0x010fe400030f0eff */
[----:B------:R-:W4:Y:S01]  /*aa60*/  LDC R69, c[0x0][0x238] ;  /* 0x00008e00ff457b82 */ /* 0x000f220000000800 */
[----:B0-----:R-:W-:-:S02]  /*aa70*/  IADD3 R40, P6, R55, R2, RZ ;  /* 0x0000000237287210 */ /* 0x001fc40007fde0ff */
[----:B------:R0:W-:Y:S01]  /*aa80*/  STL [R1+0x1f8c], R38 ;  /* 0x001f8c2601007387 */ /* 0x0001e20000100800 */
[----:B---3--:R-:W-:-:S03]  /*aa90*/  LEA.HI.X.SX32 R42, R67, R0, 0x1, P0 ;  /* 0x00000000432a7211 */ /* 0x008fc600000f0eff */
[----:B------:R3:W-:Y:S01]  /*aaa0*/  STL [R1+0x1fc8], R40 ;  /* 0x001fc82801007387 */ /* 0x0007e20000100800 */
[----:B------:R-:W2:Y:S03]  /*aab0*/  LDC R67, c[0x0][0x238] ;  /* 0x00008e00ff437b82 */ /* 0x000ea60000000800 */
[----:B------:R-:W-:Y:S01]  /*aac0*/  STL [R1+0x1f94], R42 ;  /* 0x001f942a01007387 */ /* 0x000fe20000100800 */
[----:B0-----:R-:W-:Y:S02]  /*aad0*/  IADD3 R38, P0, R53, R2, RZ ;  /* 0x0000000235267210 */ /* 0x001fe40007f1e0ff */
[----:B---3--:R-:W-:-:S03]  /*aae0*/  LEA.HI.X.SX32 R40, R65, R0, 0x1, P1 ;  /* 0x0000000041287211 */ /* 0x008fc600008f0eff */
[----:B------:R0:W-:Y:S04]  /*aaf0*/  STL [R1+0x1fd0], R38 ;  /* 0x001fd02601007387 */ /* 0x0001e80000100800 */
[----:B------:R3:W-:Y:S01]  /*ab00*/  STL [R1+0x1f9c], R40 ;  /* 0x001f9c2801007387 */ /* 0x0007e20000100800 */
[----:B0-----:R-:W-:Y:S02]  /*ab10*/  IADD3 R38, P1, R51, R2, RZ ;  /* 0x0000000233267210 */ /* 0x001fe40007f3e0ff */
[----:B---3--:R-:W-:-:S03]  /*ab20*/  LEA.HI.X.SX32 R40, R63, R0, 0x1, P2 ;  /* 0x000000003f287211 */ /* 0x008fc600010f0eff */
[----:B------:R0:W-:Y:S01]  /*ab30*/  STL [R1+0x1fd8], R38 ;  /* 0x001fd82601007387 */ /* 0x0001e20000100800 */
[----:B------:R-:W-:-:S03]  /*ab40*/  IADD3 R42, P2, R49, R2, RZ ;  /* 0x00000002312a7210 */ /* 0x000fc60007f5e0ff */
[----:B------:R3:W-:Y:S04]  /*ab50*/  STL [R1+0x1fa4], R40 ;  /* 0x001fa42801007387 */ /* 0x0007e80000100800 */
[----:B------:R1:W-:Y:S01]  /*ab60*/  STL [R1+0x1fe0], R42 ;  /* 0x001fe02a01007387 */ /* 0x0003e20000100800 */
[----:B0-----:R-:W-:Y:S02]  /*ab70*/  LEA.HI.X.SX32 R38, R61, R0, 0x1, P3 ;  /* 0x000000003d267211 */ /* 0x001fe400018f0eff */
[----:B---3--:R-:W-:-:S03]  /*ab80*/  IADD3 R40, P3, R47, R2, RZ ;  /* 0x000000022f287210 */ /* 0x008fc60007f7e0ff */
[----:B------:R0:W-:Y:S01]  /*ab90*/  STL [R1+0x1fac], R38 ;  /* 0x001fac2601007387 */ /* 0x0001e20000100800 */
[----:B-1----:R-:W-:-:S03]  /*aba0*/  LEA.HI.X.SX32 R42, R59, R0, 0x1, P4 ;  /* 0x000000003b2a7211 */ /* 0x002fc600020f0eff */
[----:B------:R1:W-:Y:S04]  /*abb0*/  STL [R1+0x1fe8], R40 ;  /* 0x001fe82801007387 */ /* 0x0003e80000100800 */
[----:B------:R3:W-:Y:S01]  /*abc0*/  STL [R1+0x1fb4], R42 ;  /* 0x001fb42a01007387 */ /* 0x0007e20000100800 */
[----:B0-----:R-:W-:Y:S02]  /*abd0*/  IADD3 R38, P4, R45, R2, RZ ;  /* 0x000000022d267210 */ /* 0x001fe40007f9e0ff */
[----:B-1----:R-:W-:-:S03]  /*abe0*/  LEA.HI.X.SX32 R40, R57, R0, 0x1, P5 ;  /* 0x0000000039287211 */ /* 0x002fc600028f0eff */
[----:B------:R0:W-:Y:S01]  /*abf0*/  STL [R1+0x1ff0], R38 ;  /* 0x001ff02601007387 */ /* 0x0001e20000100800 */
[----:B------:R-:W1:Y:S01]  /*ac00*/  LDC R57, c[0x0][0x238] ;  /* 0x00008e00ff397b82 */ /* 0x000e620000000800 */
[----:B---3--:R-:W-:Y:S02]  /*ac10*/  IADD3 R42, P5, R43, R2, RZ ;  /* 0x000000022b2a7210 */ /* 0x008fe40007fbe0ff */
[----:B------:R3:W-:Y:S04]  /*ac20*/  STL [R1+0x1fbc], R40 ;  /* 0x001fbc2801007387 */ /* 0x0007e80000100800 */
[----:B------:R5:W-:Y:S01]  /*ac30*/  STL [R1+0x1ff8], R42 ;  /* 0x001ff82a01007387 */ /* 0x000be20000100800 */
[----:B0-----:R-:W-:Y:S02]  /*ac40*/  LEA.HI.X.SX32 R38, R55, R0, 0x1, P6 ;  /* 0x0000000037267211 */ /* 0x001fe400030f0eff */
[----:B------:R-:W0:Y:S01]  /*ac50*/  LDC R55, c[0x0][0x238] ;  /* 0x00008e00ff377b82 */ /* 0x000e220000000800 */
[----:B---3--:R-:W-:-:S02]  /*ac60*/  IADD3 R40, P6, R41, R2, RZ ;  /* 0x0000000229287210 */ /* 0x008fc40007fde0ff */
[----:B------:R3:W-:Y:S01]  /*ac70*/  STL [R1+0x1fc4], R38 ;  /* 0x001fc42601007387 */ /* 0x0007e20000100800 */
[----:B-----5:R-:W-:-:S03]  /*ac80*/  LEA.HI.X.SX32 R42, R53, R0, 0x1, P0 ;  /* 0x00000000352a7211 */ /* 0x020fc600000f0eff */
[----:B------:R5:W-:Y:S01]  /*ac90*/  STL [R1+0x2000], R40 ;  /* 0x0020002801007387 */ /* 0x000be20000100800 */
[----:B------:R-:W-:Y:S01]  /*aca0*/  LEA.HI.X.SX32 R41, R41, R0, 0x1, P6 ;  /* 0x0000000029297211 */ /* 0x000fe200030f0eff */
[----:B------:R-:W4:Y:S02]  /*acb0*/  LDC R53, c[0x0][0x238] ;  /* 0x00008e00ff357b82 */ /* 0x000f240000000800 */
[----:B------:R2:W-:Y:S01]  /*acc0*/  STL [R1+0x1fcc], R42 ;  /* 0x001fcc2a01007387 */ /* 0x0005e20000100800 */
[----:B---3--:R-:W-:Y:S02]  /*acd0*/  IADD3 R38, P0, R39, R2, RZ ;  /* 0x0000000227267210 */ /* 0x008fe40007f1e0ff */
[----:B-----5:R-:W-:-:S03]  /*ace0*/  LEA.HI.X.SX32 R40, R51, R0, 0x1, P1 ;  /* 0x0000000033287211 */ /* 0x020fc600008f0eff */
[----:B------:R3:W-:Y:S01]  /*acf0*/  STL [R1+0x2008], R38 ;  /* 0x0020082601007387 */ /* 0x0007e20000100800 */
[----:B------:R-:W5:Y:S01]  /*ad00*/  LDC R51, c[0x0][0x238] ;  /* 0x00008e00ff337b82 */ /* 0x000f620000000800 */
[----:B--2---:R-:W-:Y:S02]  /*ad10*/  IADD3 R42, P1, R37, R2, RZ ;  /* 0x00000002252a7210 */ /* 0x004fe40007f3e0ff */
[----:B------:R2:W-:Y:S04]  /*ad20*/  STL [R1+0x1fd4], R40 ;  /* 0x001fd42801007387 */ /* 0x0005e80000100800 */
[----:B------:R1:W-:Y:S01]  /*ad30*/  STL [R1+0x2010], R42 ;  /* 0x0020102a01007387 */ /* 0x0003e20000100800 */
[----:B---3--:R-:W-:Y:S02]  /*ad40*/  LEA.HI.X.SX32 R38, R49, R0, 0x1, P2 ;  /* 0x0000000031267211 */ /* 0x008fe400010f0eff */
[----:B--2---:R-:W-:-:S03]  /*ad50*/  IADD3 R40, P2, R35, R2, RZ ;  /* 0x0000000223287210 */ /* 0x004fc60007f5e0ff */
[----:B------:R2:W-:Y:S01]  /*ad60*/  STL [R1+0x1fdc], R38 ;  /* 0x001fdc2601007387 */ /* 0x0005e20000100800 */
[----:B-1----:R-:W-:-:S03]  /*ad70*/  LEA.HI.X.SX32 R42, R47, R0, 0x1, P3 ;  /* 0x000000002f2a7211 */ /* 0x002fc600018f0eff */
[----:B------:R1:W-:Y:S01]  /*ad80*/  STL [R1+0x2018], R40 ;  /* 0x0020182801007387 */ /* 0x0003e20000100800 */
[----:B------:R-:W-:-:S03]  /*ad90*/  LEA.HI.X.SX32 R35, R35, R0, 0x1, P2 ;  /* 0x0000000023237211 */ /* 0x000fc600010f0eff */
        /* <DEDUP_REMOVED lines=10> */
[----:B------:R-:W-:-:S03]  /*ae40*/  LEA.HI.X.SX32 R30, R30, R0, 0x1, P5 ;  /* 0x000000001e1e7211 */ /* 0x000fc600028f0eff */
[----:B------:R2:W-:Y:S01]  /*ae50*/  STL [R1+0x2030], R40 ;  /* 0x0020302801007387 */ /* 0x0005e20000100800 */
[----:B---3--:R-:W3:Y:S03]  /*ae60*/  LDC R42, c[0x0][0x238] ;  /* 0x00008e00ff2a7b82 */ /* 0x008ee60000000800 */
[----:B------:R-:W-:Y:S01]  /*ae70*/  STL [R1+0x1ffc], R41 ;  /* 0x001ffc2901007387 */ /* 0x000fe20000100800 */
[----:B-1----:R-:W-:Y:S02]  /*ae80*/  IADD3 R38, P6, R28, R2, RZ ;  /* 0x000000021c267210 */ /* 0x002fe40007fde0ff */
[----:B--2---:R-:W-:-:S03]  /*ae90*/  LEA.HI.X.SX32 R40, R39, R0, 0x1, P0 ;  /* 0x0000000027287211 */ /* 0x004fc600000f0eff */
[----:B------:R1:W-:Y:S01]  /*aea0*/  STL [R1+0x2038], R38 ;  /* 0x0020382601007387 */ /* 0x0003e20000100800 */
[----:B------:R-:W-:-:S03]  /*aeb0*/  IADD3 R39, P0, R26, R2, RZ ;  /* 0x000000021a277210 */ /* 0x000fc60007f1e0ff */
[----:B------:R2:W-:Y:S04]  /*aec0*/  STL [R1+0x2004], R40 ;  /* 0x0020042801007387 */ /* 0x0005e80000100800 */
[----:B------:R-:W-:Y:S01]  /*aed0*/  STL [R1+0x2040], R39 ;  /* 0x0020402701007387 */ /* 0x000fe20000100800 */
[----:B-1----:R-:W-:Y:S02]  /*aee0*/  LEA.HI.X.SX32 R38, R37, R0, 0x1, P1 ;  /* 0x0000000025267211 */ /* 0x002fe400008f0eff */
[C---:B------:R-:W-:Y:S01]  /*aef0*/  IADD3 R37, P1, R24.reuse, R2, RZ ;  /* 0x0000000218257210 */ /* 0x040fe20007f3e0ff */
[----:B--2---:R-:W1:Y:S02]  /*af00*/  LDC R40, c[0x0][0x238] ;  /* 0x00008e00ff287b82 */ /* 0x004e640000000800 */
[----:B------:R2:W-:Y:S01]  /*af10*/  STL [R1+0x200c], R38 ;  /* 0x00200c2601007387 */ /* 0x0005e20000100800 */
[----:B------:R-:W-:-:S03]  /*af20*/  LEA.HI.X.SX32 R24, R24, R0, 0x1, P1 ;  /* 0x0000000018187211 */ /* 0x000fc600008f0eff */
[----:B------:R0:W-:Y:S04]  /*af30*/  STL [R1+0x2048], R37 ;  /* 0x0020482501007387 */ /* 0x0001e80000100800 */
[----:B------:R4:W-:Y:S01]  /*af40*/  STL [R1+0x2014], R35 ;  /* 0x0020142301007387 */ /* 0x0009e20000100800 */
[----:B--2---:R-:W-:Y:S02]  /*af50*/  IADD3 R38, P2, R22, R2, RZ ;  /* 0x0000000216267210 */ /* 0x004fe40007f5e0ff */
[----:B0-----:R-:W-:-:S03]  /*af60*/  LEA.HI.X.SX32 R37, R33, R0, 0x1, P3 ;  /* 0x0000000021257211 */ /* 0x001fc600018f0eff */
[----:B------:R0:W-:Y:S01]  /*af70*/  STL [R1+0x2050], R38 ;  /* 0x0020502601007387 */ /* 0x0001e20000100800 */
[----:B------:R-:W-:Y:S02]  /*af80*/  LEA.HI.X.SX32 R33, R31, R0, 0x1, P4 ;  /* 0x000000001f217211 */ /* 0x000fe400020f0eff */
[-C--:B----4-:R-:W-:Y:S01]  /*af90*/  IADD3 R35, P3, R20, R2.reuse, RZ ;  /* 0x0000000214237210 */ /* 0x090fe20007f7e0ff */
[----:B------:R-:W-:Y:S01]  /*afa0*/  STL [R1+0x201c], R37 ;  /* 0x00201c2501007387 */ /* 0x000fe20000100800 */
[----:B------:R-:W-:-:S03]  /*afb0*/  IADD3 R31, P4, R18, R2, RZ ;  /* 0x00000002121f7210 */ /* 0x000fc60007f9e0ff */
[----:B------:R2:W-:Y:S01]  /*afc0*/  STL [R1+0x2058], R35 ;  /* 0x0020582301007387 */ /* 0x0005e20000100800 */
[----:B------:R-:W-:Y:S01]  /*afd0*/  LEA.HI.X.SX32 R18, R18, R0, 0x1, P4 ;  /* 0x0000000012127211 */ /* 0x000fe200020f0eff */
[----:B0-----:R-:W0:Y:S02]  /*afe0*/  LDC R38, c[0x0][0x238] ;  /* 0x00008e00ff267b82 */ /* 0x001e240000000800 */
[----:B------:R4:W-:Y:S04]  /*aff0*/  STL [R1+0x2024], R33 ;  /* 0x0020242101007387 */ /* 0x0009e80000100800 */
[----:B------:R5:W-:Y:S02]  /*b000*/  STL [R1+0x2060], R31 ;  /* 0x0020601f01007387 */ /* 0x000be40000100800 */
[----:B--2---:R-:W2:Y:S02]  /*b010*/  LDC R35, c[0x0][0x238] ;  /* 0x00008e00ff237b82 */ /* 0x004ea40000000800 */
[----:B------:R3:W-:Y:S01]  /*b020*/  STL [R1+0x202c], R30 ;  /* 0x00202c1e01007387 */ /* 0x0007e20000100800 */
[----:B----4-:R-:W-:-:S02]  /*b030*/  IADD3 R33, P5, R16, R2, RZ ;  /* 0x0000000210217210 */ /* 0x010fc40007fbe0ff */
[----:B-----5:R-:W-:-:S03]  /*b040*/  LEA.HI.X.SX32 R31, R28, R0, 0x1, P6 ;  /* 0x000000001c1f7211 */ /* 0x020fc600030f0eff */
[----:B------:R4:W-:Y:S01]  /*b050*/  STL [R1+0x2068], R33 ;  /* 0x0020682101007387 */ /* 0x0009e20000100800 */
[----:B------:R-:W-:Y:S01]  /*b060*/  LEA.HI.X.SX32 R28, R26, R0, 0x1, P0 ;  /* 0x000000001a1c7211 */ /* 0x000fe200000f0eff */
[----:B------:R-:W5:Y:S01]  /*b070*/  LDC R37, c[0x0][0x238] ;  /* 0x00008e00ff257b82 */ /* 0x000f620000000800 */
[-C--:B---3--:R-:W-:Y:S01]  /*b080*/  IADD3 R30, P6, R14, R2.reuse, RZ ;  /* 0x000000020e1e7210 */ /* 0x088fe20007fde0ff */
[----:B------:R-:W-:Y:S01]  /*b090*/  STL [R1+0x2034], R31 ;  /* 0x0020341f01007387 */ /* 0x000fe20000100800 */
[----:B------:R-:W-:-:S03]  /*b0a0*/  IADD3 R26, P0, R12, R2, RZ ;  /* 0x000000020c1a7210 */ /* 0x000fc60007f1e0ff */
[----:B------:R3:W-:Y:S01]  /*b0b0*/  STL [R1+0x2070], R30 ;  /* 0x0020701e01007387 */ /* 0x0007e20000100800 */
[----:B------:R-:W-:Y:S01]  /*b0c0*/  LEA.HI.X.SX32 R12, R12, R0, 0x1, P0 ;  /* 0x000000000c0c7211 */ /* 0x000fe200000f0eff */
[----:B----4-:R-:W4:Y:S02]  /*b0d0*/  LDC R33, c[0x0][0x238] ;  /* 0x00008e00ff217b82 */ /* 0x010f240000000800 */
[----:B------:R1:W-:Y:S04]  /*b0e0*/  STL [R1+0x203c], R28 ;  /* 0x00203c1c01007387 */ /* 0x0003e80000100800 */
[----:B------:R1:W-:Y:S02]  /*b0f0*/  STL [R1+0x2078], R26 ;  /* 0x0020781a01007387 */ /* 0x0003e40000100800 */
[----:B---3--:R-:W3:Y:S02]  /*b100*/  LDC R30, c[0x0][0x238] ;  /* 0x00008e00ff1e7b82 */ /* 0x008ee40000000800 */
[----:B------:R0:W-:Y:S01]  /*b110*/  STL [R1+0x2044], R24 ;  /* 0x0020441801007387 */ /* 0x0001e20000100800 */
[----:B-1----:R-:W-:-:S02]  /*b120*/  IADD3 R28, P1, R10, R2, RZ ;  /* 0x000000020a1c7210 */ /* 0x002fc40007f3e0ff */
[----:B------:R-:W-:-:S03]  /*b130*/  LEA.HI.X.SX32 R26, R22, R0, 0x1, P2 ;  /* 0x00000000161a7211 */ /* 0x000fc600010f0eff */
[----:B------:R1:W-:Y:S01]  /*b140*/  STL [R1+0x2080], R28 ;  /* 0x0020801c01007387 */ /* 0x0003e20000100800 */
[----:B------:R-:W-:Y:S01]  /*b150*/  LEA.HI.X.SX32 R22, R20, R0, 0x1, P3 ;  /* 0x0000000014167211 */ /* 0x000fe200018f0eff */
[----:B------:R-:W2:Y:S01]  /*b160*/  LDC R31, c[0x0][0x238] ;  /* 0x00008e00ff1f7b82 */ /* 0x000ea20000000800 */
[-C--:B0-----:R-:W-:Y:S01]  /*b170*/  IADD3 R24, P2, R8, R2.reuse, RZ ;  /* 0x0000000208187210 */ /* 0x081fe20007f5e0ff */
[----:B------:R-:W-:Y:S01]  /*b180*/  STL [R1+0x204c], R26 ;  /* 0x00204c1a01007387 */ /* 0x000fe20000100800 */
[----:B------:R-:W-:-:S03]  /*b190*/  IADD3 R20, P3, R6, R2, RZ ;  /* 0x0000000206147210 */ /* 0x000fc60007f7e0ff */
[----:B------:R0:W-:Y:S01]  /*b1a0*/  STL [R1+0x2088], R24 ;  /* 0x0020881801007387 */ /* 0x0001e20000100800 */
[----:B------:R-:W-:Y:S01]  /*b1b0*/  LEA.HI.X.SX32 R6, R6, R0, 0x1, P3 ;  /* 0x0000000006067211 */ /* 0x000fe200018f0eff */
[----:B-1----:R-:W1:Y:S02]  /*b1c0*/  LDC R28, c[0x0][0x238] ;  /* 0x00008e00ff1c7b82 */ /* 0x002e640000000800 */
[----:B------:R5:W-:Y:S04]  /*b1d0*/  STL [R1+0x2054], R22 ;  /* 0x0020541601007387 */ /* 0x000be80000100800 */
[----:B------:R5:W-:Y:S02]  /*b1e0*/  STL [R1+0x2090], R20 ;  /* 0x0020901401007387 */ /* 0x000be40000100800 */
[----:B0-----:R-:W0:Y:S02]  /*b1f0*/  LDC R24, c[0x0][0x238] ;  /* 0x00008e00ff187b82 */ /* 0x001e240000000800 */
[----:B------:R4:W-:Y:S01]  /*b200*/  STL [R1+0x205c], R18 ;  /* 0x00205c1201007387 */ /* 0x0009e20000100800 */
[----:B-----5:R-:W-:-:S02]  /*b210*/  IADD3 R22, P4, R3, R2, RZ ;  /* 0x0000000203167210 */ /* 0x020fc40007f9e0ff */
[----:B------:R-:W-:-:S03]  /*b220*/  LEA.HI.X.SX32 R20, R16, R0, 0x1, P5 ;  /* 0x0000000010147211 */ /* 0x000fc600028f0eff */
[----:B------:R5:W-:Y:S01]  /*b230*/  STL [R1+0x2098], R22 ;  /* 0x0020981601007387 */ /* 0x000be20000100800 */
[----:B------:R-:W-:Y:S01]  /*b240*/  LEA.HI.X.SX32 R16, R14, R0, 0x1, P6 ;  /* 0x000000000e107211 */ /* 0x000fe200030f0eff */
[----:B------:R-:W3:Y:S01]  /*b250*/  LDC R26, c[0x0][0x238] ;  /* 0x00008e00ff1a7b82 */ /* 0x000ee20000000800 */
[-C--:B----4-:R-:W-:Y:S01]  /*b260*/  IADD3 R18, P5, R5, R2.reuse, RZ ;  /* 0x0000000205127210 */ /* 0x090fe20007fbe0ff */
[----:B------:R-:W-:Y:S01]  /*b270*/  STL [R1+0x2064], R20 ;  /* 0x0020641401007387 */ /* 0x000fe20000100800 */
[----:B------:R-:W-:Y:S02]  /*b280*/  IADD3 R14, P6, R7, R2, RZ ;  /* 0x00000002070e7210 */ /* 0x000fe40007fde0ff */
[----:B------:R-:W-:Y:S01]  /*b290*/  LEA.HI.X.SX32 R5, R5, R0, 0x1, P5 ;  /* 0x0000000005057211 */ /* 0x000fe200028f0eff */
[----:B------:R4:W-:Y:S02]  /*b2a0*/  STL [R1+0x20a0], R18 ;  /* 0x0020a01201007387 */ /* 0x0009e40000100800 */
[----:B-----5:R-:W5:Y:S02]  /*b2b0*/  LDC R22, c[0x0][0x238] ;  /* 0x00008e00ff167b82 */ /* 0x020f640000000800 */
[----:B------:R2:W-:Y:S04]  /*b2c0*/  STL [R1+0x206c], R16 ;  /* 0x00206c1001007387 */ /* 0x0005e80000100800 */
[----:B------:R2:W-:Y:S02]  /*b2d0*/  STL [R1+0x20a8], R14 ;  /* 0x0020a80e01007387 */ /* 0x0005e40000100800 */
[----:B----4-:R-:W4:Y:S02]  /*b2e0*/  LDC R18, c[0x0][0x238] ;  /* 0x00008e00ff127b82 */ /* 0x010f240000000800 */
[----:B------:R1:W-:Y:S01]  /*b2f0*/  STL [R1+0x2074], R12 ;  /* 0x0020740c01007387 */ /* 0x0003e20000100800 */
[----:B--2---:R-:W-:-:S02]  /*b300*/  IADD3 R16, P0, R9, R2, RZ ;  /* 0x0000000209107210 */ /* 0x004fc40007f1e0ff */
[----:B------:R-:W-:-:S03]  /*b310*/  LEA.HI.X.SX32 R14, R10, R0, 0x1, P1 ;  /* 0x000000000a0e7211 */ /* 0x000fc600008f0eff */
[----:B------:R2:W-:Y:S01]  /*b320*/  STL [R1+0x20b0], R16 ;  /* 0x0020b01001007387 */ /* 0x0005e20000100800 */
[----:B------:R-:W-:Y:S01]  /*b330*/  LEA.HI.X.SX32 R10, R8, R0, 0x1, P2 ;  /* 0x00000000080a7211 */ /* 0x000fe200010f0eff */
[----:B------:R-:W4:Y:S01]  /*b340*/  LDC R20, c[0x0][0x238] ;  /* 0x00008e00ff147b82 */ /* 0x000f220000000800 */
[-C--:B-1----:R-:W-:Y:S01]  /*b350*/  IADD3 R12, P1, R11, R2.reuse, RZ ;  /* 0x000000020b0c7210 */ /* 0x082fe20007f3e0ff */
[----:B------:R-:W-:Y:S01]  /*b360*/  STL [R1+0x207c], R14 ;  /* 0x00207c0e01007387 */ /* 0x000fe20000100800 */
[----:B------:R-:W-:-:S03]  /*b370*/  IADD3 R8, P2, R13, R2, RZ ;  /* 0x000000020d087210 */ /* 0x000fc60007f5e0ff */
[----:B------:R1:W-:Y:S02]  /*b380*/  STL [R1+0x20b8], R12 ;  /* 0x0020b80c01007387 */ /* 0x0003e40000100800 */
[----:B--2---:R-:W5:Y:S02]  /*b390*/  LDC R16, c[0x0][0x238] ;  /* 0x00008e00ff107b82 */ /* 0x004f640000000800 */
[----:B------:R2:W-:Y:S04]  /*b3a0*/  STL [R1+0x2084], R10 ;  /* 0x0020840a01007387 */ /* 0x0005e80000100800 */
[----:B------:R0:W-:Y:S02]  /*b3b0*/  STL [R1+0x20e0], R8 ;  /* 0x0020e00801007387 */ /* 0x0001e40000100800 */
[----:B-1----:R-:W3:Y:S02]  /*b3c0*/  LDC R12, c[0x0][0x238] ;  /* 0x00008e00ff0c7b82 */ /* 0x002ee40000000800 */
[----:B------:R1:W-:Y:S01]  /*b3d0*/  STL [R1+0x208c], R6 ;  /* 0x00208c0601007387 */ /* 0x0003e20000100800 */
[----:B--2---:R-:W-:-:S02]  /*b3e0*/  LOP3.LUT R10, R32, 0x20, RZ, 0x3c, !PT ;  /* 0x00000020200a7812 */ /* 0x004fc400078e3cff */
[----:B0-----:R-:W-:-:S03]  /*b3f0*/  IADD3 R8, P3, R15, R2, RZ ;  /* 0x000000020f087210 */ /* 0x001fc60007f7e0ff */
[----:B------:R-:W0:Y:S01]  /*b400*/  LDC R14, c[0x0][0x238] ;  /* 0x00008e00ff0e7b82 */ /* 0x000e220000000800 */
[----:B------:R-:W-:Y:S01]  /*b410*/  IMAD.IADD R10, R247, 0x1, R10 ;  /* 0x00000001f70a7824 */ /* 0x000fe200078e020a */
[----:B-1----:R-:W-:Y:S01]  /*b420*/  LEA.HI.X.SX32 R6, R3, R0, 0x1, P4 ;  /* 0x0000000003067211 */ /* 0x002fe200020f0eff */
[----:B------:R1:W-:Y:S01]  /*b430*/  STL [R1+0x20e8], R8 ;  /* 0x0020e80801007387 */ /* 0x0003e20000100800 */
[----:B------:R-:W-:-:S03]  /*b440*/  IADD3 R3, P4, R17, R2, RZ ;  /* 0x0000000211037210 */ /* 0x000fc60007f9e0ff */
[----:B------:R2:W-:Y:S04]  /*b450*/  STL [R1+0x2094], R6 ;  /* 0x0020940601007387 */ /* 0x0005e80000100800 */
[----:B------:R4:W-:Y:S01]  /*b460*/  STL [R1+0x20ec], R3 ;  /* 0x0020ec0301007387 */ /* 0x0009e20000100800 */
[----:B-1----:R-:W-:-:S03]  /*b470*/  LOP3.LUT R8, R32, 0x40, RZ, 0x3c, !PT ;  /* 0x0000004020087812 */ /* 0x002fc600078e3cff */
[----:B------:R1:W-:Y:S01]  /*b480*/  STL [R1+0x209c], R5 ;  /* 0x00209c0501007387 */ /* 0x0003e20000100800 */
[----:B--2---:R-:W-:Y:S01]  /*b490*/  IADD3 R6, P5, R19, R2, RZ ;  /* 0x0000000213067210 */ /* 0x004fe20007fbe0ff */
[----:B------:R-:W-:Y:S01]  /*b4a0*/  IMAD.IADD R8, R247, 0x1, R8 ;  /* 0x00000001f7087824 */ /* 0x000fe200078e0208 */
[----:B----4-:R-:W-:-:S03]  /*b4b0*/  LEA.HI.X.SX32 R3, R7, R0, 0x1, P6 ;  /* 0x0000000007037211 */ /* 0x010fc600030f0eff */
[----:B------:R2:W-:Y:S01]  /*b4c0*/  STL [R1+0x20f0], R6 ;  /* 0x0020f00601007387 */ /* 0x0005e20000100800 */
[C---:B------:R-:W-:Y:S02]  /*b4d0*/  LOP3.LUT R7, R32.reuse, 0x50, RZ, 0x3c, !PT ;  /* 0x0000005020077812 */ /* 0x040fe400078e3cff */
[----:B-1----:R-:W-:Y:S01]  /*b4e0*/  IADD3 R5, P6, R21, R2, RZ ;  /* 0x0000000215057210 */ /* 0x002fe20007fde0ff */
[----:B------:R1:W-:Y:S02]  /*b4f0*/  STL [R1+0x20a4], R3 ;  /* 0x0020a40301007387 */ /* 0x0003e40000100800 */
[----:B------:R-:W-:Y:S02]  /*b500*/  IMAD.IADD R7, R247, 0x1, R7 ;  /* 0x00000001f7077824 */ /* 0x000fe400078e0207 */
[----:B------:R4:W-:Y:S01]  /*b510*/  STL [R1+0x20f4], R5 ;  /* 0x0020f40501007387 */ /* 0x0009e20000100800 */
[----:B--2---:R-:W-:Y:S02]  /*b520*/  LEA.HI.X.SX32 R6, R9, R0, 0x1, P0 ;  /* 0x0000000009067211 */ /* 0x004fe400000f0eff */
[----:B------:R-:W-:-:S02]  /*b530*/  LOP3.LUT R9, R32, 0x30, RZ, 0x3c, !PT ;  /* 0x0000003020097812 */ /* 0x000fc400078e3cff */
[----:B-1----:R-:W-:Y:S01]  /*b540*/  IADD3 R3, P0, R23, R2, RZ ;  /* 0x0000000217037210 */ /* 0x002fe20007f1e0ff */
[----:B------:R1:W-:Y:S02]  /*b550*/  STL [R1+0x20ac], R6 ;  /* 0x0020ac0601007387 */ /* 0x0003e40000100800 */
[----:B------:R-:W-:Y:S01]  /*b560*/  IMAD.IADD R9, R247, 0x1, R9 ;  /* 0x00000001f7097824 */ /* 0x000fe200078e0209 */
[----:B----4-:R-:W-:Y:S01]  /*b570*/  LEA.HI.X.SX32 R5, R11, R0, 0x1, P1 ;  /* 0x000000000b057211 */ /* 0x010fe200008f0eff */
[----:B------:R2:W-:Y:S01]  /*b580*/  STL [R1+0x20f8], R3 ;  /* 0x0020f80301007387 */ /* 0x0005e20000100800 */
[----:B------:R-:W-:-:S03]  /*b590*/  LOP3.LUT R11, R32, 0x10, RZ, 0x3c, !PT ;  /* 0x00000010200b7812 */ /* 0x000fc600078e3cff */
[----:B------:R4:W-:Y:S01]  /*b5a0*/  STL [R1+0x20b4], R5 ;  /* 0x0020b40501007387 */ /* 0x0009e20000100800 */
[----:B-1----:R-:W-:Y:S01]  /*b5b0*/  IADD3 R6, P1, R25, R2, RZ ;  /* 0x0000000219067210 */ /* 0x002fe20007f3e0ff */
[----:B------:R-:W-:Y:S01]  /*b5c0*/  IMAD.IADD R11, R247, 0x1, R11 ;  /* 0x00000001f70b7824 */ /* 0x000fe200078e020b */
[----:B--2---:R-:W-:-:S03]  /*b5d0*/  LEA.HI.X.SX32 R3, R13, R0, 0x1, P2 ;  /* 0x000000000d037211 */ /* 0x004fc600010f0eff */
[----:B------:R1:W-:Y:S01]  /*b5e0*/  STL [R1+0x20fc], R6 ;  /* 0x0020fc0601007387 */ /* 0x0003e20000100800 */
[----:B------:R-:W2:Y:S01]  /*b5f0*/  LDC R13, c[0x0][0x238] ;  /* 0x00008e00ff0d7b82 */ /* 0x000ea20000000800 */
[----:B----4-:R-:W-:Y:S02]  /*b600*/  IADD3 R5, P2, R27, R2, RZ ;  /* 0x000000021b057210 */ /* 0x010fe40007f5e0ff */
[----:B------:R4:W-:Y:S04]  /*b610*/  STL [R1+0x20dc], R3 ;  /* 0x0020dc0301007387 */ /* 0x0009e80000100800 */
[----:B------:R5:W-:Y:S01]  /*b620*/  STL [R1+0x2100], R5 ;  /* 0x0021000501007387 */ /* 0x000be20000100800 */
[----:B-1----:R-:W-:Y:S02]  /*b630*/  LEA.HI.X.SX32 R6, R15, R0, 0x1, P3 ;  /* 0x000000000f067211 */ /* 0x002fe400018f0eff */
[----:B------:R-:W1:Y:S01]  /*b640*/  LDC R15, c[0x0][0x238] ;  /* 0x00008e00ff0f7b82 */ /* 0x000e620000000800 */
[----:B----4-:R-:W-:-:S02]  /*b650*/  IADD3 R3, P3, R29, R2, RZ ;  /* 0x000000021d037210 */ /* 0x010fc40007f7e0ff */
[----:B------:R4:W-:Y:S01]  /*b660*/  STL [R1+0x20e4], R6 ;  /* 0x0020e40601007387 */ /* 0x0009e20000100800 */
[-C--:B------:R-:W-:Y:S02]  /*b670*/  LEA.HI.X.SX32 R2, R19, R0.reuse, 0x1, P5 ;  /* 0x0000000013027211 */ /* 0x080fe400028f0eff */
[----:B-----5:R-:W-:Y:S01]  /*b680*/  LEA.HI.X.SX32 R5, R17, R0, 0x1, P4 ;  /* 0x0000000011057211 */ /* 0x020fe200020f0eff */
[----:B------:R5:W-:Y:S01]  /*b690*/  STL [R1+0x20d8], R3 ;  /* 0x0020d80301007387 */ /* 0x000be20000100800 */
[----:B------:R-:W3:Y:S03]  /*b6a0*/  LDC R17, c[0x0][0x238] ;  /* 0x00008e00ff117b82 */ /* 0x000ee60000000800 */
[----:B------:R0:W-:Y:S01]  /*b6b0*/  STL [R1+0x20bc], R5 ;  /* 0x0020bc0501007387 */ /* 0x0001e20000100800 */
[----:B----4-:R-:W-:-:S03]  /*b6c0*/  LOP3.LUT R6, R32, 0x60, RZ, 0x3c, !PT ;  /* 0x0000006020067812 */ /* 0x010fc600078e3cff */
[----:B------:R4:W-:Y:S01]  /*b6d0*/  STL [R1+0x20c4], R2 ;  /* 0x0020c40201007387 */ /* 0x0009e20000100800 */
[----:B------:R-:W1:Y:S01]  /*b6e0*/  LDC R19, c[0x0][0x238] ;  /* 0x00008e00ff137b82 */ /* 0x000e620000000800 */
[-C--:B-----5:R-:W-:Y:S01]  /*b6f0*/  LEA.HI.X.SX32 R3, R21, R0.reuse, 0x1, P6 ;  /* 0x0000000015037211 */ /* 0x0a0fe200030f0eff */
[----:B------:R-:W-:Y:S01]  /*b700*/  IMAD.IADD R6, R247, 0x1, R6 ;  /* 0x00000001f7067824 */ /* 0x000fe200078e0206 */
[----:B0-----:R-:W-:-:S03]  /*b710*/  LEA.HI.X.SX32 R5, R23, R0, 0x1, P0 ;  /* 0x0000000017057211 */ /* 0x001fc600000f0eff */
[----:B------:R0:W-:Y:S02]  /*b720*/  STL [R1+0x20c8], R3 ;  /* 0x0020c80301007387 */ /* 0x0001e40000100800 */
[----:B------:R-:W3:Y:S01]  /*b730*/  LDC R21, c[0x0][0x238] ;  /* 0x00008e00ff157b82 */ /* 0x000ee20000000800 */
[-C--:B----4-:R-:W-:Y:S01]  /*b740*/  LEA.HI.X.SX32 R2, R25, R0.reuse, 0x1, P1 ;  /* 0x0000000019027211 */ /* 0x090fe200008f0eff */
[----:B------:R4:W-:Y:S04]  /*b750*/  STL [R1+0x20cc], R5 ;  /* 0x0020cc0501007387 */ /* 0x0009e80000100800 */
[----:B------:R5:W-:Y:S01]  /*b760*/  STL [R1+0x20d0], R2 ;  /* 0x0020d00201007387 */ /* 0x000be20000100800 */
[-C--:B0-----:R-:W-:Y:S01]  /*b770*/  LEA.HI.X.SX32 R3, R27, R0.reuse, 0x1, P2 ;  /* 0x000000001b037211 */ /* 0x081fe200010f0eff */
[----:B------:R-:W1:Y:S01]  /*b780*/  LDC R23, c[0x0][0x238] ;  /* 0x00008e00ff177b82 */ /* 0x000e620000000800 */
[----:B------:R-:W-:-:S02]  /*b790*/  LEA.HI.X.SX32 R0, R29, R0, 0x1, P3 ;  /* 0x000000001d007211 */ /* 0x000fc400018f0eff */
[----:B----4-:R-:W-:Y:S01]  /*b7a0*/  LOP3.LUT R5, R32, 0x70, RZ, 0x3c, !PT ;  /* 0x0000007020057812 */ /* 0x010fe200078e3cff */
[----:B------:R0:W-:Y:S01]  /*b7b0*/  STL [R1+0x20d4], R3 ;  /* 0x0020d40301007387 */ /* 0x0001e20000100800 */
[----:B-----5:R-:W-:-:S03]  /*b7c0*/  IMAD.SHL.U32 R2, R36, 0x10, RZ ;  /* 0x0000001024027824 */ /* 0x020fc600078e00ff */
[----:B------:R4:W-:Y:S01]  /*b7d0*/  STL [R1+0x20c0], R0 ;  /* 0x0020c00001007387 */ /* 0x0009e20000100800 */
[----:B------:R-:W2:Y:S01]  /*b7e0*/  LDC R25, c[0x0][0x238] ;  /* 0x00008e00ff197b82 */ /* 0x000ea20000000800 */
[----:B------:R-:W-:Y:S02]  /*b7f0*/  IMAD.IADD R5, R247, 0x1, R5 ;  /* 0x00000001f7057824 */ /* 0x000fe400078e0205 */
[----:B------:R5:W-:Y:S05]  /*b800*/  STL [R1+0x2224], R2 ;  /* 0x0022240201007387 */ /* 0x000bea0000100800 */
[----:B0-----:R-:W0:Y:S01]  /*b810*/  LDC R3, c[0x0][0x238] ;  /* 0x00008e00ff037b82 */ /* 0x001e220000000800 */
[----:B----4-:R-:W-:Y:S01]  /*b820*/  LOP3.LUT R0, R2, 0x70, RZ, 0xc0, !PT ;  /* 0x0000007002007812 */ /* 0x010fe200078ec0ff */
[----:B-----5:R-:W-:-:S04]  /*b830*/  IMAD.IADD R2, R32, 0x1, R247 ;  /* 0x0000000120027824 */ /* 0x020fc800078e02f7 */
[----:B------:R-:W-:Y:S02]  /*b840*/  IMAD R0, R32, 0x80, R0 ;  /* 0x0000008020007824 */ /* 0x000fe400078e0200 */
[----:B------:R-:W4:Y:S01]  /*b850*/  LDC R27, c[0x0][0x238] ;  /* 0x00008e00ff1b7b82 */ /* 0x000f220000000800 */
[----:B------:R5:W-:Y:S04]  /*b860*/  STL [R1+0x2218], R2 ;  /* 0x0022180201007387 */ /* 0x000be80000100800 */
[----:B------:R-:W-:Y:S03]  /*b870*/  STL [R1+0xd04], RZ ;  /* 0x000d04ff01007387 */ /* 0x000fe60000100800 */
[----:B------:R-:W1:Y:S01]  /*b880*/  LDC R29, c[0x0][0x238] ;  /* 0x00008e00ff1d7b82 */ /* 0x000e620000000800 */
[----:B------:R-:W-:Y:S04]  /*b890*/  STL [R1+0x400], RZ ;  /* 0x000400ff01007387 */ /* 0x000fe80000100800 */
[----:B------:R-:W-:Y:S03]  /*b8a0*/  STL [R1+0x404], RZ ;  /* 0x000404ff01007387 */ /* 0x000fe60000100800 */
[----:B------:R-:W1:Y:S01]  /*b8b0*/  LDC R32, c[0x0][0x238] ;  /* 0x00008e00ff207b82 */ /* 0x000e620000000800 */
[----:B------:R-:W-:Y:S04]  /*b8c0*/  STL [R1+0x408], RZ ;  /* 0x000408ff01007387 */ /* 0x000fe80000100800 */
[----:B------:R-:W-:Y:S03]  /*b8d0*/  STL [R1+0x40c], RZ ;  /* 0x00040cff01007387 */ /* 0x000fe60000100800 */
[----:B------:R-:W1:Y:S01]  /*b8e0*/  LDC R36, c[0x0][0x238] ;  /* 0x00008e00ff247b82 */ /* 0x000e620000000800 */
[----:B------:R-:W-:Y:S04]  /*b8f0*/  STL [R1+0x410], RZ ;  /* 0x000410ff01007387 */ /* 0x000fe80000100800 */
        /* <DEDUP_REMOVED lines=251> */
[----:B------:R-:W-:Y:S04]  /*c8b0*/  STL [R1], RZ ;  /* 0x000000ff01007387 */ /* 0x000fe80000100800 */
        /* <DEDUP_REMOVED lines=62> */
[----:B------:R-:W-:Y:S01]  /*cca0*/  STL [R1+0xfc], RZ ;  /* 0x0000fcff01007387 */ /* 0x000fe20000100800 */
[----:B------:R-:W-:Y:S01]  /*ccb0*/  IMAD R16, R22, 0x41, RZ ;  /* 0x0000004116107824 */ /* 0x000fe200078e02ff */
[----:B------:R-:W-:Y:S01]  /*ccc0*/  SHF.R.S32.HI R22, RZ, 0x7, R34 ;  /* 0x00000007ff167819 */ /* 0x000fe20000011422 */
[----:B---3--:R-:W-:Y:S01]  /*ccd0*/  IMAD R17, R21, 0x42, RZ ;  /* 0x0000004215117824 */ /* 0x008fe200078e02ff */
[----:B------:R-:W3:Y:S01]  /*cce0*/  LDC R122, c[0x0][0x238] ;  /* 0x00008e00ff7a7b82 */ /* 0x000ee20000000800 */
[C---:B0-----:R-:W-:Y:S01]  /*ccf0*/  IMAD R39, R3.reuse, 0x7f, RZ ;  /* 0x0000007f03277824 */ /* 0x041fe200078e02ff */
[----:B------:R-:W-:Y:S01]  /*cd00*/  SHF.R.S32.HI R140, RZ, 0x1f, R16 ;  /* 0x0000001fff8c7819 */ /* 0x000fe20000011410 */
[----:B------:R0:W-:Y:S01]  /*cd10*/  STL [R1+0x2220], R22 ;  /* 0x0022201601007387 */ /* 0x0001e20000100800 */
[----:B------:R-:W-:Y:S01]  /*cd20*/  SHF.R.S32.HI R138, RZ, 0x1f, R17 ;  /* 0x0000001fff8a7819 */ /* 0x000fe20000011411 */
[C---:B------:R-:W-:Y:S01]  /*cd30*/  IMAD R41, R3.reuse, 0x7e, RZ ;  /* 0x0000007e03297824 */ /* 0x040fe200078e02ff */
[----:B------:R-:W-:Y:S01]  /*cd40*/  UIADD3.64 UR14, UR4, 0x1fe, URZ ;  /* 0x000001fe040e7897 */ /* 0x000fe2000fffe03f */
[----:B------:R-:W3:Y:S01]  /*cd50*/  LDL R17, [R1+0xd28] ;  /* 0x000d280001117983 */ /* 0x000ee20000100800 */
[----:B------:R-:W-:-:S02]  /*cd60*/  IMAD R43, R3, 0x7d, RZ ;  /* 0x0000007d032b7824 */ /* 0x000fc400078e02ff */
[C---:B------:R-:W-:Y:S02]  /*cd70*/  IMAD R45, R3.reuse, 0x7c, RZ ;  /* 0x0000007c032d7824 */ /* 0x040fe400078e02ff */
[C---:B------:R-:W-:Y:S02]  /*cd80*/  IMAD R47, R3.reuse, 0x7b, RZ ;  /* 0x0000007b032f7824 */ /* 0x040fe400078e02ff */
[C---:B------:R-:W-:Y:S02]  /*cd90*/  IMAD R49, R3.reuse, 0x7a, RZ ;  /* 0x0000007a03317824 */ /* 0x040fe400078e02ff */
[C---:B------:R-:W-:Y:S02]  /*cda0*/  IMAD R52, R3.reuse, 0x79, RZ ;  /* 0x0000007903347824 */ /* 0x040fe400078e02ff */
[C---:B------:R-:W-:Y:S02]  /*cdb0*/  IMAD R54, R3.reuse, 0x78, RZ ;  /* 0x0000007803367824 */ /* 0x040fe400078e02ff */
        /* <DEDUP_REMOVED lines=26> */
[C---:B-----5:R-:W-:Y:S02]  /*cf60*/  IMAD.SHL.U32 R2, R3.reuse, 0x80, RZ ;  /* 0x0000008003027824 */ /* 0x060fe400078e00ff */
[----:B------:R-:W-:Y:S02]  /*cf70*/  IMAD R137, R3, 0x5d, RZ ;  /* 0x0000005d03897824 */ /* 0x000fe400078e02ff */
[----:B------:R-:W-:Y:S02]  /*cf80*/  IMAD R18, R20, 0x43, RZ ;  /* 0x0000004314127824 */ /* 0x000fe400078e02ff */
[----:B------:R-:W-:Y:S02]  /*cf90*/  IMAD R12, R26, 0x3d, RZ ;  /* 0x0000003d1a0c7824 */ /* 0x000fe400078e02ff */
[----:B--2---:R-:W-:Y:S01]  /*cfa0*/  IMAD R13, R25, 0x3e, RZ ;  /* 0x0000003e190d7824 */ /* 0x004fe200078e02ff */
[----:B------:R-:W-:Y:S01]  /*cfb0*/  SHF.R.S32.HI R136, RZ, 0x1f, R18 ;  /* 0x0000001fff887819 */ /* 0x000fe20000011412 */
[----:B----4-:R-:W-:Y:S01]  /*cfc0*/  IMAD R3, R27, 0x3c, RZ ;  /* 0x0000003c1b037824 */ /* 0x010fe200078e02ff */
[----:B------:R-:W-:Y:S01]  /*cfd0*/  SHF.R.S32.HI R147, RZ, 0x1f, R12 ;  /* 0x0000001fff937819 */ /* 0x000fe2000001140c */
[----:B------:R-:W-:Y:S01]  /*cfe0*/  IMAD R14, R24, 0x3f, RZ ;  /* 0x0000003f180e7824 */ /* 0x000fe200078e02ff */
[----:B------:R-:W-:Y:S01]  /*cff0*/  LOP3.LUT R12, R0, 0x20, RZ, 0x3c, !PT ;  /* 0x00000020000c7812 */ /* 0x000fe200078e3cff */
[----:B-1----:R-:W-:Y:S01]  /*d000*/  IMAD.SHL.U32 R15, R23, 0x40, RZ ;  /* 0x00000040170f7824 */ /* 0x002fe200078e00ff */
[----:B------:R-:W-:Y:S01]  /*d010*/  SHF.R.S32.HI R149, RZ, 0x1f, R3 ;  /* 0x0000001fff957819 */ /* 0x000fe20000011403 */
[----:B------:R-:W-:Y:S01]  /*d020*/  IMAD R151, R28, 0x3b, RZ ;  /* 0x0000003b1c977824 */ /* 0x000fe200078e02ff */
[----:B------:R-:W-:Y:S01]  /*d030*/  LOP3.LUT R3, R0, 0x10, RZ, 0x3c, !PT ;  /* 0x0000001000037812 */ /* 0x000fe200078e3cff */
[----:B------:R-:W-:Y:S01]  /*d040*/  IMAD R216, R29, 0x3a, RZ ;  /* 0x0000003a1dd87824 */ /* 0x000fe200078e02ff */
[----:B------:R-:W-:Y:S01]  /*d050*/  SHF.R.S32.HI R145, RZ, 0x1f, R13 ;  /* 0x0000001fff917819 */ /* 0x000fe2000001140d */
[----:B------:R-:W-:Y:S01]  /*d060*/  IMAD R218, R30, 0x39, RZ ;  /* 0x000000391eda7824 */ /* 0x000fe200078e02ff */
[----:B------:R-:W-:Y:S01]  /*d070*/  SHF.R.S32.HI R143, RZ, 0x1f, R14 ;  /* 0x0000001fff8f7819 */ /* 0x000fe2000001140e */
[----:B------:R-:W-:Y:S01]  /*d080*/  IMAD R220, R31, 0x38, RZ ;  /* 0x000000381fdc7824 */ /* 0x000fe200078e02ff */
[----:B------:R-:W-:Y:S01]  /*d090*/  LOP3.LUT R13, R0, 0x30, RZ, 0x3c, !PT ;  /* 0x00000030000d7812 */ /* 0x000fe200078e3cff */
[----:B------:R-:W-:Y:S01]  /*d0a0*/  IMAD R222, R32, 0x37, RZ ;  /* 0x0000003720de7824 */ /* 0x000fe200078e02ff */
[C---:B------:R-:W-:Y:S01]  /*d0b0*/  LOP3.LUT R14, R0.reuse, 0x40, RZ, 0x3c, !PT ;  /* 0x00000040000e7812 */ /* 0x040fe200078e3cff */
[----:B------:R-:W-:Y:S01]  /*d0c0*/  IMAD R224, R33, 0x36, RZ ;  /* 0x0000003621e07824 */ /* 0x000fe200078e02ff */
[----:B------:R-:W-:Y:S01]  /*d0d0*/  SHF.R.S32.HI R142, RZ, 0x1f, R15 ;  /* 0x0000001fff8e7819 */ /* 0x000fe2000001140f */
[----:B------:R-:W-:Y:S01]  /*d0e0*/  IMAD R238, R35, 0x35, RZ ;  /* 0x0000003523ee7824 */ /* 0x000fe200078e02ff */
[----:B------:R-:W-:Y:S01]  /*d0f0*/  LOP3.LUT R15, R0, 0x50, RZ, 0x3c, !PT ;  /* 0x00000050000f7812 */ /* 0x000fe200078e3cff */
[----:B------:R-:W-:Y:S01]  /*d100*/  IMAD R240, R36, 0x34, RZ ;  /* 0x0000003424f07824 */ /* 0x000fe200078e02ff */
[----:B------:R-:W-:Y:S01]  /*d110*/  LOP3.LUT R16, R0, 0x60, RZ, 0x3c, !PT ;  /* 0x0000006000107812 */ /* 0x000fe200078e3cff */
[----:B------:R-:W-:Y:S01]  /*d120*/  IMAD R242, R37, 0x33, RZ ;  /* 0x0000003325f27824 */ /* 0x000fe200078e02ff */
[----:B------:R-:W-:Y:S01]  /*d130*/  SHF.R.S32.HI R20, RZ, 0x1f, R39 ;  /* 0x0000001fff147819 */ /* 0x000fe20000011427 */
[----:B------:R-:W-:Y:S01]  /*d140*/  IMAD R244, R38, 0x32, RZ ;  /* 0x0000003226f47824 */ /* 0x000fe200078e02ff */
[----:B------:R-:W-:Y:S01]  /*d150*/  SHF.R.S32.HI R21, RZ, 0x1f, R41 ;  /* 0x0000001fff157819 */ /* 0x000fe20000011429 */
[----:B------:R-:W-:Y:S01]  /*d160*/  IMAD R246, R40, 0x31, RZ ;  /* 0x0000003128f67824 */ /* 0x000fe200078e02ff */
[----:B0-----:R-:W-:Y:S01]  /*d170*/  SHF.R.S32.HI R22, RZ, 0x1f, R43 ;  /* 0x0000001fff167819 */ /* 0x001fe2000001142b */
[----:B------:R-:W-:Y:S01]  /*d180*/  IMAD R247, R42, 0x30, RZ ;  /* 0x000000302af77824 */ /* 0x000fe200078e02ff */
[----:B------:R-:W-:Y:S01]  /*d190*/  SHF.R.S32.HI R23, RZ, 0x1f, R45 ;  /* 0x0000001fff177819 */ /* 0x000fe2000001142d */
        /* <DEDUP_REMOVED lines=38> */
[----:B---3--:R-:W-:Y:S01]  /*d400*/  IMAD R122, R122, 0x4b, RZ ;  /* 0x0000004b7a7a7824 */ /* 0x008fe200078e02ff */
[----:B------:R-:W-:Y:S01]  /*d410*/  SHF.R.S32.HI R48, RZ, 0x1f, R112 ;  /* 0x0000001fff307819 */ /* 0x000fe20000011470 */
[----:B------:R-:W0:Y:S01]  /*d420*/  LDC R124, c[0x0][0x238] ;  /* 0x00008e00ff7c7b82 */ /* 0x000e220000000800 */
[----:B------:R-:W-:Y:S01]  /*d430*/  SHF.R.S32.HI R50, RZ, 0x1f, R114 ;  /* 0x0000001fff327819 */ /* 0x000fe20000011472 */
[----:B------:R-:W-:Y:S01]  /*d440*/  IMAD R19, R19, 0x44, RZ ;  /* 0x0000004413137824 */ /* 0x000fe200078e02ff */
[----:B------:R-:W-:Y:S01]  /*d450*/  SHF.R.S32.HI R51, RZ, 0x1f, R117 ;  /* 0x0000001fff337819 */ /* 0x000fe20000011475 */
[----:B------:R-:W-:Y:S01]  /*d460*/  UIADD3.64 UR10, UR4, 0x200, URZ ;  /* 0x00000200040a7897 */ /* 0x000fe2000fffe03f */
[----:B------:R-:W-:Y:S01]  /*d470*/  SHF.R.S32.HI R53, RZ, 0x1f, R119 ;  /* 0x0000001fff357819 */ /* 0x000fe20000011477 */
[----:B------:R-:W-:Y:S01]  /*d480*/  IMAD.SHL.U32 R233, R233, 0x80, RZ ;  /* 0x00000080e9e97824 */ /* 0x000fe200078e00ff */
[----:B------:R-:W-:Y:S01]  /*d490*/  SHF.R.S32.HI R55, RZ, 0x1f, R121 ;  /* 0x0000001fff377819 */ /* 0x000fe20000011479 */
[----:B------:R-:W1:Y:S01]  /*d4a0*/  LDC R125, c[0x0][0x238] ;  /* 0x00008e00ff7d7b82 */ /* 0x000e620000000800 */
[----:B------:R-:W-:Y:S01]  /*d4b0*/  SHF.R.S32.HI R57, RZ, 0x1f, R123 ;  /* 0x0000001fff397819 */ /* 0x000fe2000001147b */
[----:B------:R-:W-:Y:S01]  /*d4c0*/  UIADD3.64 UR14, UR4, 0x202, URZ ;  /* 0x00000202040e7897 */ /* 0x000fe2000fffe03f */
[----:B------:R-:W-:Y:S01]  /*d4d0*/  SHF.R.S32.HI R58, RZ, 0x1f, R126 ;  /* 0x0000001fff3a7819 */ /* 0x000fe2000001147e */
[----:B------:R-:W-:Y:S01]  /*d4e0*/  UIADD3.64 UR10, UR4, 0x204, URZ ;  /* 0x00000204040a7897 */ /* 0x000fe2000fffe03f */
[----:B------:R-:W-:Y:S01]  /*d4f0*/  SHF.R.S32.HI R60, RZ, 0x1f, R128 ;  /* 0x0000001fff3c7819 */ /* 0x000fe20000011480 */
[----:B------:R-:W-:Y:S01]  /*d500*/  UIADD3.64 UR14, UR4, 0x3fe, URZ ;  /* 0x000003fe040e7897 */ /* 0x000fe2000fffe03f */
[----:B------:R-:W-:Y:S01]  /*d510*/  SHF.R.S32.HI R62, RZ, 0x1f, R130 ;  /* 0x0000001fff3e7819 */ /* 0x000fe20000011482 */
[----:B------:R-:W2:Y:S01]  /*d520*/  LDC R127, c[0x0][0x238] ;  /* 0x00008e00ff7f7b82 */ /* 0x000ea20000000800 */
[----:B------:R-:W-:Y:S01]  /*d530*/  SHF.R.S32.HI R64, RZ, 0x1f, R132 ;  /* 0x0000001fff407819 */ /* 0x000fe20000011484 */
[----:B------:R-:W-:Y:S01]  /*d540*/  UIADD3.64 UR10, UR4, 0x400, URZ ;  /* 0x00000400040a7897 */ /* 0x000fe2000fffe03f */
[----:B------:R-:W-:Y:S01]  /*d550*/  SHF.R.S32.HI R66, RZ, 0x1f, R135 ;  /* 0x0000001fff427819 */ /* 0x000fe20000011487 */
[----:B------:R-:W-:Y:S01]  /*d560*/  UIADD3.64 UR14, UR4, 0x402, URZ ;  /* 0x00000402040e7897 */ /* 0x000fe2000fffe03f */
[----:B------:R-:W-:Y:S01]  /*d570*/  SHF.R.S32.HI R67, RZ, 0x1f, R137 ;  /* 0x0000001fff437819 */ /* 0x000fe20000011489 */
[----:B------:R-:W-:Y:S01]  /*d580*/  UIADD3.64 UR10, UR4, 0x404, URZ ;  /* 0x00000404040a7897 */ /* 0x000fe2000fffe03f */
[----:B------:R-:W-:Y:S01]  /*d590*/  SHF.R.S32.HI R69, RZ, 0x1f, R139 ;  /* 0x0000001fff457819 */ /* 0x000fe2000001148b */
[----:B0-----:R-:W-:Y:S01]  /*d5a0*/  IMAD R124, R124, 0x4a, RZ ;  /* 0x0000004a7c7c7824 */ /* 0x001fe200078e02ff */
[----:B------:R-:W-:Y:S01]  /*d5b0*/  SHF.R.S32.HI R71, RZ, 0x1f, R141 ;  /* 0x0000001fff477819 */ /* 0x000fe2000001148d */
[----:B------:R-:W0:Y:S01]  /*d5c0*/  LDC R129, c[0x0][0x238] ;  /* 0x00008e00ff817b82 */ /* 0x000e220000000800 */
[----:B------:R-:W-:Y:S01]  /*d5d0*/  SHF.R.S32.HI R73, RZ, 0x1f, R144 ;  /* 0x0000001fff497819 */ /* 0x000fe20000011490 */
[----:B------:R-:W-:Y:S01]  /*d5e0*/  UIADD3.64 UR14, UR4, 0x5fe, URZ ;  /* 0x000005fe040e7897 */ /* 0x000fe2000fffe03f */
[----:B------:R-:W-:Y:S01]  /*d5f0*/  SHF.R.S32.HI R75, RZ, 0x1f, R146 ;  /* 0x0000001fff4b7819 */ /* 0x000fe20000011492 */
[----:B------:R-:W-:Y:S01]  /*d600*/  UIADD3.64 UR10, UR4, 0x600, URZ ;  /* 0x00000600040a7897 */ /* 0x000fe2000fffe03f */
[----:B------:R-:W-:Y:S01]  /*d610*/  SHF.R.S32.HI R76, RZ, 0x1f, R148 ;  /* 0x0000001fff4c7819 */ /* 0x000fe20000011494 */
[----:B-1----:R-:W-:Y:S01]  /*d620*/  IMAD R125, R125, 0x49, RZ ;  /* 0x000000497d7d7824 */ /* 0x002fe200078e02ff */
[----:B------:R-:W-:Y:S01]  /*d630*/  SHF.R.S32.HI R78, RZ, 0x1f, R150 ;  /* 0x0000001fff4e7819 */ /* 0x000fe20000011496 */
[----:B------:R-:W1:Y:S01]  /*d640*/  LDC R131, c[0x0][0x238] ;  /* 0x00008e00ff837b82 */ /* 0x000e620000000800 */
[----:B------:R-:W-:Y:S01]  /*d650*/  SHF.R.S32.HI R80, RZ, 0x1f, R217 ;  /* 0x0000001fff507819 */ /* 0x000fe200000114d9 */
[----:B------:R-:W-:Y:S01]  /*d660*/  UIADD3.64 UR14, UR4, 0x602, URZ ;  /* 0x00000602040e7897 */ /* 0x000fe2000fffe03f */
[----:B------:R-:W-:Y:S01]  /*d670*/  SHF.R.S32.HI R82, RZ, 0x1f, R219 ;  /* 0x0000001fff527819 */ /* 0x000fe200000114db */
[----:B------:R-:W-:Y:S01]  /*d680*/  UIADD3.64 UR8, UR4, 0x2, URZ ;  /* 0x0000000204087897 */ /* 0x000fe2000fffe03f */
[----:B------:R-:W-:Y:S01]  /*d690*/  SHF.R.S32.HI R84, RZ, 0x1f, R221 ;  /* 0x0000001fff547819 */ /* 0x000fe200000114dd */
[----:B--2---:R-:W-:Y:S01]  /*d6a0*/  IMAD R127, R127, 0x48, RZ ;  /* 0x000000487f7f7824 */ /* 0x004fe200078e02ff */
[----:B------:R-:W-:Y:S01]  /*d6b0*/  SHF.R.S32.HI R85, RZ, 0x1f, R223 ;  /* 0x0000001fff557819 */ /* 0x000fe200000114df */
[----:B------:R-:W2:Y:S01]  /*d6c0*/  LDC R133, c[0x0][0x238] ;  /* 0x00008e00ff857b82 */ /* 0x000ea20000000800 */
[----:B------:R-:W-:Y:S01]  /*d6d0*/  SHF.R.S32.HI R87, RZ, 0x1f, R239 ;  /* 0x0000001fff577819 */ /* 0x000fe200000114ef */
[----:B------:R-:W-:Y:S01]  /*d6e0*/  UIADD3.64 UR12, UR4, 0x4, URZ ;  /* 0x00000004040c7897 */ /* 0x000fe2000fffe03f */
[----:B------:R-:W-:-:S02]  /*d6f0*/  SHF.R.S32.HI R111, RZ, 0x1f, R241 ;  /* 0x0000001fff6f7819 */ /* 0x000fc400000114f1 */
[----:B------:R-:W-:Y:S02]  /*d700*/  SHF.R.S32.HI R113, RZ, 0x1f, R243 ;  /* 0x0000001fff717819 */ /* 0x000fe400000114f3 */
[----:B------:R-:W-:Y:S01]  /*d710*/  SHF.R.S32.HI R115, RZ, 0x1f, R245 ;  /* 0x0000001fff737819 */ /* 0x000fe200000114f5 */
[----:B0-----:R-:W-:Y:S01]  /*d720*/  IMAD R129, R129, 0x47, RZ ;  /* 0x0000004781817824 */ /* 0x001fe200078e02ff */
[----:B------:R-:W-:Y:S02]  /*d730*/  SHF.R.S32.HI R116, RZ, 0x1f, R248 ;  /* 0x0000001fff747819 */ /* 0x000fe400000114f8 */
[----:B------:R-:W-:Y:S02]  /*d740*/  SHF.R.S32.HI R118, RZ, 0x1f, R250 ;  /* 0x0000001fff767819 */ /* 0x000fe400000114fa */
[----:B------:R-:W-:Y:S02]  /*d750*/  SHF.R.S32.HI R120, RZ, 0x1f, R252 ;  /* 0x0000001fff787819 */ /* 0x000fe400000114fc */
[----:B------:R-:W-:Y:S01]  /*d760*/  SHF.R.S32.HI R122, RZ, 0x1f, R122 ;  /* 0x0000001fff7a7819 */ /* 0x000fe2000001147a */
[----:B-1----:R-:W-:Y:S01]  /*d770*/  IMAD R131, R131, 0x46, RZ ;  /* 0x0000004683837824 */ /* 0x002fe200078e02ff */
[----:B------:R-:W-:-:S02]  /*d780*/  SHF.R.S32.HI R124, RZ, 0x1f, R124 ;  /* 0x0000001fff7c7819 */ /* 0x000fc4000001147c */
[----:B------:R-:W-:Y:S02]  /*d790*/  SHF.R.S32.HI R125, RZ, 0x1f, R125 ;  /* 0x0000001fff7d7819 */ /* 0x000fe4000001147d */
[----:B------:R-:W-:Y:S02]  /*d7a0*/  SHF.R.S32.HI R127, RZ, 0x1f, R127 ;  /* 0x0000001fff7f7819 */ /* 0x000fe4000001147f */
[----:B------:R-:W-:Y:S01]  /*d7b0*/  SHF.R.S32.HI R129, RZ, 0x1f, R129 ;  /* 0x0000001fff817819 */ /* 0x000fe20000011481 */
[----:B--2---:R-:W-:Y:S01]  /*d7c0*/  IMAD R133, R133, 0x45, RZ ;  /* 0x0000004585857824 */ /* 0x004fe200078e02ff */
[----:B------:R-:W-:Y:S02]  /*d7d0*/  SHF.R.S32.HI R131, RZ, 0x1f, R131 ;  /* 0x0000001fff837819 */ /* 0x000fe40000011483 */
[----:B------:R-:W-:Y:S02]  /*d7e0*/  SHF.R.S32.HI R134, RZ, 0x1f, R19 ;  /* 0x0000001fff867819 */ /* 0x000fe40000011413 */
[----:B------:R-:W-:-:S02]  /*d7f0*/  SHF.R.S32.HI R133, RZ, 0x1f, R133 ;  /* 0x0000001fff857819 */ /* 0x000fc40000011485 */
[----:B------:R-:W-:Y:S02]  /*d800*/  SHF.R.S32.HI R151, RZ, 0x1f, R151 ;  /* 0x0000001fff977819 */ /* 0x000fe40000011497 */
[----:B------:R-:W-:Y:S02]  /*d810*/  SHF.R.S32.HI R216, RZ, 0x1f, R216 ;  /* 0x0000001fffd87819 */ /* 0x000fe400000114d8 */
[----:B------:R-:W-:Y:S02]  /*d820*/  SHF.R.S32.HI R218, RZ, 0x1f, R218 ;  /* 0x0000001fffda7819 */ /* 0x000fe400000114da */
        /* <DEDUP_REMOVED lines=10> */
[----:B------:R-:W-:Y:S01]  /*d8d0*/  SHF.R.S32.HI R251, RZ, 0x1f, R251 ;  /* 0x0000001ffffb7819 */ /* 0x000fe200000114fb */
[----:B------:R-:W-:-:S05]  /*d8e0*/  IMAD.IADD R18, R17, 0x1, R0 ;  /* 0x0000000111127824 */ /* 0x000fca00078e0200 */
[----:B------:R0:W-:Y:S01]  /*d8f0*/  STL [R1+0xd24], R18 ;  /* 0x000d241201007387 */ /* 0x0001e20000100800 */
[----:B------:R-:W-:Y:S01]  /*d900*/  LOP3.LUT R0, R0, 0x70, RZ, 0x3c, !PT ;  /* 0x0000007000007812 */ /* 0x000fe200078e3cff */
[C---:B0-----:R-:W-:Y:S02]  /*d910*/  IMAD.IADD R18, R17.reuse, 0x1, R3 ;  /* 0x0000000111127824 */ /* 0x041fe400078e0203 */
[C---:B------:R-:W-:Y:S02]  /*d920*/  IMAD.IADD R3, R17.reuse, 0x1, R12 ;  /* 0x0000000111037824 */ /* 0x040fe400078e020c */
[C---:B------:R-:W-:Y:S01]  /*d930*/  IMAD.IADD R12, R17.reuse, 0x1, R13 ;  /* 0x00000001110c7824 */ /* 0x040fe200078e020d */
[----:B------:R-:W-:Y:S04]  /*d940*/  STL [R1+0xd20], R18 ;  /* 0x000d201201007387 */ /* 0x000fe80000100800 */
[----:B------:R0:W-:Y:S01]  /*d950*/  STL [R1+0xd1c], R3 ;  /* 0x000d1c0301007387 */ /* 0x0001e20000100800 */
[----:B------:R-:W-:-:S03]  /*d960*/  IMAD.IADD R0, R17, 0x1, R0 ;  /* 0x0000000111007824 */ /* 0x000fc600078e0200 */
[----:B------:R1:W-:Y:S01]  /*d970*/  STL [R1+0xd18], R12 ;  /* 0x000d180c01007387 */ /* 0x0003e20000100800 */
[C---:B0-----:R-:W-:Y:S02]  /*d980*/  IMAD.IADD R3, R17.reuse, 0x1, R14 ;  /* 0x0000000111037824 */ /* 0x041fe400078e020e */
[----:B-1----:R-:W-:-:S03]  /*d990*/  IMAD.IADD R12, R17, 0x1, R15 ;  /* 0x00000001110c7824 */ /* 0x002fc600078e020f */
[----:B------:R0:W-:Y:S04]  /*d9a0*/  STL [R1+0xd14], R3 ;  /* 0x000d140301007387 */ /* 0x0001e80000100800 */
[----:B------:R1:W-:Y:S01]  /*d9b0*/  STL [R1+0xd10], R12 ;  /* 0x000d100c01007387 */ /* 0x0003e20000100800 */
[----:B0-----:R-:W-:Y:S02]  /*d9c0*/  IMAD.IADD R3, R17, 0x1, R16 ;  /* 0x0000000111037824 */ /* 0x001fe400078e0210 */
[----:B------:R-:W0:Y:S01]  /*d9d0*/  LDC R17, c[0x0][0x238] ;  /* 0x00008e00ff117b82 */ /* 0x000e220000000800 */
[C---:B-1----:R-:W-:Y:S02]  /*d9e0*/  IADD3 R12, P3, R39.reuse, R232, RZ ;  /* 0x000000e8270c7210 */ /* 0x042fe40007f7e0ff */
[----:B------:R1:W-:Y:S04]  /*d9f0*/  STL [R1+0xd0c], R3 ;  /* 0x000d0c0301007387 */ /* 0x0003e80000100800 */
[----:B------:R2:W-:Y:S01]  /*da00*/  STL [R1+0xd08], R0 ;  /* 0x000d080001007387 */ /* 0x0005e20000100800 */
[----:B-1----:R-:W-:-:S02]  /*da10*/  IADD3 R3, P1, R39, R228, RZ ;  /* 0x000000e427037210 */ /* 0x002fc40007f3e0ff */
[C---:B--2---:R-:W-:Y:S01]  /*da20*/  IADD3 R0, P2, R39.reuse, R230, RZ ;  /* 0x000000e627007210 */ /* 0x044fe20007f5e0ff */
[----:B------:R1:W-:Y:S04]  /*da30*/  STL [R1+0xd30], R12 ;  /* 0x000d300c01007387 */ /* 0x0003e80000100800 */
[----:B------:R2:W-:Y:S04]  /*da40*/  STL [R1+0xd38], R0 ;  /* 0x000d380001007387 */ /* 0x0005e80000100800 */
[----:B------:R3:W-:Y:S01]  /*da50*/  STL [R1+0xd40], R3 ;  /* 0x000d400301007387 */ /* 0x0007e20000100800 */
[----:B-1----:R-:W-:-:S02]  /*da60*/  IADD3 R12, P0, R39, R226, RZ ;  /* 0x000000e2270c7210 */ /* 0x002fc40007f1e0ff */
[----:B--2---:R-:W-:-:S03]  /*da70*/  IADD3 R0, P4, R41, R232, RZ ;  /* 0x000000e829007210 */ /* 0x004fc60007f9e0ff */
[----:B------:R1:W-:Y:S01]  /*da80*/  STL [R1+0xd48], R12 ;  /* 0x000d480c01007387 */ /* 0x0003e20000100800 */
[----:B---3--:R-:W-:-:S03]  /*da90*/  IADD3 R3, P6, R41, R230, RZ ;  /* 0x000000e629037210 */ /* 0x008fc60007fde0ff */
[----:B------:R2:W-:Y:S04]  /*daa0*/  STL [R1+0xd50], R0 ;  /* 0x000d500001007387 */ /* 0x0005e80000100800 */
[----:B------:R3:W-:Y:S01]  /*dab0*/  STL [R1+0xd58], R3 ;  /* 0x000d580301007387 */ /* 0x0007e20000100800 */
[----:B-1----:R-:W-:Y:S01]  /*dac0*/  IADD3 R12, P5, R41, R228, RZ ;  /* 0x000000e4290c7210 */ /* 0x002fe20007fbe0ff */
[----:B--2---:R-:W-:-:S04]  /*dad0*/  IMAD.X R0, R20, 0x1, R231, P3 ;  /* 0x0000000114007824 */ /* 0x004fc800018e06e7 */
[----:B------:R1:W-:Y:S01]  /*dae0*/  STL [R1+0xd60], R12 ;  /* 0x000d600c01007387 */ /* 0x0003e20000100800 */
[----:B---3--:R-:W-:-:S03]  /*daf0*/  IADD3 R3, P3, R41, R226, RZ ;  /* 0x000000e229037210 */ /* 0x008fc60007f7e0ff */
[----:B------:R2:W-:Y:S04]  /*db00*/  STL [R1+0xd2c], R0 ;  /* 0x000d2c0001007387 */ /* 0x0005e80000100800 */
[----:B------:R3:W-:Y:S01]  /*db10*/  STL [R1+0xd68], R3 ;  /* 0x000d680301007387 */ /* 0x0007e20000100800 */
[----:B-1----:R-:W-:Y:S01]  /*db20*/  IMAD.X R12, R20, 0x1, R229, P2 ;  /* 0x00000001140c7824 */ /* 0x002fe200010e06e5 */
[----:B--2---:R-:W-:-:S04]  /*db30*/  IADD3 R0, P2, R43, R232, RZ ;  /* 0x000000e82b007210 */ /* 0x004fc80007f5e0ff */
[----:B------:R1:W-:Y:S01]  /*db40*/  STL [R1+0xd34], R12 ;  /* 0x000d340c01007387 */ /* 0x0003e20000100800 */
[----:B---3--:R-:W-:-:S03]  /*db50*/  IMAD.X R3, R20, 0x1, R227, P1 ;  /* 0x0000000114037824 */ /* 0x008fc600008e06e3 */
        /* <DEDUP_REMOVED lines=784> */
[----:B------:R-:W-:Y:S01]  /*10c60*/  STL [R1+0x1390], R12 ;  /* 0x0013900c01007387 */ /* 0x000fe20000100800 */
[----:B---3--:R-:W-:-:S03]  /*10c70*/  IADD3 R3, P1, R252, R230, RZ ;  /* 0x000000e6fc037210 */ /* 0x008fc60007f3e0ff */
[----:B------:R-:W-:Y:S04]  /*10c80*/  STL [R1+0x135c], R0 ;  /* 0x00135c0001007387 */ /* 0x000fe80000100800 */
[----:B------:R1:W-:Y:S02]  /*10c90*/  STL [R1+0x1398], R3 ;  /* 0x0013980301007387 */ /* 0x0003e40000100800 */
[----:B-1----:R-:W1:Y:S01]  /*10ca0*/  LDC R3, c[0x0][0x238] ;  /* 0x00008e00ff037b82 */ /* 0x002e620000000800 */
[----:B------:R-:W-:Y:S01]  /*10cb0*/  IMAD.X R12, R116, 0x1, R225, P0 ;  /* 0x00000001740c7824 */ /* 0x000fe200000e06e1 */
[----:B------:R-:W-:-:S04]  /*10cc0*/  IADD3 R0, P0, R252, R228, RZ ;  /* 0x000000e4fc007210 */ /* 0x000fc80007f1e0ff */
[----:B------:R2:W-:Y:S04]  /*10cd0*/  STL [R1+0x1364], R12 ;  /* 0x0013640c01007387 */ /* 0x0005e80000100800 */
[----:B------:R3:W-:Y:S01]  /*10ce0*/  STL [R1+0x13a0], R0 ;  /* 0x0013a00001007387 */ /* 0x0007e20000100800 */
[C---:B------:R-:W-:Y:S02]  /*10cf0*/  IMAD.X R13, R118.reuse, 0x1, R229, P6 ;  /* 0x00000001760d7824 */ /* 0x040fe400030e06e5 */
[----:B--2---:R-:W-:Y:S01]  /*10d00*/  IMAD.X R12, R118, 0x1, R231, P4 ;  /* 0x00000001760c7824 */ /* 0x004fe200020e06e7 */
[----:B---3--:R-:W-:Y:S01]  /*10d10*/  IADD3 R0, P4, R252, R226, RZ ;  /* 0x000000e2fc007210 */ /* 0x008fe20007f9e0ff */
[----:B-1----:R-:W-:-:S03]  /*10d20*/  IMAD R3, R3, 0x4b, RZ ;  /* 0x0000004b03037824 */ /* 0x002fc600078e02ff */
[----:B------:R1:W-:Y:S04]  /*10d30*/  STL [R1+0x136c], R12 ;  /* 0x00136c0c01007387 */ /* 0x0003e80000100800 */
[----:B------:R2:W-:Y:S01]  /*10d40*/  STL [R1+0x13a8], R0 ;  /* 0x0013a80001007387 */ /* 0x0005e20000100800 */
[----:B-1----:R-:W-:-:S03]  /*10d50*/  IADD3 R12, P6, R3, R232, RZ ;  /* 0x000000e8030c7210 */ /* 0x002fc60007fde0ff */
[----:B------:R1:W-:Y:S01]  /*10d60*/  STL [R1+0x1374], R13 ;  /* 0x0013740d01007387 */ /* 0x0003e20000100800 */
[----:B--2---:R-:W-:-:S03]  /*10d70*/  IMAD.X R0, R118, 0x1, R227, P5 ;  /* 0x0000000176007824 */ /* 0x004fc600028e06e3 */
[----:B------:R2:W-:Y:S04]  /*10d80*/  STL [R1+0x13b0], R12 ;  /* 0x0013b00c01007387 */ /* 0x0005e80000100800 */
[----:B------:R3:W-:Y:S01]  /*10d90*/  STL [R1+0x137c], R0 ;  /* 0x00137c0001007387 */ /* 0x0007e20000100800 */
[----:B-1----:R-:W-:Y:S01]  /*10da0*/  IADD3 R13, P5, R3, R230, RZ ;  /* 0x000000e6030d7210 */ /* 0x002fe20007fbe0ff */
[----:B--2---:R-:W-:-:S04]  /*10db0*/  IMAD.X R12, R118, 0x1, R225, P3 ;  /* 0x00000001760c7824 */ /* 0x004fc800018e06e1 */
[----:B------:R-:W-:Y:S01]  /*10dc0*/  STL [R1+0x13b8], R13 ;  /* 0x0013b80d01007387 */ /* 0x000fe20000100800 */
[----:B---3--:R-:W-:-:S03]  /*10dd0*/  IADD3 R0, P3, R3, R228, RZ ;  /* 0x000000e403007210 */ /* 0x008fc60007f7e0ff */
[----:B------:R1:W-:Y:S01]  /*10de0*/  STL [R1+0x1384], R12 ;  /* 0x0013840c01007387 */ /* 0x0003e20000100800 */
[----:B0-----:R-:W-:-:S03]  /*10df0*/  IMAD R17, R17, 0x4a, RZ ;  /* 0x0000004a11117824 */ /* 0x001fc600078e02ff */
[----:B------:R0:W-:Y:S01]  /*10e00*/  STL [R1+0x13c0], R0 ;  /* 0x0013c00001007387 */ /* 0x0001e20000100800 */
[C---:B-1----:R-:W-:Y:S01]  /*10e10*/  IMAD.X R12, R120.reuse, 0x1, R231, P2 ;  /* 0x00000001780c7824 */ /* 0x042fe200010e06e7 */
[----:B0-----:R-:W-:Y:S01]  /*10e20*/  IADD3 R0, P2, R3, R226, RZ ;  /* 0x000000e203007210 */ /* 0x001fe20007f5e0ff */
[----:B------:R-:W-:-:S03]  /*10e30*/  IMAD.X R3, R120, 0x1, R229, P1 ;  /* 0x0000000178037824 */ /* 0x000fc600008e06e5 */
[----:B------:R0:W-:Y:S04]  /*10e40*/  STL [R1+0x138c], R12 ;  /* 0x00138c0c01007387 */ /* 0x0001e80000100800 */
[----:B------:R1:W-:Y:S04]  /*10e50*/  STL [R1+0x13c8], R0 ;  /* 0x0013c80001007387 */ /* 0x0003e80000100800 */
[----:B------:R2:W-:Y:S01]  /*10e60*/  STL [R1+0x1394], R3 ;  /* 0x0013940301007387 */ /* 0x0005e20000100800 */
[----:B0-----:R-:W-:Y:S01]  /*10e70*/  IADD3 R12, P1, R17, R232, RZ ;  /* 0x000000e8110c7210 */ /* 0x001fe20007f3e0ff */
[----:B-1----:R-:W-:-:S04]  /*10e80*/  IMAD.X R0, R120, 0x1, R227, P0 ;  /* 0x0000000178007824 */ /* 0x002fc800000e06e3 */
[----:B------:R-:W-:Y:S01]  /*10e90*/  STL [R1+0x13d0], R12 ;  /* 0x0013d00c01007387 */ /* 0x000fe20000100800 */
[----:B--2---:R-:W-:-:S03]  /*10ea0*/  IADD3 R3, P0, R17, R230, RZ ;  /* 0x000000e611037210 */ /* 0x004fc60007f1e0ff */
[----:B------:R-:W-:Y:S04]  /*10eb0*/  STL [R1+0x139c], R0 ;  /* 0x00139c0001007387 */ /* 0x000fe80000100800 */
[----:B------:R0:W-:Y:S02]  /*10ec0*/  STL [R1+0x13d8], R3 ;  /* 0x0013d80301007387 */ /* 0x0001e40000100800 */
[----:B0-----:R-:W0:Y:S01]  /*10ed0*/  LDC R3, c[0x0][0x238] ;  /* 0x00008e00ff037b82 */ /* 0x001e220000000800 */
[----:B------:R-:W-:Y:S01]  /*10ee0*/  IMAD.X R12, R120, 0x1, R225, P4 ;  /* 0x00000001780c7824 */ /* 0x000fe200020e06e1 */
[----:B------:R-:W-:-:S04]  /*10ef0*/  IADD3 R0, P4, R17, R228, RZ ;  /* 0x000000e411007210 */ /* 0x000fc80007f9e0ff */
[----:B------:R1:W-:Y:S04]  /*10f00*/  STL [R1+0x13a4], R12 ;  /* 0x0013a40c01007387 */ /* 0x0003e80000100800 */
[----:B------:R2:W-:Y:S01]  /*10f10*/  STL [R1+0x13e0], R0 ;  /* 0x0013e00001007387 */ /* 0x0005e20000100800 */
[C---:B-1----:R-:W-:Y:S01]  /*10f20*/  IMAD.X R12, R122.reuse, 0x1, R231, P6 ;  /* 0x000000017a0c7824 */ /* 0x042fe200030e06e7 */
[----:B--2---:R-:W-:Y:S02]  /*10f30*/  IADD3 R0, P6, R17, R226, RZ ;  /* 0x000000e211007210 */ /* 0x004fe40007fde0ff */
[----:B------:R-:W1:Y:S01]  /*10f40*/  LDC R17, c[0x0][0x238] ;  /* 0x00008e00ff117b82 */ /* 0x000e620000000800 */
[----:B0-----:R-:W-:Y:S01]  /*10f50*/  IMAD R3, R3, 0x49, RZ ;  /* 0x0000004903037824 */ /* 0x001fe200078e02ff */
[----:B------:R0:W-:Y:S01]  /*10f60*/  STL [R1+0x13ac], R12 ;  /* 0x0013ac0c01007387 */ /* 0x0001e20000100800 */
[----:B------:R-:W-:-:S03]  /*10f70*/  IMAD.X R13, R122, 0x1, R229, P5 ;  /* 0x000000017a0d7824 */ /* 0x000fc600028e06e5 */
[----:B------:R2:W-:Y:S01]  /*10f80*/  STL [R1+0x13e8], R0 ;  /* 0x0013e80001007387 */ /* 0x0005e20000100800 */
[----:B0-----:R-:W-:-:S03]  /*10f90*/  IADD3 R12, P5, R3, R232, RZ ;  /* 0x000000e8030c7210 */ /* 0x001fc60007fbe0ff */
[----:B------:R0:W-:Y:S01]  /*10fa0*/  STL [R1+0x13b4], R13 ;  /* 0x0013b40d01007387 */ /* 0x0001e20000100800 */
[----:B--2---:R-:W-:-:S03]  /*10fb0*/  IMAD.X R0, R122, 0x1, R227, P3 ;  /* 0x000000017a007824 */ /* 0x004fc600018e06e3 */
[----:B------:R2:W-:Y:S04]  /*10fc0*/  STL [R1+0x13f0], R12 ;  /* 0x0013f00c01007387 */ /* 0x0005e80000100800 */
[----:B------:R3:W-:Y:S01]  /*10fd0*/  STL [R1+0x13bc], R0 ;  /* 0x0013bc0001007387 */ /* 0x0007e20000100800 */
[----:B0-----:R-:W-:Y:S01]  /*10fe0*/  IADD3 R13, P3, R3, R230, RZ ;  /* 0x000000e6030d7210 */ /* 0x001fe20007f7e0ff */
[----:B--2---:R-:W-:-:S04]  /*10ff0*/  IMAD.X R12, R122, 0x1, R225, P2 ;  /* 0x000000017a0c7824 */ /* 0x004fc800010e06e1 */
[----:B------:R-:W-:Y:S01]  /*11000*/  STL [R1+0x13f8], R13 ;  /* 0x0013f80d01007387 */ /* 0x000fe20000100800 */
[----:B---3--:R-:W-:-:S03]  /*11010*/  IADD3 R0, P2, R3, R228, RZ ;  /* 0x000000e403007210 */ /* 0x008fc60007f5e0ff */
[----:B------:R0:W-:Y:S01]  /*11020*/  STL [R1+0x13c4], R12 ;  /* 0x0013c40c01007387 */ /* 0x0001e20000100800 */
[----:B-1----:R-:W-:-:S03]  /*11030*/  IMAD R17, R17, 0x48, RZ ;  /* 0x0000004811117824 */ /* 0x002fc600078e02ff */
[----:B------:R1:W-:Y:S01]  /*11040*/  STL [R1+0x1400], R0 ;  /* 0x0014000001007387 */ /* 0x0003e20000100800 */
[C---:B0-----:R-:W-:Y:S01]  /*11050*/  IMAD.X R12, R124.reuse, 0x1, R231, P1 ;  /* 0x000000017c0c7824 */ /* 0x041fe200008e06e7 */
[----:B-1----:R-:W-:Y:S01]  /*11060*/  IADD3 R0, P1, R3, R226, RZ ;  /* 0x000000e203007210 */ /* 0x002fe20007f3e0ff */
        /* <DEDUP_REMOVED lines=15> */
[----:B-1----:R-:W-:Y:S01]  /*11160*/  IMAD.X R12, R125, 0x1, R231, P5 ;  /* 0x000000017d0c7824 */ /* 0x002fe200028e06e7 */
        /* <DEDUP_REMOVED lines=18> */
[----:B0-----:R-:W-:Y:S01]  /*11290*/  IMAD.X R12, R127, 0x1, R231, P0 ;  /* 0x000000017f0c7824 */ /* 0x001fe200000e06e7 */
        /* <DEDUP_REMOVED lines=105> */
[----:B-1----:R-:W-:-:S03]  /*11930*/  IMAD.SHL.U32 R17, R17, 0x40, RZ ;  /* 0x0000004011117824 */ /* 0x002fc600078e00ff */
        /* <DEDUP_REMOVED lines=342> */
[C---:B------:R-:W-:Y:S02]  /*12ea0*/  IMAD.X R13, R249.reuse, 0x1, R229, P5 ;  /* 0x00000001f90d7824 */ /* 0x040fe400028e06e5 */
[----:B-1----:R-:W-:Y:S01]  /*12eb0*/  IMAD.X R12, R249, 0x1, R231, P6 ;  /* 0x00000001f90c7824 */ /* 0x002fe200030e06e7 */
[----:B--2---:R-:W-:Y:S02]  /*12ec0*/  IADD3 R0, P6, R17, R226, RZ ;  /* 0x000000e211007210 */ /* 0x004fe40007fde0ff */
[----:B------:R-:W1:Y:S01]  /*12ed0*/  LDC R17, c[0x0][0x238] ;  /* 0x00008e00ff117b82 */ /* 0x000e620000000800 */
[----:B0-----:R-:W-:Y:S01]  /*12ee0*/  IMAD R3, R3, 0x2d, RZ ;  /* 0x0000002d03037824 */ /* 0x001fe200078e02ff */
[----:B------:R0:W-:Y:S04]  /*12ef0*/  STL [R1+0x172c], R12 ;  /* 0x00172c0c01007387 */ /* 0x0001e80000100800 */
[----:B------:R2:W-:Y:S01]  /*12f00*/  STL [R1+0x1768], R0 ;  /* 0x0017680001007387 */ /* 0x0005e20000100800 */
[----:B0-----:R-:W-:-:S03]  /*12f10*/  IADD3 R12, P5, R3, R232, RZ ;  /* 0x000000e8030c7210 */ /* 0x001fc60007fbe0ff */
[----:B------:R0:W-:Y:S01]  /*12f20*/  STL [R1+0x1734], R13 ;  /* 0x0017340d01007387 */ /* 0x0001e20000100800 */
[----:B--2---:R-:W-:-:S03]  /*12f30*/  IMAD.X R0, R249, 0x1, R227, P3 ;  /* 0x00000001f9007824 */ /* 0x004fc600018e06e3 */
[----:B------:R2:W-:Y:S01]  /*12f40*/  STL [R1+0x1770], R12 ;  /* 0x0017700c01007387 */ /* 0x0005e20000100800 */
[----:B0-----:R-:W-:-:S03]  /*12f50*/  IADD3 R13, P3, R3, R230, RZ ;  /* 0x000000e6030d7210 */ /* 0x001fc60007f7e0ff */
[----:B------:R0:W-:Y:S01]  /*12f60*/  STL [R1+0x173c], R0 ;  /* 0x00173c0001007387 */ /* 0x0001e20000100800 */
[----:B--2---:R-:W-:-:S03]  /*12f70*/  IMAD.X R12, R249, 0x1, R225, P2 ;  /* 0x00000001f90c7824 */ /* 0x004fc600010e06e1 */
[----:B------:R-:W-:Y:S01]  /*12f80*/  STL [R1+0x1778], R13 ;  /* 0x0017780d01007387 */ /* 0x000fe20000100800 */
[----:B------:R-:W-:-:S03]  /*12f90*/  SHF.R.S32.HI R19, RZ, 0x1f, R3 ;  /* 0x0000001fff137819 */ /* 0x000fc60000011403 */
[----:B------:R2:W-:Y:S01]  /*12fa0*/  STL [R1+0x1744], R12 ;  /* 0x0017440c01007387 */ /* 0x0005e20000100800 */
[----:B0-----:R-:W-:Y:S01]  /*12fb0*/  IADD3 R0, P2, R3, R228, RZ ;  /* 0x000000e403007210 */ /* 0x001fe20007f5e0ff */
[----:B--2---:R-:W-:Y:S01]  /*12fc0*/  IMAD.X R12, R251, 0x1, R231, P1 ;  /* 0x00000001fb0c7824 */ /* 0x004fe200008e06e7 */
[----:B------:R-:W-:Y:S02]  /*12fd0*/  IADD3 R13, P1, R3, R226, RZ ;  /* 0x000000e2030d7210 */ /* 0x000fe40007f3e0ff */
[----:B------:R-:W0:Y:S01]  /*12fe0*/  LDC R3, c[0x0][0x238] ;  /* 0x00008e00ff037b82 */ /* 0x000e220000000800 */
[----:B-1----:R-:W-:Y:S01]  /*12ff0*/  IMAD R17, R17, 0x2c, RZ ;  /* 0x0000002c11117824 */ /* 0x002fe200078e02ff */
[----:B------:R1:W-:Y:S04]  /*13000*/  STL [R1+0x1780], R0 ;  /* 0x0017800001007387 */ /* 0x0003e80000100800 */
[----:B------:R2:W-:Y:S01]  /*13010*/  STL [R1+0x174c], R12 ;  /* 0x00174c0c01007387 */ /* 0x0005e20000100800 */
[----:B-1----:R-:W-:-:S03]  /*13020*/  IMAD.X R0, R251, 0x1, R229, P0 ;  /* 0x00000001fb007824 */ /* 0x002fc600000e06e5 */
[----:B------:R1:W-:Y:S01]  /*13030*/  STL [R1+0x1788], R13 ;  /* 0x0017880d01007387 */ /* 0x0003e20000100800 */
[----:B--2---:R-:W-:-:S03]  /*13040*/  IADD3 R12, P0, R17, R232, RZ ;  /* 0x000000e8110c7210 */ /* 0x004fc60007f1e0ff */
[----:B------:R2:W-:Y:S04]  /*13050*/  STL [R1+0x1754], R0 ;  /* 0x0017540001007387 */ /* 0x0005e80000100800 */
[----:B------:R3:W-:Y:S01]  /*13060*/  STL [R1+0x1790], R12 ;  /* 0x0017900c01007387 */ /* 0x0007e20000100800 */
[----:B-1----:R-:W-:Y:S01]  /*13070*/  IMAD.X R13, R251, 0x1, R227, P4 ;  /* 0x00000001fb0d7824 */ /* 0x002fe200020e06e3 */
[----:B--2---:R-:W-:-:S04]  /*13080*/  IADD3 R0, P4, R17, R230, RZ ;  /* 0x000000e611007210 */ /* 0x004fc80007f9e0ff */
[----:B------:R-:W-:Y:S01]  /*13090*/  STL [R1+0x175c], R13 ;  /* 0x00175c0d01007387 */ /* 0x000fe20000100800 */
[----:B---3--:R-:W-:-:S03]  /*130a0*/  IMAD.X R12, R251, 0x1, R225, P6 ;  /* 0x00000001fb0c7824 */ /* 0x008fc600030e06e1 */
[----:B------:R1:W-:Y:S01]  /*130b0*/  STL [R1+0x1798], R0 ;  /* 0x0017980001007387 */ /* 0x0003e20000100800 */
[----:B0-----:R-:W-:-:S03]  /*130c0*/  IMAD R3, R3, 0x2b, RZ ;  /* 0x0000002b03037824 */ /* 0x001fc600078e02ff */
[----:B------:R0:W-:Y:S01]  /*130d0*/  STL [R1+0x1764], R12 ;  /* 0x0017640c01007387 */ /* 0x0001e20000100800 */
[----:B-1----:R-:W-:Y:S01]  /*130e0*/  IADD3 R0, P6, R17, R228, RZ ;  /* 0x000000e411007210 */ /* 0x002fe20007fde0ff */
[----:B0-----:R-:W-:-:S04]  /*130f0*/  IMAD.X R12, R19, 0x1, R231, P5 ;  /* 0x00000001130c7824 */ /* 0x001fc800028e06e7 */
[----:B------:R0:W-:Y:S01]  /*13100*/  STL [R1+0x17a0], R0 ;  /* 0x0017a00001007387 */ /* 0x0001e20000100800 */
[----:B------:R-:W-:-:S03]  /*13110*/  IADD3 R13, P5, R17, R226, RZ ;  /* 0x000000e2110d7210 */ /* 0x000fc60007fbe0ff */
[----:B------:R1:W-:Y:S01]  /*13120*/  STL [R1+0x176c], R12 ;  /* 0x00176c0c01007387 */ /* 0x0003e20000100800 */
[----:B0-----:R-:W-:-:S03]  /*13130*/  IMAD.X R0, R19, 0x1, R229, P3 ;  /* 0x0000000113007824 */ /* 0x001fc600018e06e5 */
[----:B------:R0:W-:Y:S01]  /*13140*/  STL [R1+0x17a8], R13 ;  /* 0x0017a80d01007387 */ /* 0x0001e20000100800 */
[----:B-1----:R-:W-:-:S03]  /*13150*/  IADD3 R12, P3, R3, R232, RZ ;  /* 0x000000e8030c7210 */ /* 0x002fc60007f7e0ff */
[----:B------:R-:W-:Y:S04]  /*13160*/  STL [R1+0x1774], R0 ;  /* 0x0017740001007387 */ /* 0x000fe80000100800 */
[----:B------:R1:W-:Y:S01]  /*13170*/  STL [R1+0x17b0], R12 ;  /* 0x0017b00c01007387 */ /* 0x0003e20000100800 */
[C---:B0-----:R-:W-:Y:S02]  /*13180*/  IMAD.X R13, R19.reuse, 0x1, R227, P2 ;  /* 0x00000001130d7824 */ /* 0x041fe400010e06e3 */
[----:B-1----:R-:W-:Y:S01]  /*13190*/  IMAD.X R12, R19, 0x1, R225, P1 ;  /* 0x00000001130c7824 */ /* 0x002fe200008e06e1 */
[----:B------:R-:W-:Y:S02]  /*131a0*/  SHF.R.S32.HI R19, RZ, 0x1f, R17 ;  /* 0x0000001fff137819 */ /* 0x000fe40000011411 */
[----:B------:R-:W0:Y:S01]  /*131b0*/  LDC R17, c[0x0][0x238] ;  /* 0x00008e00ff117b82 */ /* 0x000e220000000800 */
[C---:B------:R-:W-:Y:S01]  /*131c0*/  IADD3 R0, P2, R3.reuse, R230, RZ ;  /* 0x000000e603007210 */ /* 0x040fe20007f5e0ff */
[----:B------:R-:W-:Y:S04]  /*131d0*/  STL [R1+0x177c], R13 ;  /* 0x00177c0d01007387 */ /* 0x000fe80000100800 */
[----:B------:R1:W-:Y:S04]  /*131e0*/  STL [R1+0x17b8], R0 ;  /* 0x0017b80001007387 */ /* 0x0003e80000100800 */
[----:B------:R2:W-:Y:S01]  /*131f0*/  STL [R1+0x1784], R12 ;  /* 0x0017840c01007387 */ /* 0x0005e20000100800 */
[----:B-1----:R-:W-:Y:S01]  /*13200*/  IADD3 R0, P1, R3, R228, RZ ;  /* 0x000000e403007210 */ /* 0x002fe20007f3e0ff */
[----:B--2---:R-:W-:-:S04]  /*13210*/  IMAD.X R12, R19, 0x1, R231, P0 ;  /* 0x00000001130c7824 */ /* 0x004fc800000e06e7 */
[----:B------:R1:W-:Y:S01]  /*13220*/  STL [R1+0x17c0], R0 ;  /* 0x0017c00001007387 */ /* 0x0003e20000100800 */
[----:B0-----:R-:W-:Y:S01]  /*13230*/  IMAD R17, R17, 0x2a, RZ ;  /* 0x0000002a11117824 */ /* 0x001fe200078e02ff */
[----:B------:R-:W-:Y:S02]  /*13240*/  IADD3 R13, P0, R3, R226, RZ ;  /* 0x000000e2030d7210 */ /* 0x000fe40007f1e0ff */
[----:B------:R0:W-:Y:S01]  /*13250*/  STL [R1+0x178c], R12 ;  /* 0x00178c0c01007387 */ /* 0x0001e20000100800 */
[----:B-1----:R-:W-:-:S03]  /*13260*/  IMAD.X R0, R19, 0x1, R229, P4 ;  /* 0x0000000113007824 */ /* 0x002fc600020e06e5 */
[----:B------:R1:W-:Y:S01]  /*13270*/  STL [R1+0x17c8], R13 ;  /* 0x0017c80d01007387 */ /* 0x0003e20000100800 */
[----:B0-----:R-:W-:-:S03]  /*13280*/  IADD3 R12, P4, R17, R232, RZ ;  /* 0x000000e8110c7210 */ /* 0x001fc60007f9e0ff */
[----:B------:R-:W-:Y:S04]  /*13290*/  STL [R1+0x1794], R0 ;  /* 0x0017940001007387 */ /* 0x000fe80000100800 */
[----:B------:R0:W-:Y:S01]  /*132a0*/  STL [R1+0x17d0], R12 ;  /* 0x0017d00c01007387 */ /* 0x0001e20000100800 */
[C---:B-1----:R-:W-:Y:S02]  /*132b0*/  IMAD.X R13, R19.reuse, 0x1, R227, P6 ;  /* 0x00000001130d7824 */ /* 0x042fe400030e06e3 */
[----:B0-----:R-:W-:Y:S01]  /*132c0*/  IMAD.X R12, R19, 0x1, R225, P5 ;  /* 0x00000001130c7824 */ /* 0x001fe200028e06e1 */
        /* <DEDUP_REMOVED lines=180> */
[----:B0-----:R-:W-:Y:S01]  /*13e10*/  IMAD.SHL.U32 R17, R17, 0x20, RZ ;  /* 0x0000002011117824 */ /* 0x001fe200078e00ff */
        /* <DEDUP_REMOVED lines=540> */
[----:B0-----:R-:W-:Y:S02]  /*15fe0*/  IMAD.X R12, R19, 0x1, R225, P4 ;  /* 0x00000001130c7824 */ /* 0x001fe400020e06e1 */
[----:B------:R-:W0:Y:S01]  /*15ff0*/  LDC R19, c[0x0][0x238] ;  /* 0x00008e00ff137b82 */ /* 0x000e220000000800 */
[----:B------:R-:W-:Y:S01]  /*16000*/  IADD3 R0, P0, R17, R230, RZ ;  /* 0x000000e611007210 */ /* 0x000fe20007f1e0ff */
[----:B------:R1:W-:Y:S01]  /*16010*/  STL [R1+0x1c5c], R13 ;  /* 0x001c5c0d01007387 */ /* 0x0003e20000100800 */
[----:B------:R-:W-:-:S03]  /*16020*/  SHF.R.S32.HI R3, RZ, 0x1f, R3 ;  /* 0x0000001fff037819 */ /* 0x000fc60000011403 */
[----:B------:R2:W-:Y:S04]  /*16030*/  STL [R1+0x1c98], R0 ;  /* 0x001c980001007387 */ /* 0x0005e80000100800 */
[----:B------:R3:W-:Y:S01]  /*16040*/  STL [R1+0x1c64], R12 ;  /* 0x001c640c01007387 */ /* 0x0007e20000100800 */
[----:B-1----:R-:W-:Y:S01]  /*16050*/  IMAD.X R13, R3, 0x1, R231, P6 ;  /* 0x00000001030d7824 */ /* 0x002fe200030e06e7 */
[C---:B--2---:R-:W-:Y:S02]  /*16060*/  IADD3 R0, P4, R17.reuse, R228, RZ ;  /* 0x000000e411007210 */ /* 0x044fe40007f9e0ff */
[----:B---3--:R-:W-:-:S03]  /*16070*/  IADD3 R12, P6, R17, R226, RZ ;  /* 0x000000e2110c7210 */ /* 0x008fc60007fde0ff */
[----:B------:R1:W-:Y:S01]  /*16080*/  STL [R1+0x1ca0], R0 ;  /* 0x001ca00001007387 */ /* 0x0003e20000100800 */
[----:B0-----:R-:W-:-:S03]  /*16090*/  IMAD R19, R19, 0x3, RZ ;  /* 0x0000000313137824 */ /* 0x001fc600078e02ff */
[----:B------:R0:W-:Y:S01]  /*160a0*/  STL [R1+0x1c6c], R13 ;  /* 0x001c6c0d01007387 */ /* 0x0001e20000100800 */
[----:B-1----:R-:W-:-:S03]  /*160b0*/  IMAD.X R0, R3, 0x1, R229, P5 ;  /* 0x0000000103007824 */ /* 0x002fc600028e06e5 */
[----:B------:R1:W-:Y:S01]  /*160c0*/  STL [R1+0x1ca8], R12 ;  /* 0x001ca80c01007387 */ /* 0x0003e20000100800 */
[----:B0-----:R-:W-:-:S03]  /*160d0*/  IADD3 R13, P5, R19, R232, RZ ;  /* 0x000000e8130d7210 */ /* 0x001fc60007fbe0ff */
[----:B------:R0:W-:Y:S01]  /*160e0*/  STL [R1+0x1c74], R0 ;  /* 0x001c740001007387 */ /* 0x0001e20000100800 */
[C---:B-1----:R-:W-:Y:S02]  /*160f0*/  IMAD.X R12, R3.reuse, 0x1, R227, P3 ;  /* 0x00000001030c7824 */ /* 0x042fe400018e06e3 */
[----:B------:R-:W-:Y:S01]  /*16100*/  IMAD.X R3, R3, 0x1, R225, P2 ;  /* 0x0000000103037824 */ /* 0x000fe200010e06e1 */
[----:B0-----:R-:W-:Y:S01]  /*16110*/  IADD3 R0, P3, R19, R230, RZ ;  /* 0x000000e613007210 */ /* 0x001fe20007f7e0ff */
[----:B------:R-:W-:Y:S04]  /*16120*/  STL [R1+0x1cb0], R13 ;  /* 0x001cb00d01007387 */ /* 0x000fe80000100800 */
[----:B------:R-:W-:Y:S04]  /*16130*/  STL [R1+0x1c7c], R12 ;  /* 0x001c7c0c01007387 */ /* 0x000fe80000100800 */
[----:B------:R-:W-:Y:S04]  /*16140*/  STL [R1+0x1cb8], R0 ;  /* 0x001cb80001007387 */ /* 0x000fe80000100800 */
[----:B------:R0:W-:Y:S02]  /*16150*/  STL [R1+0x1c84], R3 ;  /* 0x001c840301007387 */ /* 0x0001e40000100800 */
[----:B0-----:R-:W0:Y:S01]  /*16160*/  LDC R3, c[0x0][0x238] ;  /* 0x00008e00ff037b82 */ /* 0x001e220000000800 */
[----:B------:R-:W-:-:S02]  /*16170*/  SHF.R.S32.HI R17, RZ, 0x1f, R17 ;  /* 0x0000001fff117819 */ /* 0x000fc40000011411 */
[----:B------:R-:W-:-:S03]  /*16180*/  IADD3 R0, P2, R19, R228, RZ ;  /* 0x000000e413007210 */ /* 0x000fc60007f5e0ff */
[C---:B------:R-:W-:Y:S02]  /*16190*/  IMAD.X R12, R17.reuse, 0x1, R231, P1 ;  /* 0x00000001110c7824 */ /* 0x040fe400008e06e7 */
[----:B------:R1:W-:Y:S01]  /*161a0*/  STL [R1+0x1cc0], R0 ;  /* 0x001cc00001007387 */ /* 0x0003e20000100800 */
[----:B------:R-:W-:-:S03]  /*161b0*/  IMAD.X R13, R17, 0x1, R229, P0 ;  /* 0x00000001110d7824 */ /* 0x000fc600000e06e5 */
[----:B------:R2:W-:Y:S01]  /*161c0*/  STL [R1+0x1c8c], R12 ;  /* 0x001c8c0c01007387 */ /* 0x0005e20000100800 */
[----:B-1----:R-:W-:Y:S01]  /*161d0*/  IADD3 R0, P1, R19, R226, RZ ;  /* 0x000000e213007210 */ /* 0x002fe20007f3e0ff */
[----:B0-----:R-:W-:-:S04]  /*161e0*/  IMAD.SHL.U32 R3, R3, 0x2, RZ ;  /* 0x0000000203037824 */ /* 0x001fc800078e00ff */
[----:B------:R0:W-:Y:S01]  /*161f0*/  STL [R1+0x1cc8], R0 ;  /* 0x001cc80001007387 */ /* 0x0001e20000100800 */
[----:B--2---:R-:W-:-:S03]  /*16200*/  IADD3 R12, P0, R3, R232, RZ ;  /* 0x000000e8030c7210 */ /* 0x004fc60007f1e0ff */
[----:B------:R-:W-:Y:S04]  /*16210*/  STL [R1+0x1c94], R13 ;  /* 0x001c940d01007387 */ /* 0x000fe80000100800 */
[----:B------:R1:W-:Y:S01]  /*16220*/  STL [R1+0x1cd0], R12 ;  /* 0x001cd00c01007387 */ /* 0x0003e20000100800 */
[C---:B0-----:R-:W-:Y:S02]  /*16230*/  IMAD.X R0, R17.reuse, 0x1, R227, P4 ;  /* 0x0000000111007824 */ /* 0x041fe400020e06e3 */
[----:B-1----:R-:W-:Y:S02]  /*16240*/  IMAD.X R12, R17, 0x1, R225, P6 ;  /* 0x00000001110c7824 */ /* 0x002fe400030e06e1 */
[----:B------:R-:W0:Y:S01]  /*16250*/  LDC R17, c[0x0][0x238] ;  /* 0x00008e00ff117b82 */ /* 0x000e220000000800 */
[----:B------:R-:W-:-:S02]  /*16260*/  IADD3 R13, P4, R3, R230, RZ ;  /* 0x000000e6030d7210 */ /* 0x000fc40007f9e0ff */
[----:B------:R-:W-:Y:S01]  /*16270*/  SHF.R.S32.HI R18, RZ, 0x1f, R19 ;  /* 0x0000001fff127819 */ /* 0x000fe20000011413 */
[----:B------:R1:W-:Y:S04]  /*16280*/  STL [R1+0x1c9c], R0 ;  /* 0x001c9c0001007387 */ /* 0x0003e80000100800 */
[----:B------:R-:W-:Y:S01]  /*16290*/  STL [R1+0x1cd8], R13 ;  /* 0x001cd80d01007387 */ /* 0x000fe20000100800 */
[----:B------:R-:W2:Y:S03]  /*162a0*/  LDC R19, c[0x0][0x238] ;  /* 0x00008e00ff137b82 */ /* 0x000ea60000000800 */
[----:B------:R3:W-:Y:S01]  /*162b0*/  STL [R1+0x1ca4], R12 ;  /* 0x001ca40c01007387 */ /* 0x0007e20000100800 */
[----:B-1----:R-:W-:Y:S01]  /*162c0*/  IADD3 R0, P6, R3, R228, RZ ;  /* 0x000000e403007210 */ /* 0x002fe20007fde0ff */
[----:B---3--:R-:W-:-:S04]  /*162d0*/  IMAD.X R12, R18, 0x1, R231, P5 ;  /* 0x00000001120c7824 */ /* 0x008fc800028e06e7 */
[----:B------:R1:W-:Y:S04]  /*162e0*/  STL [R1+0x1ce0], R0 ;  /* 0x001ce00001007387 */ /* 0x0003e80000100800 */
[----:B------:R0:W-:Y:S01]  /*162f0*/  STL [R1+0x1cac], R12 ;  /* 0x001cac0c01007387 */ /* 0x0001e20000100800 */
[----:B-1----:R-:W-:Y:S01]  /*16300*/  IMAD.X R0, R18, 0x1, R229, P3 ;  /* 0x0000000112007824 */ /* 0x002fe200018e06e5 */
[----:B0-----:R-:W-:Y:S02]  /*16310*/  IADD3 R12, P3, R232, R17, RZ ;  /* 0x00000011e80c7210 */ /* 0x001fe40007f7e0ff */
[----:B------:R-:W0:Y:S01]  /*16320*/  LDC R17, c[0x0][0x238] ;  /* 0x00008e00ff117b82 */ /* 0x000e220000000800 */
[----:B------:R-:W-:-:S05]  /*16330*/  IADD3 R13, P5, R3, R226, RZ ;  /* 0x000000e2030d7210 */ /* 0x000fca0007fbe0ff */
[----:B------:R-:W-:Y:S04]  /*16340*/  STL [R1+0x1ce8], R13 ;  /* 0x001ce80d01007387 */ /* 0x000fe80000100800 */
[----:B------:R1:W-:Y:S04]  /*16350*/  STL [R1+0x1cb4], R0 ;  /* 0x001cb40001007387 */ /* 0x0003e80000100800 */
[----:B------:R0:W-:Y:S01]  /*16360*/  STL [R1+0x1cf0], R12 ;  /* 0x001cf00c01007387 */ /* 0x0001e20000100800 */
[----:B-1----:R-:W-:Y:S01]  /*16370*/  IMAD.X R0, R18, 0x1, R227, P2 ;  /* 0x0000000112007824 */ /* 0x002fe200010e06e3 */
[----:B0-----:R-:W-:-:S02]  /*16380*/  IADD3 R12, P2, R230, R17, RZ ;  /* 0x00000011e60c7210 */ /* 0x001fc40007f5e0ff */
[----:B------:R-:W0:Y:S02]  /*16390*/  LDC R17, c[0x0][0x238] ;  /* 0x00008e00ff117b82 */ /* 0x000e240000000800 */
[----:B------:R1:W-:Y:S01]  /*163a0*/  STL [R1+0x1cbc], R0 ;  /* 0x001cbc0001007387 */ /* 0x0003e20000100800 */
[----:B------:R-:W-:-:S03]  /*163b0*/  SHF.R.S32.HI R3, RZ, 0x1f, R3 ;  /* 0x0000001fff037819 */ /* 0x000fc60000011403 */
[----:B------:R3:W-:Y:S01]  /*163c0*/  STL [R1+0x1cf8], R12 ;  /* 0x001cf80c01007387 */ /* 0x0007e20000100800 */
[----:B-1----:R-:W-:Y:S02]  /*163d0*/  IMAD.X R0, R18, 0x1, R225, P1 ;  /* 0x0000000112007824 */ /* 0x002fe400008e06e1 */
[----:B---3--:R-:W-:-:S03]  /*163e0*/  IMAD.X R12, R3, 0x1, R231, P0 ;  /* 0x00000001030c7824 */ /* 0x008fc600000e06e7 */
[----:B------:R0:W-:Y:S02]  /*163f0*/  STL [R1+0x1cc4], R0 ;  /* 0x001cc40001007387 */ /* 0x0001e40000100800 */
[----:B0-----:R-:W-:Y:S02]  /*16400*/  IADD3 R0, P0, R226, R17, RZ ;  /* 0x00000011e2007210 */ /* 0x001fe40007f1e0ff */
[----:B------:R-:W0:Y:S01]  /*16410*/  LDC R17, c[0x0][0x238] ;  /* 0x00008e00ff117b82 */ /* 0x000e220000000800 */
[----:B--2---:R-:W-:-:S05]  /*16420*/  IADD3 R13, P1, R228, R19, RZ ;  /* 0x00000013e40d7210 */ /* 0x004fca0007f3e0ff */
[----:B------:R-:W-:Y:S04]  /*16430*/  STL [R1+0x1d00], R13 ;  /* 0x001d000d01007387 */ /* 0x000fe80000100800 */
[----:B------:R1:W-:Y:S04]  /*16440*/  STL [R1+0x1ccc], R12 ;  /* 0x001ccc0c01007387 */ /* 0x0003e80000100800 */
[----:B------:R2:W-:Y:S01]  /*16450*/  STL [R1+0x1d08], R0 ;  /* 0x001d080001007387 */ /* 0x0005e20000100800 */
[C---:B-1----:R-:W-:Y:S02]  /*16460*/  IMAD.X R12, R3.reuse, 0x1, R227, P6 ;  /* 0x00000001030c7824 */ /* 0x042fe400030e06e3 */
[C---:B--2---:R-:W-:Y:S01]  /*16470*/  IMAD.X R0, R3.reuse, 0x1, R229, P4 ;  /* 0x0000000103007824 */ /* 0x044fe200020e06e5 */
[----:B0-----:R-:W-:Y:S01]  /*16480*/  SHF.R.S32.HI R17, RZ, 0x1f, R17 ;  /* 0x0000001fff117819 */ /* 0x001fe20000011411 */
[----:B------:R-:W-:-:S03]  /*16490*/  IMAD.X R3, R3, 0x1, R225, P5 ;  /* 0x0000000103037824 */ /* 0x000fc600028e06e1 */
[----:B------:R0:W-:Y:S04]  /*164a0*/  STL [R1+0x1cd4], R0 ;  /* 0x001cd40001007387 */ /* 0x0001e80000100800 */
[----:B------:R1:W-:Y:S01]  /*164b0*/  STL [R1+0x1cdc], R12 ;  /* 0x001cdc0c01007387 */ /* 0x0003e20000100800 */
[----:B0-----:R-:W-:-:S03]  /*164c0*/  IMAD.X R0, R17, 0x1, R231, P3 ;  /* 0x0000000111007824 */ /* 0x001fc600018e06e7 */
[----:B------:R0:W-:Y:S01]  /*164d0*/  STL [R1+0x1ce4], R3 ;  /* 0x001ce40301007387 */ /* 0x0001e20000100800 */
[----:B-1----:R-:W-:-:S03]  /*164e0*/  IMAD.X R12, R17, 0x1, R229, P2 ;  /* 0x00000001110c7824 */ /* 0x002fc600010e06e5 */
[----:B------:R1:W-:Y:S01]  /*164f0*/  STL [R1+0x1cec], R0 ;  /* 0x001cec0001007387 */ /* 0x0003e20000100800 */
[----:B0-----:R-:W-:-:S03]  /*16500*/  IMAD.X R3, R17, 0x1, R227, P1 ;  /* 0x0000000111037824 */ /* 0x001fc600008e06e3 */
[----:B------:R-:W-:Y:S01]  /*16510*/  STL [R1+0x1cf4], R12 ;  /* 0x001cf40c01007387 */ /* 0x000fe20000100800 */
[----:B-1----:R-:W-:-:S03]  /*16520*/  IMAD.X R0, R17, 0x1, R225, P0 ;  /* 0x0000000111007824 */ /* 0x002fc600000e06e1 */
[----:B------:R-:W-:Y:S01]  /*16530*/  STL [R1+0x1cfc], R3 ;  /* 0x001cfc0301007387 */ /* 0x000fe20000100800 */
[----:B------:R-:W-:Y:S01]  /*16540*/  UIADD3.64 UR10, UR4, 0x604, URZ ;  /* 0x00000604040a7897 */ /* 0x000fe2000fffe03f */
[----:B------:R-:W-:Y:S01]  /*16550*/  CS2R R110, SRZ ;  /* 0x00000000006e7805 */ /* 0x000fe2000001ff00 */
[----:B------:R-:W-:Y:S01]  /*16560*/  UIADD3.64 UR14, UR4, 0x7fe, URZ ;  /* 0x000007fe040e7897 */ /* 0x000fe2000fffe03f */
[----:B------:R0:W-:Y:S01]  /*16570*/  STL [R1+0x1d04], R0 ;  /* 0x001d040001007387 */ /* 0x0001e20000100800 */
[----:B------:R-:W-:Y:S01]  /*16580*/  UIADD3.64 UR10, UR4, 0x800, URZ ;  /* 0x00000800040a7897 */ /* 0x000fe2000fffe03f */
[----:B------:R-:W-:Y:S02]  /*16590*/  CS2R R112, SRZ ;  /* 0x0000000000707805 */ /* 0x000fe4000001ff00 */
[----:B------:R-:W-:Y:S02]  /*165a0*/  CS2R R114, SRZ ;  /* 0x0000000000727805 */ /* 0x000fe4000001ff00 */
[----:B------:R-:W-:-:S02]  /*165b0*/  CS2R R116, SRZ ;  /* 0x0000000000747805 */ /* 0x000fc4000001ff00 */
[----:B------:R-:W-:Y:S02]  /*165c0*/  CS2R R118, SRZ ;  /* 0x0000000000767805 */ /* 0x000fe4000001ff00 */
[----:B------:R-:W-:Y:S02]  /*165d0*/  CS2R R120, SRZ ;  /* 0x0000000000787805 */ /* 0x000fe4000001ff00 */
[----:B------:R-:W-:Y:S02]  /*165e0*/  CS2R R122, SRZ ;  /* 0x00000000007a7805 */ /* 0x000fe4000001ff00 */
        /* <DEDUP_REMOVED lines=46> */
[----:B------:R-:W-:Y:S01]  /*168d0*/  SHF.R.S32.HI R224, RZ, 0x1f, R233 ;  /* 0x0000001fffe07819 */ /* 0x000fe200000114e9 */
[----:B------:R-:W-:Y:S01]  /*168e0*/  UIADD3.64 UR14, UR4, 0x802, URZ ;  /* 0x00000802040e7897 */ /* 0x000fe2000fffe03f */
[----:B0-----:R-:W-:Y:S01]  /*168f0*/  SHF.R.S32.HI R0, RZ, 0x1f, R2 ;  /* 0x0000001fff007819 */ /* 0x001fe20000011402 */
[----:B------:R-:W-:Y:S02]  /*16900*/  UIADD3.64 UR10, UR4, 0x804, URZ ;  /* 0x00000804040a7897 */ /* 0x000fe4000fffe03f */
[----:B------:R-:W-:Y:S02]  /*16910*/  UIADD3.64 UR14, UR4, 0x9fe, URZ ;  /* 0x000009fe040e7897 */ /* 0x000fe4000fffe03f */
[----:B------:R-:W-:Y:S02]  /*16920*/  UIADD3.64 UR10, UR4, 0xa00, URZ ;  /* 0x00000a00040a7897 */ /* 0x000fe4000fffe03f */
[----:B------:R-:W-:-:S02]  /*16930*/  UIADD3.64 UR20, UR4, 0xa02, URZ ;  /* 0x00000a0204147897 */ /* 0x000fc4000fffe03f */
[----:B------:R-:W-:Y:S02]  /*16940*/  UIADD3.64 UR24, UR4, 0xa04, URZ ;  /* 0x00000a0404187897 */ /* 0x000fe4000fffe03f */
[----:B------:R-:W-:Y:S01]  /*16950*/  UIADD3.64 UR28, UR4, 0xbfe, URZ ;  /* 0x00000bfe041c7897 */ /* 0x000fe2000fffe03f */
[----:B------:R-:W-:Y:S01]  /*16960*/  UMOV UR19, 0x40000040 ;  /* 0x4000004000137882 */ /* 0x000fe20000000000 */
[----:B------:R-:W-:Y:S02]  /*16970*/  UIADD3.64 UR32, UR4, 0xc00, URZ ;  /* 0x00000c0004207897 */ /* 0x000fe4000fffe03f */
[----:B------:R-:W-:Y:S02]  /*16980*/  UIADD3.64 UR36, UR4, 0xc02, URZ ;  /* 0x00000c0204247897 */ /* 0x000fe4000fffe03f */
[----:B------:R-:W-:Y:S02]  /*16990*/  UIADD3.64 UR40, UR4, 0xc04, URZ ;  /* 0x00000c0404287897 */ /* 0x000fe4000fffe03f */
[----:B------:R-:W-:-:S02]  /*169a0*/  UIADD3.64 UR44, UR4, 0xdfe, URZ ;  /* 0x00000dfe042c7897 */ /* 0x000fc4000fffe03f */
[----:B------:R-:W-:Y:S02]  /*169b0*/  UIADD3.64 UR48, UR4, 0xe00, URZ ;  /* 0x00000e0004307897 */ /* 0x000fe4000fffe03f */
[----:B------:R-:W-:Y:S02]  /*169c0*/  UIADD3.64 UR52, UR4, 0xe02, URZ ;  /* 0x00000e0204347897 */ /* 0x000fe4000fffe03f */
[----:B------:R-:W-:Y:S02]  /*169d0*/  UIADD3.64 UR56, UR4, 0xe04, URZ ;  /* 0x00000e0404387897 */ /* 0x000fe4000fffe03f */
[----:B------:R-:W-:Y:S02]  /*169e0*/  UIADD3.64 UR10, UR6, 0x2, URZ ;  /* 0x00000002060a7897 */ /* 0x000fe4000fffe03f */
[----:B------:R-:W-:-:S12]  /*169f0*/  UIADD3.64 UR14, UR6, 0x4, URZ ;  /* 0x00000004060e7897 */ /* 0x000fd8000fffe03f */
.L_x_2:
[----:B------:R-:W-:Y:S04]  /*16a00*/  STL [R1+0x2dd8], R243 ;  /* 0x002dd8f301007387 */ /* 0x000fe80000100800 */
        /* <DEDUP_REMOVED lines=289> */
[----:B------:R-:W-:Y:S04]  /*17c20*/  STL.64 [R1+0x2480], R214 ;  /* 0x002480d601007387 */ /* 0x000fe80000100a00 */
        /* <DEDUP_REMOVED lines=24> */
[----:B------:R-:W-:Y:S04]  /*17db0*/  STL [R1+0x2960], R166 ;  /* 0x002960a601007387 */ /* 0x000fe80000100800 */
[----:B------:R-:W-:Y:S04]  /*17dc0*/  STL.64 [R1+0x23b8], R164 ;  /* 0x0023b8a401007387 */ /* 0x000fe80000100a00 */
[----:B------:R-:W-:Y:S04]  /*17dd0*/  STL [R1+0x2964], R164 ;  /* 0x002964a401007387 */ /* 0x000fe80000100800 */
[----:B------:R-:W-:Y:S04]  /*17de0*/  STL [R1+0x295c], R165 ;  /* 0x00295ca501007387 */ /* 0x000fe80000100800 */
[----:B------:R-:W-:Y:S04]  /*17df0*/  STL.64 [R1+0x23b0], R162 ;  /* 0x0023b0a201007387 */ /* 0x000fe80000100a00 */
        /* <DEDUP_REMOVED lines=16> */
[----:B------:R-:W-:Y:S04]  /*17f00*/  STL [R1+0x2954], R136 ;  /* 0x0029548801007387 */ /* 0x000fe80000100800 */
        /* <DEDUP_REMOVED lines=43> */
[----:B------:R-:W-:Y:S04]  /*181c0*/  STL [R1+0x227c], R85 ;  /* 0x00227c5501007387 */ /* 0x000fe80000100800 */
[----:B0-----:R0:W-:Y:S04]  /*181d0*/  STL [R1+0x2278], R86 ;  /* 0x0022785601007387 */ /* 0x0011e80000100800 */
[----:B------:R1:W-:Y:S04]  /*181e0*/  STL [R1+0x2274], R87 ;  /* 0x0022745701007387 */ /* 0x0003e80000100800 */
[----:B------:R-:W2:Y:S01]  /*181f0*/  LDL.LU R2, [R1+0xd04] ;  /* 0x000d040001027983 */ /* 0x000ea20000300800 */
[----:B------:R-:W-:-:S03]  /*18200*/  MOV R3, UR49 ;  /* 0x0000003100037c02 */ /* 0x000fc60008000f00 */
[----:B------:R-:W3:Y:S01]  /*18210*/  LDL.LU R0, [R1+0x1d00] ;  /* 0x001d000001007983 */ /* 0x000ee20000300800 */
[----:B0-----:R-:W-:-:S03]  /*18220*/  MOV R86, UR57 ;  /* 0x0000003900567c02 */ /* 0x001fc60008000f00 */
[----:B------:R-:W4:Y:S01]  /*18230*/  LDL.LU R233, [R1+0xd54] ;  /* 0x000d540001e97983 */ /* 0x000f220000300800 */
[----:B-1----:R-:W-:Y:S02]  /*18240*/  MOV R87, UR56 ;  /* 0x0000003800577c02 */ /* 0x002fe40008000f00 */
[----:B------:R-:W-:Y:S01]  /*18250*/  MOV R84, UR53 ;  /* 0x0000003500547c02 */ /* 0x000fe20008000f00 */
[----:B-----5:R-:W-:Y:S01]  /*18260*/  STL [R1+0x2238], R237 ;  /* 0x002238ed01007387 */ /* 0x020fe20000100800 */
[----:B------:R-:W-:Y:S02]  /*18270*/  MOV R85, UR52 ;  /* 0x0000003400557c02 */ /* 0x000fe40008000f00 */
[----:B------:R-:W-:Y:S01]  /*18280*/  MOV R83, UR48 ;  /* 0x0000003000537c02 */ /* 0x000fe20008000f00 */
[----:B------:R-:W-:Y:S01]  /*18290*/  STL [R1+0x2234], R236 ;  /* 0x002234ec01007387 */ /* 0x000fe20000100800 */
[----:B------:R-:W-:Y:S02]  /*182a0*/  PRMT R162, RZ, 0x7610, R162 ;  /* 0x00007610ffa27816 */ /* 0x000fe400000000a2 */
[----:B------:R-:W-:Y:S01]  /*182b0*/  PRMT R163, RZ, 0x7610, R163 ;  /* 0x00007610ffa37816 */ /* 0x000fe200000000a3 */
[----:B------:R-:W-:Y:S04]  /*182c0*/  STL [R1+0x2230], R235 ;  /* 0x002230eb01007387 */ /* 0x000fe80000100800 */
[----:B------:R-:W-:Y:S04]  /*182d0*/  STL [R1+0x222c], R234 ;  /* 0x00222cea01007387 */ /* 0x000fe80000100800 */
[----:B------:R-:W-:Y:S04]  /*182e0*/  STL [R1+0x2228], R4 ;  /* 0x0022280401007387 */ /* 0x000fe80000100800 */
[----:B------:R0:W-:Y:S04]  /*182f0*/  STL [R1+0x2120], R3 ;  /* 0x0021200301007387 */ /* 0x0001e80000100800 */
[----:B------:R-:W-:Y:S04]  /*18300*/  STL.64 [R1+0x2580], R86 ;  /* 0x0025805601007387 */ /* 0x000fe80000100a00 */
[----:B------:R-:W-:Y:S01]  /*18310*/  STL [R1+0x2920], R87 ;  /* 0x0029205701007387 */ /* 0x000fe20000100800 */
[----:B0-----:R-:W2:Y:S03]  /*18320*/  LDC R3, c[0x0][0x230] ;  /* 0x00008c00ff037b82 */ /* 0x001ea60000000800 */
        /* <DEDUP_REMOVED lines=64> */
[----:B------:R-:W-:Y:S01]  /*18730*/  STL.64 [R1+0x24d0], R42 ;  /* 0x0024d02a01007387 */ /* 0x000fe20000100a00 */
[----:B--2---:R-:W-:-:S03]  /*18740*/  IMAD R3, R2, -0x80, R3 ;  /* 0xffffff8002037824 */ /* 0x004fc600078e0203 */
[----:B------:R-:W-:Y:S02]  /*18750*/  STL [R1+0x2860], R43 ;  /* 0x0028602b01007387 */ /* 0x000fe40000100800 */
[C---:B------:R-:W-:Y:S02]  /*18760*/  ISETP.GT.AND P0, PT, R3.reuse, RZ, PT ;  /* 0x000000ff0300720c */ /* 0x040fe40003f04270 */
[----:B------:R-:W-:Y:S01]  /*18770*/  STL [R1+0x2858], R42 ;  /* 0x0028582a01007387 */ /* 0x000fe20000100800 */
[----:B------:R-:W-:Y:S02]  /*18780*/  PRMT R137, RZ, 0x7610, R137 ;  /* 0x00007610ff897816 */ /* 0x000fe40000000089 */
[----:B------:R-:W-:Y:S01]  /*18790*/  PRMT R88, RZ, 0x7610, R88 ;  /* 0x00007610ff587816 */ /* 0x000fe20000000058 */
[----:B------:R-:W-:Y:S01]  /*187a0*/  STL.64 [R1+0x24c8], R40 ;  /* 0x0024c82801007387 */ /* 0x000fe20000100a00 */
[----:B------:R-:W-:-:S03]  /*187b0*/  ISETP.GT.AND P1, PT, R3, 0x1, PT ;  /* 0x000000010300780c */ /* 0x000fc60003f24270 */
[----:B------:R-:W-:Y:S03]  /*187c0*/  STL [R1+0x285c], R40 ;  /* 0x00285c2801007387 */ /* 0x000fe60000100800 */
[----:B------:R-:W-:Y:S01]  /*187d0*/  @P0 IMAD.MOV.U32 R12, RZ, RZ, R226 ;  /* 0x000000ffff0c0224 */ /* 0x000fe200078e00e2 */
[----:B------:R-:W-:Y:S01]  /*187e0*/  STL [R1+0x2854], R41 ;  /* 0x0028542901007387 */ /* 0x000fe20000100800 */
[----:B------:R-:W-:-:S03]  /*187f0*/  @P0 IMAD.MOV.U32 R13, RZ, RZ, R225 ;  /* 0x000000ffff0d0224 */ /* 0x000fc600078e00e1 */
        /* <DEDUP_REMOVED lines=19> */
[----:B------:R0:W2:Y:S04]  /*18930*/  @P0 LDG.E.U8 R162, desc[UR60][R12.64] ;  /* 0x0000003c0ca20981 */ /* 0x0000a8000c1e1100 */
[----:B------:R-:W-:Y:S04]  /*18940*/  STL [R1+0x2820], R27 ;  /* 0x0028201b01007387 */ /* 0x000fe80000100800 */
[----:B------:R-:W-:Y:S01]  /*18950*/  STL [R1+0x2818], R26 ;  /* 0x0028181a01007387 */ /* 0x000fe20000100800 */
[----:B0-----:R-:W-:-:S02]  /*18960*/  @P0 IMAD.MOV.U32 R12, RZ, RZ, R228 ;  /* 0x000000ffff0c0224 */ /* 0x001fc400078e00e4 */
[----:B------:R-:W-:Y:S01]  /*18970*/  @P0 IMAD.MOV.U32 R13, RZ, RZ, R227 ;  /* 0x000000ffff0d0224 */ /* 0x000fe200078e00e3 */
[----:B------:R-:W-:Y:S04]  /*18980*/  STL.64 [R1+0x2488], R24 ;  /* 0x0024881801007387 */ /* 0x000fe80000100a00 */
[----:B------:R-:W-:Y:S04]  /*18990*/  STL [R1+0x281c], R24 ;  /* 0x00281c1801007387 */ /* 0x000fe80000100800 */
[----:B------:R-:W-:Y:S04]  /*189a0*/  STL [R1+0x2814], R25 ;  /* 0x0028141901007387 */ /* 0x000fe80000100800 */
[----:B------:R-:W-:Y:S04]  /*189b0*/  STL [R1+0x25dc], R2 ;  /* 0x0025dc0201007387 */ /* 0x000fe80000100800 */
[----:B------:R0:W2:Y:S04]  /*189c0*/  @P0 LDG.E.U8 R163, desc[UR60][R12.64] ;  /* 0x0000003c0ca30981 */ /* 0x0000a8000c1e1100 */
[----:B------:R-:W-:Y:S04]  /*189d0*/  STL [R1+0x25e0], R226 ;  /* 0x0025e0e201007387 */ /* 0x000fe80000100800 */
[----:B------:R1:W-:Y:S01]  /*189e0*/  STL [R1+0x2270], R225 ;  /* 0x002270e101007387 */ /* 0x0003e20000100800 */
[----:B0-----:R-:W-:-:S02]  /*189f0*/  @P0 IMAD.MOV.U32 R12, RZ, RZ, R230 ;  /* 0x000000ffff0c0224 */ /* 0x001fc400078e00e6 */
[----:B------:R-:W-:-:S05]  /*18a00*/  @P0 IMAD.MOV.U32 R13, RZ, RZ, R229 ;  /* 0x000000ffff0d0224 */ /* 0x000fca00078e00e5 */
[----:B------:R0:W2:Y:S04]  /*18a10*/  @P0 LDG.E.U8 R137, desc[UR60][R12.64] ;  /* 0x0000003c0c890981 */ /* 0x0000a8000c1e1100 */
[----:B-1----:R-:W3:Y:S04]  /*18a20*/  LDL.LU R225, [R1+0x1d08] ;  /* 0x001d080001e17983 */ /* 0x002ee80000300800 */
[----:B------:R-:W-:Y:S01]  /*18a30*/  STL [R1+0x25e4], R228 ;  /* 0x0025e4e401007387 */ /* 0x000fe20000100800 */
[----:B0-----:R-:W-:-:S03]  /*18a40*/  @P0 IMAD.MOV.U32 R12, RZ, RZ, R232 ;  /* 0x000000ffff0c0224 */ /* 0x001fc600078e00e8 */
[----:B------:R0:W-:Y:S01]  /*18a50*/  STL [R1+0x226c], R227 ;  /* 0x00226ce301007387 */ /* 0x0001e20000100800 */
[----:B------:R-:W-:-:S05]  /*18a60*/  @P0 IMAD.MOV.U32 R13, RZ, RZ, R231 ;  /* 0x000000ffff0d0224 */ /* 0x000fca00078e00e7 */
[----:B------:R3:W2:Y:S04]  /*18a70*/  @P0 LDG.E.U8 R88, desc[UR60][R12.64] ;  /* 0x0000003c0c580981 */ /* 0x0006a8000c1e1100 */
[----:B0-----:R-:W4:Y:S04]  /*18a80*/  LDL.LU R227, [R1+0x1cf8] ;  /* 0x001cf80001e37983 */ /* 0x001f280000300800 */
[----:B------:R-:W-:Y:S04]  /*18a90*/  STL [R1+0x25e8], R230 ;  /* 0x0025e8e601007387 */ /* 0x000fe80000100800 */
[----:B------:R0:W-:Y:S04]  /*18aa0*/  STL [R1+0x2268], R229 ;  /* 0x002268e501007387 */ /* 0x0001e80000100800 */
[----:B0-----:R-:W2:Y:S04]  /*18ab0*/  LDL.LU R229, [R1+0x1cf0] ;  /* 0x001cf00001e57983 */ /* 0x001ea80000300800 */
[----:B------:R-:W-:Y:S04]  /*18ac0*/  STL [R1+0x25ec], R232 ;  /* 0x0025ece801007387 */ /* 0x000fe80000100800 */
[----:B------:R0:W-:Y:S04]  /*18ad0*/  STL [R1+0x2264], R231 ;  /* 0x002264e701007387 */ /* 0x0001e80000100800 */
[----:B0-----:R-:W2:Y:S04]  /*18ae0*/  LDL.LU R231, [R1+0x1ce8] ;  /* 0x001ce80001e77983 */ /* 0x001ea80000300800 */
[----:B------:R-:W4:Y:S01]  /*18af0*/  LDL R13, [R1+0x1d04] ;  /* 0x001d0400010d7983 */ /* 0x000f220000100800 */
[----:B------:R-:W-:Y:S01]  /*18b00*/  PRMT R22, RZ, 0x7610, R22 ;  /* 0x00007610ff167816 */ /* 0x000fe20000000016 */
[----:B---3--:R-:W-:-:S02]  /*18b10*/  @P1 IMAD.MOV.U32 R12, RZ, RZ, R225 ;  /* 0x000000ffff0c1224 */ /* 0x008fc400078e00e1 */
[----:B------:R-:W-:Y:S04]  /*18b20*/  STL [R1+0x25f0], R225 ;  /* 0x0025f0e101007387 */ /* 0x000fe80000100800 */
[----:B----4-:R0:W3:Y:S04]  /*18b30*/  @P1 LDG.E.U8 R22, desc[UR60][R12.64] ;  /* 0x0000003c0c161981 */ /* 0x0100e8000c1e1100 */
[----:B------:R-:W4:Y:S01]  /*18b40*/  LDL R13, [R1+0x1cfc] ;  /* 0x001cfc00010d7983 */ /* 0x000f220000100800 */
[----:B------:R-:W-:Y:S01]  /*18b50*/  PRMT R164, RZ, 0x7610, R164 ;  /* 0x00007610ffa47816 */ /* 0x000fe200000000a4 */
[----:B0-----:R-:W-:-:S02]  /*18b60*/  @P1 IMAD.MOV.U32 R12, RZ, RZ, R0 ;  /* 0x000000ffff0c1224 */ /* 0x001fc400078e0000 */
[----:B------:R-:W-:Y:S01]  /*18b70*/  STL [R1+0x25f4], R0 ;  /* 0x0025f40001007387 */ /* 0x000fe20000100800 */
[----:B------:R-:W-:-:S03]  /*18b80*/  PRMT R236, RZ, 0x7610, R236 ;  /* 0x00007610ffec7816 */ /* 0x000fc600000000ec */
[----:B----4-:R0:W4:Y:S04]  /*18b90*/  @P1 LDG.E.U8 R164, desc[UR60][R12.64] ;  /* 0x0000003c0ca41981 */ /* 0x010128000c1e1100 */
[----:B------:R-:W2:Y:S01]  /*18ba0*/  LDL R13, [R1+0x1cf4] ;  /* 0x001cf400010d7983 */ /* 0x000ea20000100800 */
[----:B0-----:R-:W-:-:S03]  /*18bb0*/  @P1 IMAD.MOV.U32 R12, RZ, RZ, R227 ;  /* 0x000000ffff0c1224 */ /* 0x001fc600078e00e3 */
[----:B------:R-:W-:Y:S01]  /*18bc0*/  STL [R1+0x25f8], R227 ;  /* 0x0025f8e301007387 */ /* 0x000fe20000100800 */
[----:B------:R-:W-:-:S03]  /*18bd0*/  PRMT R136, RZ, 0x7610, R136 ;  /* 0x00007610ff887816 */ /* 0x000fc60000000088 */
[----:B--2---:R0:W2:Y:S04]  /*18be0*/  @P1 LDG.E.U8 R236, desc[UR60][R12.64] ;  /* 0x0000003c0cec1981 */ /* 0x0040a8000c1e1100 */
[----:B------:R-:W3:Y:S01]  /*18bf0*/  LDL R13, [R1+0x1cec] ;  /* 0x001cec00010d7983 */ /* 0x000ee20000100800 */
[----:B0-----:R-:W-:-:S03]  /*18c00*/  @P1 IMAD.MOV.U32 R12, RZ, RZ, R229 ;  /* 0x000000ffff0c1224 */ /* 0x001fc600078e00e5 */
[----:B------:R-:W-:Y:S01]  /*18c10*/  STL [R1+0x25fc], R229 ;  /* 0x0025fce501007387 */ /* 0x000fe20000100800 */
[----:B------:R-:W-:-:S03]  /*18c20*/  ISETP.GT.AND P0, PT, R3, 0x2, PT ;  /* 0x000000020300780c */ /* 0x000fc60003f04270 */
[----:B---3--:R0:W3:Y:S04]  /*18c30*/  @P1 LDG.E.U8 R136, desc[UR60][R12.64] ;  /* 0x0000003c0c881981 */ /* 0x0080e8000c1e1100 */
[----:B------:R-:W4:Y:S01]  /*18c40*/  LDL R13, [R1+0x1ce4] ;  /* 0x001ce400010d7983 */ /* 0x000f220000100800 */
[----:B------:R-:W-:-:S05]  /*18c50*/  PRMT R252, RZ, 0x7610, R252 ;  /* 0x00007610fffc7816 */ /* 0x000fca00000000fc */
[----:B0-----:R-:W-:Y:S01]  /*18c60*/  @P0 IMAD.MOV.U32 R12, RZ, RZ, R231 ;  /* 0x000000ffff0c0224 */ /* 0x001fe200078e00e7 */
[----:B------:R-:W-:Y:S04]  /*18c70*/  STL [R1+0x2600], R231 ;  /* 0x002600e701007387 */ /* 0x000fe80000100800 */
[----:B----4-:R0:W4:Y:S04]  /*18c80*/  @P0 LDG.E.U8 R252, desc[UR60][R12.64] ;  /* 0x0000003c0cfc0981 */ /* 0x010128000c1e1100 */
[----:B------:R-:W0:Y:S04]  /*18c90*/  LDL R12, [R1+0x1cdc] ;  /* 0x001cdc00010c7983 */ /* 0x000e280000100800 */
[----:B------:R-:W0:Y:S01]  /*18ca0*/  LDL R13, [R1+0x1ce0] ;  /* 0x001ce000010d7983 */ /* 0x000e220000100800 */
[----:B------:R-:W-:-:S02]  /*18cb0*/  PRMT R166, RZ, 0x7610, R166 ;  /* 0x00007610ffa67816 */ /* 0x000fc400000000a6 */
[----:B0-----:R-:W-:-:S04]  /*18cc0*/  @P0 LOP3.LUT R13, R13, R12, RZ, 0x3c, !PT ;  /* 0x0000000c0d0d0212 */ /* 0x001fc800078e3cff */
[----:B------:R-:W-:-:S04]  /*18cd0*/  @P0 LOP3.LUT R12, R13, R12, RZ, 0x3c, !PT ;  /* 0x0000000c0d0c0212 */ /* 0x000fc800078e3cff */
[----:B------:R-:W-:-:S05]  /*18ce0*/  @P0 LOP3.LUT R13, R13, R12, RZ, 0x3c, !PT ;  /* 0x0000000c0d0d0212 */ /* 0x000fca00078e3cff */
[----:B------:R0:W2:Y:S04]  /*18cf0*/  @P0 LDG.E.U8 R166, desc[UR60][R12.64] ;  /* 0x0000003c0ca60981 */ /* 0x0000a8000c1e1100 */
[----:B------:R-:W0:Y:S04]  /*18d00*/  LDL R12, [R1+0x1cd4] ;  /* 0x001cd400010c7983 */ /* 0x000e280000100800 */
[----:B------:R-:W0:Y:S01]  /*18d10*/  LDL R13, [R1+0x1cd8] ;  /* 0x001cd800010d7983 */ /* 0x000e220000100800 */
[----:B------:R-:W-:Y:S02]  /*18d20*/  PRMT R100, RZ, 0x7610, R100 ;  /* 0x00007610ff647816 */ /* 0x000fe40000000064 */
[----:B0-----:R-:W-:-:S04]  /*18d30*/  @P0 LOP3.LUT R13, R13, R12, RZ, 0x3c, !PT ;  /* 0x0000000c0d0d0212 */ /* 0x001fc800078e3cff */
[----:B------:R-:W-:-:S04]  /*18d40*/  @P0 LOP3.LUT R12, R13, R12, RZ, 0x3c, !PT ;  /* 0x0000000c0d0c0212 */ /* 0x000fc800078e3cff */
[----:B------:R-:W-:-:S05]  /*18d50*/  @P0 LOP3.LUT R13, R13, R12, RZ, 0x3c, !PT ;  /* 0x0000000c0d0d0212 */ /* 0x000fca00078e3cff */
[----:B------:R0:W3:Y:S04]  /*18d60*/  @P0 LDG.E.U8 R100, desc[UR60][R12.64] ;  /* 0x0000003c0c640981 */ /* 0x0000e8000c1e1100 */
[----:B------:R-:W0:Y:S04]  /*18d70*/  LDL R12, [R1+0x1ccc] ;  /* 0x001ccc00010c7983 */ /* 0x000e280000100800 */
[----:B------:R-:W0:Y:S01]  /*18d80*/  LDL R13, [R1+0x1cd0] ;  /* 0x001cd000010d7983 */ /* 0x000e220000100800 */
[----:B------:R-:W-:Y:S02]  /*18d90*/  PRMT R243, RZ, 0x7610, R243 ;  /* 0x00007610fff37816 */ /* 0x000fe400000000f3 */
[----:B0-----:R-:W-:-:S04]  /*18da0*/  @P0 LOP3.LUT R13, R13, R12, RZ, 0x3c, !PT ;  /* 0x0000000c0d0d0212 */ /* 0x001fc800078e3cff */
[----:B------:R-:W-:-:S04]  /*18db0*/  @P0 LOP3.LUT R12, R13, R12, RZ, 0x3c, !PT ;  /* 0x0000000c0d0c0212 */ /* 0x000fc800078e3cff */
[----:B------:R-:W-:-:S05]  /*18dc0*/  @P0 LOP3.LUT R13, R13, R12, RZ, 0x3c, !PT ;  /* 0x0000000c0d0d0212 */ /* 0x000fca00078e3cff */
[----:B------:R-:W4:Y:S01]  /*18dd0*/  @P0 LDG.E.U8 R243, desc[UR60][R12.64] ;  /* 0x0000003c0cf30981 */ /* 0x000f22000c1e1100 */
[----:B------:R-:W-:-:S03]  /*18de0*/  ISETP.GT.AND P1, PT, R3, 0x3, PT ;  /* 0x000000030300780c */ /* 0x000fc60003f24270 */
[----:B----4-:R0:W-:Y:S04]  /*18df0*/  STL [R1+0x61c], R243 ;  /* 0x00061cf301007387 */ /* 0x0101e80000100800 */
[----:B0-----:R-:W4:Y:S04]  /*18e00*/  LDL.LU R243, [R1+0x2dd8] ;  /* 0x002dd80001f37983 */ /* 0x001f280000300800 */
[----:B------:R-:W2:Y:S04]  /*18e10*/  LDL R12, [R1+0x1cc4] ;  /* 0x001cc400010c7983 */ /* 0x000ea80000100800 */
[----:B------:R-:W2:Y:S01]  /*18e20*/  LDL R13, [R1+0x1cc8] ;  /* 0x001cc800010d7983 */ /* 0x000ea20000100800 */
[----:B------:R-:W-:-:S02]  /*18e30*/  PRMT R21, RZ, 0x7610, R21 ;  /* 0x00007610ff157816 */ /* 0x000fc40000000015 */
[----:B--2---:R-:W-:-:S04]  /*18e40*/  @P1 LOP3.LUT R13, R13, R12, RZ, 0x3c, !PT ;  /* 0x0000000c0d0d1212 */ /* 0x004fc800078e3cff */
        /* <DEDUP_REMOVED lines=26> */
[----:B------:R-:W-:Y:S02]  /*18ff0*/  ISETP.GT.AND P0, PT, R3, 0x4, PT ;  /* 0x000000040300780c */ /* 0x000fe40003f04270 */
[----:B------:R-:W-:-:S11]  /*19000*/  PRMT R250, RZ, 0x7610, R250 ;  /* 0x00007610fffa7816 */ /* 0x000fd600000000fa */
        /* <DEDUP_REMOVED lines=17> */
[----:B------:R-:W4:Y:S04]  /*19120*/  @P0 LDG.E.U8 R246, desc[UR60][R12.64] ;  /* 0x0000003c0cf60981 */ /* 0x000f28000c1e1100 */
        /* <DEDUP_REMOVED lines=8> */
[----:B------:R-:W2:Y:S01]  /*191b0*/  @P0 LDG.E.U8 R241, desc[UR60][R12.64] ;  /* 0x0000003c0cf10981 */ /* 0x000ea2000c1e1100 */
[----:B------:R-:W-:-:S03]  /*191c0*/  ISETP.GT.AND P1, PT, R3, 0x5, PT ;  /* 0x000000050300780c */ /* 0x000fc60003f24270 */
[----:B--2---:R0:W-:Y:S04]  /*191d0*/  STL [R1+0x60c], R241 ;  /* 0x00060cf101007387 */ /* 0x0041e80000100800 */
[----:B0-----:R-:W2:Y:S04]  /*191e0*/  LDL.LU R241, [R1+0x2dd0] ;  /* 0x002dd00001f17983 */ /* 0x001ea80000300800 */
[----:B------:R-:W3:Y:S04]  /*191f0*/  LDL R12, [R1+0x1c84] ;  /* 0x001c8400010c7983 */ /* 0x000ee80000100800 */
[----:B------:R-:W3:Y:S01]  /*19200*/  LDL R13, [R1+0x1c88] ;  /* 0x001c8800010d7983 */ /* 0x000ee20000100800 */
[----:B------:R-:W-:-:S02]  /*19210*/  PRMT R20, RZ, 0x7610, R20 ;  /* 0x00007610ff147816 */ /* 0x000fc40000000014 */
[----:B---3--:R-:W-:-:S04]  /*19220*/  @P1 LOP3.LUT R13, R13, R12, RZ, 0x3c, !PT ;  /* 0x0000000c0d0d1212 */ /* 0x008fc800078e3cff */
        /* <DEDUP_REMOVED lines=282> */
[----:B----4-:R-:W-:Y:S02]  /*1a3d0*/  PRMT R240, RZ, 0x7610, R240 ;  /* 0x00007610fff07816 */ /* 0x010fe400000000f0 */
[----:B0-----:R-:W-:-:S04]  /*1a3e0*/  @P0 LOP3.LUT R13, R13, R12, RZ, 0x3c, !PT ;  /* 0x0000000c0d0d0212 */ /* 0x001fc800078e3cff */
[----:B------:R-:W-:-:S04]  /*1a3f0*/  @P0 LOP3.LUT R12, R13, R12, RZ, 0x3c, !PT ;  /* 0x0000000c0d0c0212 */ /* 0x000fc800078e3cff */
[----:B------:R-:W-:-:S05]  /*1a400*/  @P0 LOP3.LUT R13, R13, R12, RZ, 0x3c, !PT ;  /* 0x0000000c0d0d0212 */ /* 0x000fca00078e3cff */
[----:B------:R0:W4:Y:S04]  /*1a410*/  @P0 LDG.E.U8 R240, desc[UR60][R12.64] ;  /* 0x0000003c0cf00981 */ /* 0x000128000c1e1100 */
[----:B------:R-:W0:Y:S04]  /*1a420*/  LDL R12, [R1+0x1b54] ;  /* 0x001b5400010c7983 */ /* 0x000e280000100800 */
[----:B------:R-:W0:Y:S01]  /*1a430*/  LDL R13, [R1+0x1b58] ;  /* 0x001b5800010d7983 */ /* 0x000e220000100800 */
[----:B------:R-:W-:Y:S02]  /*1a440*/  PRMT R238, RZ, 0x7610, R238 ;  /* 0x00007610ffee7816 */ /* 0x000fe400000000ee */
[----:B0-----:R-:W-:-:S04]  /*1a450*/  @P0 LOP3.LUT R13, R13, R12, RZ, 0x3c, !PT ;  /* 0x0000000c0d0d0212 */ /* 0x001fc800078e3cff */
[----:B------:R-:W-:-:S04]  /*1a460*/  @P0 LOP3.LUT R12, R13, R12, RZ, 0x3c, !PT ;  /* 0x0000000c0d0c0212 */ /* 0x000fc800078e3cff */
[----:B------:R-:W-:-:S05]  /*1a470*/  @P0 LOP3.LUT R13, R13, R12, RZ, 0x3c, !PT ;  /* 0x0000000c0d0d0212 */ /* 0x000fca00078e3cff */
[----:B------:R-:W2:Y:S04]  /*1a480*/  @P0 LDG.E.U8 R238, desc[UR60][R12.64] ;  /* 0x0000003c0cee0981 */ /* 0x000ea8000c1e1100 */
        /* <DEDUP_REMOVED lines=16> */
[----:B------:R0:W4:Y:S04]  /*1a590*/  @P1 LDG.E.U8 R16, desc[UR60][R12.64] ;  /* 0x0000003c0c101981 */ /* 0x000128000c1e1100 */
[----:B------:R-:W0:Y:S04]  /*1a5a0*/  LDL R12, [R1+0x1b3c] ;  /* 0x001b3c00010c7983 */ /* 0x000e280000100800 */
[----:B------:R-:W0:Y:S01]  /*1a5b0*/  LDL R13, [R1+0x1b40] ;  /* 0x001b4000010d7983 */ /* 0x000e220000100800 */
[----:B--2---:R-:W-:Y:S02]  /*1a5c0*/  PRMT R238, RZ, 0x7610, R238 ;  /* 0x00007610ffee7816 */ /* 0x004fe400000000ee */
        /* <DEDUP_REMOVED lines=80> */
[----:B------:R-:W-:Y:S02]  /*1aad0*/  ISETP.GT.AND P0, PT, R3, 0x12, PT ;  /* 0x000000120300780c */ /* 0x000fe40003f04270 */
[----:B------:R-:W-:-:S11]  /*1aae0*/  PRMT R223, RZ, 0x7610, R223 ;  /* 0x00007610ffdf7816 */ /* 0x000fd600000000df */
[----:B0-----:R-:W-:-:S04]  /*1aaf0*/  @P0 LOP3.LUT R13, R13, R12, RZ, 0x3c, !PT ;  /* 0x0000000c0d0d0212 */ /* 0x001fc800078e3cff */
[----:B------:R-:W-:-:S04]  /*1ab00*/  @P0 LOP3.LUT R12, R13, R12, RZ, 0x3c, !PT ;  /* 0x0000000c0d0c0212 */ /* 0x000fc800078e3cff */
[----:B------:R-:W-:-:S05]  /*1ab10*/  @P0 LOP3.LUT R13, R13, R12, RZ, 0x3c, !PT ;  /* 0x0000000c0d0d0212 */ /* 0x000fca00078e3cff */
[----:B------:R-:W3:Y:S04]  /*1ab20*/  @P0 LDG.E.U8 R223, desc[UR60][R12.64] ;  /* 0x0000003c0cdf0981 */ /* 0x000ee8000c1e1100 */
[----:B---3--:R0:W-:Y:S04]  /*1ab30*/  STL [R1+0x55c], R223 ;  /* 0x00055cdf01007387 */ /* 0x0081e80000100800 */
[----:B0-----:R-:W3:Y:S04]  /*1ab40*/  LDL.LU R223, [R1+0x2da4] ;  /* 0x002da40001df7983 */ /* 0x001ee80000300800 */
[----:B------:R-:W2:Y:S04]  /*1ab50*/  LDL R12, [R1+0x1adc] ;  /* 0x001adc00010c7983 */ /* 0x000ea80000100800 */
[----:B------:R-:W2:Y:S01]  /*1ab60*/  LDL R13, [R1+0x1ae0] ;  /* 0x001ae000010d7983 */ /* 0x000ea20000100800 */
[----:B----4-:R-:W-:-:S02]  /*1ab70*/  PRMT R224, RZ, 0x7610, R224 ;  /* 0x00007610ffe07816 */ /* 0x010fc400000000e0 */
[----:B--2---:R-:W-:-:S04]  /*1ab80*/  @P0 LOP3.LUT R13, R13, R12, RZ, 0x3c, !PT ;  /* 0x0000000c0d0d0212 */ /* 0x004fc800078e3cff */
[----:B------:R-:W-:-:S04]  /*1ab90*/  @P0 LOP3.LUT R12, R13, R12, RZ, 0x3c, !PT ;  /* 0x0000000c0d0c0212 */ /* 0x000fc800078e3cff */
[----:B------:R-:W-:-:S05]  /*1aba0*/  @P0 LOP3.LUT R13, R13, R12, RZ, 0x3c, !PT ;  /* 0x0000000c0d0d0212 */ /* 0x000fca00078e3cff */
[----:B------:R-:W2:Y:S04]  /*1abb0*/  @P0 LDG.E.U8 R224, desc[UR60][R12.64] ;  /* 0x0000003c0ce00981 */ /* 0x000ea8000c1e1100 */
[----:B--2---:R0:W-:Y:S04]  /*1abc0*/  STL [R1+0x578], R224 ;  /* 0x000578e001007387 */ /* 0x0041e80000100800 */
[----:B0-----:R-:W2:Y:S04]  /*1abd0*/  LDL.LU R224, [R1+0x2da0] ;  /* 0x002da00001e07983 */ /* 0x001ea80000300800 */
[----:B------:R-:W4:Y:S04]  /*1abe0*/  LDL R12, [R1+0x1ad4] ;  /* 0x001ad400010c7983 */ /* 0x000f280000100800 */
[----:B------:R-:W4:Y:S01]  /*1abf0*/  LDL R13, [R1+0x1ad8] ;  /* 0x001ad800010d7983 */ /* 0x000f220000100800 */
[----:B---3--:R-:W-:-:S02]  /*1ac00*/  PRMT R223, RZ, 0x7610, R223 ;  /* 0x00007610ffdf7816 */ /* 0x008fc400000000df */
[----:B----4-:R-:W-:-:S04]  /*1ac10*/  @P0 LOP3.LUT R13, R13, R12, RZ, 0x3c, !PT ;  /* 0x0000000c0d0d0212 */ /* 0x010fc800078e3cff */
[----:B------:R-:W-:-:S04]  /*1ac20*/  @P0 LOP3.LUT R12, R13, R12, RZ, 0x3c, !PT ;  /* 0x0000000c0d0c0212 */ /* 0x000fc800078e3cff */
[----:B------:R-:W-:-:S05]  /*1ac30*/  @P0 LOP3.LUT R13, R13, R12, RZ, 0x3c, !PT ;  /* 0x0000000c0d0d0212 */ /* 0x000fca00078e3cff */
[----:B------:R-:W3:Y:S04]  /*1ac40*/  @P0 LDG.E.U8 R223, desc[UR60][R12.64] ;  /* 0x0000003c0cdf0981 */ /* 0x000ee8000c1e1100 */
[----:B---3--:R0:W-:Y:S04]  /*1ac50*/  STL [R1+0x598], R223 ;  /* 0x000598df01007387 */ /* 0x0081e80000100800 */
[----:B0-----:R-:W3:Y:S04]  /*1ac60*/  LDL.LU R223, [R1+0x2d9c] ;  /* 0x002d9c0001df7983 */ /* 0x001ee80000300800 */
[----:B------:R-:W4:Y:S04]  /*1ac70*/  LDL R12, [R1+0x1acc] ;  /* 0x001acc00010c7983 */ /* 0x000f280000100800 */
[----:B------:R-:W4:Y:S01]  /*1ac80*/  LDL R13, [R1+0x1ad0] ;  /* 0x001ad000010d7983 */ /* 0x000f220000100800 */
[----:B--2---:R-:W-:-:S02]  /*1ac90*/  PRMT R224, RZ, 0x7610, R224 ;  /* 0x00007610ffe07816 */ /* 0x004fc400000000e0 */
[----:B----4-:R-:W-:-:S04]  /*1aca0*/  @P0 LOP3.LUT R13, R13, R12, RZ, 0x3c, !PT ;  /* 0x0000000c0d0d0212 */ /* 0x010fc800078e3cff */
[----:B------:R-:W-:-:S04]  /*1acb0*/  @P0 LOP3.LUT R12, R13, R12, RZ, 0x3c, !PT ;  /* 0x0000000c0d0c0212 */ /* 0x000fc800078e3cff */
[----:B------:R-:W-:-:S05]  /*1acc0*/  @P0 LOP3.LUT R13, R13, R12, RZ, 0x3c, !PT ;  /* 0x0000000c0d0d0212 */ /* 0x000fca00078e3cff */
[----:B------:R-:W2:Y:S01]  /*1acd0*/  @P0 LDG.E.U8 R224, desc[UR60][R12.64] ;  /* 0x0000003c0ce00981 */ /* 0x000ea2000c1e1100 */
[----:B------:R-:W-:-:S03]  /*1ace0*/  ISETP.GT.AND P1, PT, R3, 0x13, PT ;  /* 0x000000130300780c */ /* 0x000fc60003f24270 */
[----:B--2---:R0:W-:Y:S04]  /*1acf0*/  STL [R1+0x5b8], R224 ;  /* 0x0005b8e001007387 */ /* 0x0041e80000100800 */
[----:B0-----:R-:W2:Y:S04]  /*1ad00*/  LDL.LU R224, [R1+0x2d98] ;  /* 0x002d980001e07983 */ /* 0x001ea80000300800 */
[----:B------:R-:W4:Y:S04]  /*1ad10*/  LDL R12, [R1+0x1ac4] ;  /* 0x001ac400010c7983 */ /* 0x000f280000100800 */
[----:B------:R-:W4:Y:S01]  /*1ad20*/  LDL R13, [R1+0x1ac8] ;  /* 0x001ac800010d7983 */ /* 0x000f220000100800 */
[----:B------:R-:W-:-:S02]  /*1ad30*/  PRMT R85, RZ, 0x7610, R85 ;  /* 0x00007610ff557816 */ /* 0x000fc40000000055 */
[----:B----4-:R-:W-:-:S04]  /*1ad40*/  @P1 LOP3.LUT R13, R13, R12, RZ, 0x3c, !PT ;  /* 0x0000000c0d0d1212 */ /* 0x010fc800078e3cff */
        /* <DEDUP_REMOVED lines=26> */
[----:B------:R-:W-:Y:S02]  /*1aef0*/  ISETP.GT.AND P0, PT, R3, 0x14, PT ;  /* 0x000000140300780c */ /* 0x000fe40003f04270 */
[----:B---3--:R-:W-:-:S11]  /*1af00*/  PRMT R223, RZ, 0x7610, R223 ;  /* 0x00007610ffdf7816 */ /* 0x008fd600000000df */
[----:B0-----:R-:W-:-:S04]  /*1af10*/  @P0 LOP3.LUT R13, R13, R12, RZ, 0x3c, !PT ;  /* 0x0000000c0d0d0212 */ /* 0x001fc800078e3cff */
        /* <DEDUP_REMOVED lines=190> */
[----:B------:R-:W4:Y:S04]  /*1bb00*/  @P0 LDG.E.U8 R223, desc[UR60][R12.64] ;  /* 0x0000003c0cdf0981 */ /* 0x000f28000c1e1100 */
[----:B----4-:R0:W-:Y:S04]  /*1bb10*/  STL [R1+0xa0c], R223 ;  /* 0x000a0cdf01007387 */ /* 0x0101e80000100800 */
[----:B0-----:R-:W4:Y:S04]  /*1bb20*/  LDL.LU R223, [R1+0x2d78] ;  /* 0x002d780001df7983 */ /* 0x001f280000300800 */
[----:B------:R-:W3:Y:S04]  /*1bb30*/  LDL R12, [R1+0x19dc] ;  /* 0x0019dc00010c7983 */ /* 0x000ee80000100800 */
[----:B------:R-:W3:Y:S01]  /*1bb40*/  LDL R13, [R1+0x19e0] ;  /* 0x0019e000010d7983 */ /* 0x000ee20000100800 */
[----:B--2---:R-:W-:-:S02]  /*1bb50*/  PRMT R224, RZ, 0x7610, R224 ;  /* 0x00007610ffe07816 */ /* 0x004fc400000000e0 */
[----:B---3--:R-:W-:-:S04]  /*1bb60*/  @P0 LOP3.LUT R13, R13, R12, RZ, 0x3c, !PT ;  /* 0x0000000c0d0d0212 */ /* 0x008fc800078e3cff */
[----:B------:R-:W-:-:S04]  /*1bb70*/  @P0 LOP3.LUT R12, R13, R12, RZ, 0x3c, !PT ;  /* 0x0000000c0d0c0212 */ /* 0x000fc800078e3cff */
[----:B------:R-:W-:-:S05]  /*1bb80*/  @P0 LOP3.LUT R13, R13, R12, RZ, 0x3c, !PT ;  /* 0x0000000c0d0d0212 */ /* 0x000fca00078e3cff */
[----:B------:R-:W2:Y:S04]  /*1bb90*/  @P0 LDG.E.U8 R224, desc[UR60][R12.64] ;  /* 0x0000003c0ce00981 */ /* 0x000ea8000c1e1100 */
[----:B--2---:R0:W-:Y:S04]  /*1bba0*/  STL [R1+0xa34], R224 ;  /* 0x000a34e001007387 */ /* 0x0041e80000100800 */
[----:B0-----:R-:W2:Y:S04]  /*1bbb0*/  LDL.LU R224, [R1+0x2d74] ;  /* 0x002d740001e07983 */ /* 0x001ea80000300800 */
[----:B------:R-:W3:Y:S04]  /*1bbc0*/  LDL R12, [R1+0x19d4] ;  /* 0x0019d400010c7983 */ /* 0x000ee80000100800 */
[----:B------:R-:W3:Y:S01]  /*1bbd0*/  LDL R13, [R1+0x19d8] ;  /* 0x0019d800010d7983 */ /* 0x000ee20000100800 */
[----:B----4-:R-:W-:-:S02]  /*1bbe0*/  PRMT R223, RZ, 0x7610, R223 ;  /* 0x00007610ffdf7816 */ /* 0x010fc400000000df */
[----:B---3--:R-:W-:-:S04]  /*1bbf0*/  @P0 LOP3.LUT R13, R13, R12, RZ, 0x3c, !PT ;  /* 0x0000000c0d0d0212 */ /* 0x008fc800078e3cff */
        /* <DEDUP_REMOVED lines=241> */
[----:B------:R-:W-:-:S02]  /*1cb10*/  PRMT R223, RZ, 0x7610, R223 ;  /* 0x00007610ffdf7816 */ /* 0x000fc400000000df */
[----:B----4-:R-:W-:-:S04]  /*1cb20*/  @P0 LOP3.LUT R13, R13, R12, RZ, 0x3c, !PT ;  /* 0x0000000c0d0d0212 */ /* 0x010fc800078e3cff */
[----:B------:R-:W-:-:S04]  /*1cb30*/  @P0 LOP3.LUT R12, R13, R12, RZ, 0x3c, !PT ;  /* 0x0000000c0d0c0212 */ /* 0x000fc800078e3cff */
[----:B------:R-:W-:-:S05]  /*1cb40*/  @P0 LOP3.LUT R13, R13, R12, RZ, 0x3c, !PT ;  /* 0x0000000c0d0d0212 */ /* 0x000fca00078e3cff */
[----:B------:R-:W4:Y:S04]  /*1cb50*/  @P0 LDG.E.U8 R223, desc[UR60][R12.64] ;  /* 0x0000003c0cdf0981 */ /* 0x000f28000c1e1100 */
[----:B----4-:R0:W-:Y:S04]  /*1cb60*/  STL [R1+0xaf4], R223 ;  /* 0x000af4df01007387 */ /* 0x0101e80000100800 */
[----:B0-----:R-:W4:Y:S04]  /*1cb70*/  LDL.LU R223, [R1+0x2d4c] ;  /* 0x002d4c0001df7983 */ /* 0x001f280000300800 */
[----:B------:R-:W2:Y:S04]  /*1cb80*/  LDL R12, [R1+0x18d4] ;  /* 0x0018d400010c7983 */ /* 0x000ea80000100800 */
[----:B------:R-:W2:Y:S01]  /*1cb90*/  LDL R13, [R1+0x18d8] ;  /* 0x0018d800010d7983 */ /* 0x000ea20000100800 */
[----:B---3--:R-:W-:-:S02]  /*1cba0*/  PRMT R222, RZ, 0x7610, R222 ;  /* 0x00007610ffde7816 */ /* 0x008fc400000000de */
[----:B--2---:R-:W-:-:S04]  /*1cbb0*/  @P0 LOP3.LUT R13, R13, R12, RZ, 0x3c, !PT ;  /* 0x0000000c0d0d0212 */ /* 0x004fc800078e3cff */
        /* <DEDUP_REMOVED lines=11> */
[----:B------:R-:W3:Y:S01]  /*1cc70*/  @P0 LDG.E.U8 R223, desc[UR60][R12.64] ;  /* 0x0000003c0cdf0981 */ /* 0x000ee2000c1e1100 */
[----:B------:R-:W-:-:S03]  /*1cc80*/  ISETP.GT.AND P1, PT, R3, 0x23, PT ;  /* 0x000000230300780c */ /* 0x000fc60003f24270 */
        /* <DEDUP_REMOVED lines=33> */
[----:B--2---:R-:W-:-:S11]  /*1cea0*/  PRMT R222, RZ, 0x7610, R222 ;  /* 0x00007610ffde7816 */ /* 0x004fd600000000de */
[----:B0-----:R-:W-:-:S04]  /*1ceb0*/  @P0 LOP3.LUT R13, R13, R12, RZ, 0x3c, !PT ;  /* 0x0000000c0d0d0212 */ /* 0x001fc800078e3cff */
        /* <DEDUP_REMOVED lines=147> */
[----:B---3--:R-:W-:Y:S02]  /*1d7f0*/  PRMT R223, RZ, 0x7610, R223 ;  /* 0x00007610ffdf7816 */ /* 0x008fe400000000df */
[----:B0-----:R-:W-:-:S04]  /*1d800*/  @P0 LOP3.LUT R13, R13, R12, RZ, 0x3c, !PT ;  /* 0x0000000c0d0d0212 */ /* 0x001fc800078e3cff */
[----:B------:R-:W-:-:S04]  /*1d810*/  @P0 LOP3.LUT R12, R13, R12, RZ, 0x3c, !PT ;  /* 0x0000000c0d0c0212 */ /* 0x000fc800078e3cff */
[----:B------:R-:W-:-:S05]  /*1d820*/  @P0 LOP3.LUT R13, R13, R12, RZ, 0x3c, !PT ;  /* 0x0000000c0d0d0212 */ /* 0x000fca00078e3cff */
[----:B------:R-:W3:Y:S01]  /*1d830*/  @P0 LDG.E.U8 R223, desc[UR60][R12.64] ;  /* 0x0000003c0cdf0981 */ /* 0x000ee2000c1e1100 */
[----:B------:R-:W-:-:S03]  /*1d840*/  ISETP.GT.AND P1, PT, R3, 0x29, PT ;  /* 0x000000290300780c */ /* 0x000fc60003f24270 */
[----:B---3--:R0:W-:Y:S04]  /*1d850*/  STL [R1+0xbc4], R223 ;  /* 0x000bc4df01007387 */ /* 0x0081e80000100800 */
[----:B0-----:R-:W3:Y:S04]  /*1d860*/  LDL.LU R223, [R1+0x2d28] ;  /* 0x002d280001df7983 */ /* 0x001ee80000300800 */
        /* <DEDUP_REMOVED lines=179> */
[----:B--2---:R-:W-:Y:S02]  /*1e3a0*/  PRMT R223, RZ, 0x7610, R223 ;  /* 0x00007610ffdf7816 */ /* 0x004fe400000000df */
        /* <DEDUP_REMOVED lines=12> */
[----:B------:R-:W4:Y:S04]  /*1e470*/  @P0 LDG.E.U8 R24, desc[UR60][R12.64] ;  /* 0x0000003c0c180981 */ /* 0x000f28000c1e1100 */
[----:B------:R-:W3:Y:S04]  /*1e480*/  LDL R12, [R1+0x1744] ;  /* 0x00174400010c7983 */ /* 0x000ee80000100800 */
[----:B------:R-:W3:Y:S01]  /*1e490*/  LDL R13, [R1+0x1748] ;  /* 0x00174800010d7983 */ /* 0x000ee20000100800 */
[----:B------:R-:W-:Y:S02]  /*1e4a0*/  ISETP.GT.AND P1, PT, R3, 0x2f, PT ;  /* 0x0000002f0300780c */ /* 0x000fe40003f24270 */
[----:B------:R-:W-:Y:S01]  /*1e4b0*/  PRMT R29, RZ, 0x7610, R29 ;  /* 0x00007610ff1d7816 */ /* 0x000fe2000000001d */
[----:B----4-:R0:W-:Y:S10]  /*1e4c0*/  STL [R1+0x2824], R24 ;  /* 0x0028241801007387 */ /* 0x0101f40000100800 */
[----:B---3--:R-:W-:-:S04]  /*1e4d0*/  @P1 LOP3.LUT R13, R13, R12, RZ, 0x3c, !PT ;  /* 0x0000000c0d0d1212 */ /* 0x008fc800078e3cff */
[----:B------:R-:W-:-:S04]  /*1e4e0*/  @P1 LOP3.LUT R12, R13, R12, RZ, 0x3c, !PT ;  /* 0x0000000c0d0c1212 */ /* 0x000fc800078e3cff */
[----:B------:R-:W-:-:S05]  /*1e4f0*/  @P1 LOP3.LUT R13, R13, R12, RZ, 0x3c, !PT ;  /* 0x0000000c0d0d1212 */ /* 0x000fca00078e3cff */
[----:B------:R1:W3:Y:S04]  /*1e500*/  @P1 LDG.E.U8 R29, desc[UR60][R12.64] ;  /* 0x0000003c0c1d1981 */ /* 0x0002e8000c1e1100 */
[----:B------:R-:W1:Y:S04]  /*1e510*/  LDL R12, [R1+0x173c] ;  /* 0x00173c00010c7983 */ /* 0x000e680000100800 */
[----:B------:R-:W1:Y:S01]  /*1e520*/  LDL R13, [R1+0x1740] ;  /* 0x00174000010d7983 */ /* 0x000e620000100800 */
[----:B0-----:R-:W-:Y:S02]  /*1e530*/  PRMT R24, RZ, 0x7610, R24 ;  /* 0x00007610ff187816 */ /* 0x001fe40000000018 */
[----:B-1----:R-:W-:-:S04]  /*1e540*/  @P1 LOP3.LUT R13, R13, R12, RZ, 0x3c, !PT ;  /* 0x0000000c0d0d1212 */ /* 0x002fc800078e3cff */
        /* <DEDUP_REMOVED lines=1578> */
[----:B------:R-:W4:Y:S02]  /*247f0*/  LDL R13, [R1+0x11d0] ;  /* 0x0011d000010d7983 */ /* 0x000f240000100800 */
[----:B----4-:R-:W-:-:S02]  /*24800*/  @P0 LOP3.LUT R13, R13, R12, RZ, 0x3c, !PT ;  /* 0x0000000c0d0d0212 */ /* 0x010fc400078e3cff */
[----:B--2---:R-:W-:Y:S02]  /*24810*/  PRMT R223, RZ, 0x7610, R223 ;  /* 0x00007610ffdf7816 */ /* 0x004fe400000000df */
[----:B------:R-:W-:-:S04]  /*24820*/  @P0 LOP3.LUT R12, R13, R12, RZ, 0x3c, !PT ;  /* 0x0000000c0d0c0212 */ /* 0x000fc800078e3cff */
[----:B------:R-:W-:-:S05]  /*24830*/  @P0 LOP3.LUT R13, R13, R12, RZ, 0x3c, !PT ;  /* 0x0000000c0d0d0212 */ /* 0x000fca00078e3cff */
[----:B------:R-:W2:Y:S01]  /*24840*/  @P0 LDG.E.U8 R223, desc[UR60][R12.64] ;  /* 0x0000003c0cdf0981 */ /* 0x000ea2000c1e1100 */
[----:B------:R-:W-:-:S03]  /*24850*/  ISETP.GT.AND P1, PT, R3, 0x5b, PT ;  /* 0x0000005b0300780c */ /* 0x000fc60003f24270 */
        /* <DEDUP_REMOVED lines=119> */
[----:B------:R-:W3:Y:S02]  /*24fd0*/  LDL R13, [R1+0x1160] ;  /* 0x00116000010d7983 */ /* 0x000ee40000100800 */
[----:B---3--:R-:W-:-:S02]  /*24fe0*/  @P0 LOP3.LUT R13, R13, R12, RZ, 0x3c, !PT ;  /* 0x0000000c0d0d0212 */ /* 0x008fc400078e3cff */
[----:B--2---:R-:W-:Y:S02]  /*24ff0*/  PRMT R223, RZ, 0x7610, R223 ;  /* 0x00007610ffdf7816 */ /* 0x004fe400000000df */
        /* <DEDUP_REMOVED lines=20> */
[----:B------:R-:W2:Y:S01]  /*25140*/  @P0 LDG.E.U8 R223, desc[UR60][R12.64] ;  /* 0x0000003c0cdf0981 */ /* 0x000ea2000c1e1100 */
[----:B------:R-:W-:-:S03]  /*25150*/  ISETP.GT.AND P1, PT, R3, 0x5f, PT ;  /* 0x0000005f0300780c */ /* 0x000fc60003f24270 */
        /* <DEDUP_REMOVED lines=724> */
[----:B------:R-:W3:Y:S04]  /*27ea0*/  LDL R12, [R1+0xe8c] ;  /* 0x000e8c00010c7983 */ /* 0x000ee80000100800 */
[----:B------:R-:W3:Y:S01]  /*27eb0*/  LDL R13, [R1+0xe90] ;  /* 0x000e9000010d7983 */ /* 0x000ee20000100800 */
[----:B------:R-:W-:-:S02]  /*27ec0*/  PRMT R221, RZ, 0x7610, R221 ;  /* 0x00007610ffdd7816 */ /* 0x000fc400000000dd */
[----:B---3--:R-:W-:-:S04]  /*27ed0*/  @P0 LOP3.LUT R13, R13, R12, RZ, 0x3c, !PT ;  /* 0x0000000c0d0d0212 */ /* 0x008fc800078e3cff */
        /* <DEDUP_REMOVED lines=48> */
[----:B------:R-:W3:Y:S04]  /*281e0*/  @P0 LDG.E.U8 R219, desc[UR60][R12.64] ;  /* 0x0000003c0cdb0981 */ /* 0x000ee8000c1e1100 */
[----:B----4-:R0:W-:Y:S04]  /*281f0*/  STL [R1+0x6dc], R165 ;  /* 0x0006dca501007387 */ /* 0x0101e80000100800 */
[----:B0-----:R-:W4:Y:S04]  /*28200*/  LDL R165, [R1+0xe38] ;  /* 0x000e380001a57983 */ /* 0x001f280000100800 */
        /* <DEDUP_REMOVED lines=17> */
[----:B------:R-:W4:Y:S01]  /*28320*/  @P0 LDG.E.U8 R218, desc[UR60][R12.64] ;  /* 0x0000003c0cda0981 */ /* 0x000f22000c1e1100 */
[----:B------:R-:W-:-:S03]  /*28330*/  ISETP.GT.AND P1, PT, R3, 0x77, PT ;  /* 0x000000770300780c */ /* 0x000fc60003f24270 */
        /* <DEDUP_REMOVED lines=16> */
[----:B------:R-:W2:Y:S01]  /*28440*/  LDL R13, [R1+0xe34] ;  /* 0x000e3400010d7983 */ /* 0x000ea20000100800 */
[----:B------:R-:W-:Y:S01]  /*28450*/  PRMT R187, RZ, 0x7610, R187 ;  /* 0x00007610ffbb7816 */ /* 0x000fe200000000bb */
[----:B0-----:R-:W-:Y:S01]  /*28460*/  @P1 IMAD.MOV.U32 R12, RZ, RZ, R165 ;  /* 0x000000ffff0c1224 */ /* 0x001fe200078e00a5 */
[----:B------:R-:W-:Y:S02]  /*28470*/  PRMT R185, RZ, 0x7610, R185 ;  /* 0x00007610ffb97816 */ /* 0x000fe400000000b9 */
[----:B------:R-:W-:Y:S02]  /*28480*/  ISETP.GT.AND P0, PT, R3, 0x78, PT ;  /* 0x000000780300780c */ /* 0x000fe40003f04270 */
[----:B------:R-:W-:Y:S01]  /*28490*/  PRMT R217, RZ, 0x7610, R217 ;  /* 0x00007610ffd97816 */ /* 0x000fe200000000d9 */
[----:B------:R-:W4:Y:S04]  /*284a0*/  LDL R165, [R1+0xe08] ;  /* 0x000e080001a57983 */ /* 0x000f280000100800 */
[----:B--2---:R0:W2:Y:S04]  /*284b0*/  @P1 LDG.E.U8 R187, desc[UR60][R12.64] ;  /* 0x0000003c0cbb1981 */ /* 0x0040a8000c1e1100 */
[----:B------:R-:W0:Y:S04]  /*284c0*/  LDL R12, [R1+0xe2c] ;  /* 0x000e2c00010c7983 */ /* 0x000e280000100800 */
[----:B------:R-:W0:Y:S02]  /*284d0*/  LDL R13, [R1+0xe30] ;  /* 0x000e3000010d7983 */ /* 0x000e240000100800 */
[----:B0-----:R-:W-:-:S04]  /*284e0*/  @P1 LOP3.LUT R13, R13, R12, RZ, 0x3c, !PT ;  /* 0x0000000c0d0d1212 */ /* 0x001fc800078e3cff */
[----:B------:R-:W-:-:S04]  /*284f0*/  @P1 LOP3.LUT R12, R13, R12, RZ, 0x3c, !PT ;  /* 0x0000000c0d0c1212 */ /* 0x000fc800078e3cff */
[----:B------:R-:W-:-:S05]  /*28500*/  @P1 LOP3.LUT R13, R13, R12, RZ, 0x3c, !PT ;  /* 0x0000000c0d0d1212 */ /* 0x000fca00078e3cff */
[----:B------:R0:W2:Y:S04]  /*28510*/  @P1 LDG.E.U8 R185, desc[UR60][R12.64] ;  /* 0x0000003c0cb91981 */ /* 0x0000a8000c1e1100 */
[----:B------:R-:W0:Y:S04]  /*28520*/  LDL R12, [R1+0xe24] ;  /* 0x000e2400010c7983 */ /* 0x000e280000100800 */
[----:B------:R-:W0:Y:S02]  /*28530*/  LDL R13, [R1+0xe28] ;  /* 0x000e2800010d7983 */ /* 0x000e240000100800 */
        /* <DEDUP_REMOVED lines=27> */
[----:B------:R-:W-:Y:S02]  /*286f0*/  ISETP.GT.AND P1, PT, R3, 0x79, PT ;  /* 0x000000790300780c */ /* 0x000fe40003f24270 */
[----:B---3--:R-:W-:-:S04]  /*28700*/  @P0 LOP3.LUT R13, R13, R12, RZ, 0x3c, !PT ;  /* 0x0000000c0d0d0212 */ /* 0x008fc800078e3cff */
[----:B------:R-:W-:-:S04]  /*28710*/  @P0 LOP3.LUT R12, R13, R12, RZ, 0x3c, !PT ;  /* 0x0000000c0d0c0212 */ /* 0x000fc800078e3cff */
[----:B------:R-:W-:-:S05]  /*28720*/  @P0 LOP3.LUT R13, R13, R12, RZ, 0x3c, !PT ;  /* 0x0000000c0d0d0212 */ /* 0x000fca00078e3cff */
[----:B------:R0:W3:Y:S04]  /*28730*/  @P0 LDG.E.U8 R183, desc[UR60][R12.64] ;  /* 0x0000003c0cb70981 */ /* 0x0000e8000c1e1100 */
[----:B------:R-:W4:Y:S01]  /*28740*/  LDL R13, [R1+0xe04] ;  /* 0x000e0400010d7983 */ /* 0x000f220000100800 */
[----:B------:R-:W-:Y:S01]  /*28750*/  PRMT R182, RZ, 0x7610, R182 ;  /* 0x00007610ffb67816 */ /* 0x000fe200000000b6 */
[----:B0-----:R-:W-:Y:S01]  /*28760*/  @P1 IMAD.MOV.U32 R12, RZ, RZ, R165 ;  /* 0x000000ffff0c1224 */ /* 0x001fe200078e00a5 */
[----:B------:R-:W-:Y:S02]  /*28770*/  PRMT R180, RZ, 0x7610, R180 ;  /* 0x00007610ffb47816 */ /* 0x000fe400000000b4 */
[----:B------:R-:W-:Y:S02]  /*28780*/  PRMT R178, RZ, 0x7610, R178 ;  /* 0x00007610ffb27816 */ /* 0x000fe400000000b2 */
[----:B------:R-:W-:-:S02]  /*28790*/  PRMT R176, RZ, 0x7610, R176 ;  /* 0x00007610ffb07816 */ /* 0x000fc400000000b0 */
[----:B------:R-:W-:Y:S02]  /*287a0*/  ISETP.GT.AND P0, PT, R3, 0x7a, PT ;  /* 0x0000007a0300780c */ /* 0x000fe40003f04270 */
[----:B------:R-:W-:Y:S02]  /*287b0*/  PRMT R181, RZ, 0x7610, R181 ;  /* 0x00007610ffb57816 */ /* 0x000fe400000000b5 */
[----:B------:R-:W-:Y:S01]  /*287c0*/  PRMT R179, RZ, 0x7610, R179 ;  /* 0x00007610ffb37816 */ /* 0x000fe200000000b3 */
[----:B------:R-:W2:Y:S04]  /*287d0*/  LDL R165, [R1+0xdd8] ;  /* 0x000dd80001a57983 */ /* 0x000ea80000100800 */
[----:B----4-:R0:W4:Y:S04]  /*287e0*/  @P1 LDG.E.U8 R182, desc[UR60][R12.64] ;  /* 0x0000003c0cb61981 */ /* 0x010128000c1e1100 */
[----:B------:R-:W0:Y:S04]  /*287f0*/  LDL R12, [R1+0xdfc] ;  /* 0x000dfc00010c7983 */ /* 0x000e280000100800 */
[----:B------:R-:W0:Y:S02]  /*28800*/  LDL R13, [R1+0xe00] ;  /* 0x000e0000010d7983 */ /* 0x000e240000100800 */
[----:B0-----:R-:W-:-:S04]  /*28810*/  @P1 LOP3.LUT R13, R13, R12, RZ, 0x3c, !PT ;  /* 0x0000000c0d0d1212 */ /* 0x001fc800078e3cff */
[----:B------:R-:W-:-:S04]  /*28820*/  @P1 LOP3.LUT R12, R13, R12, RZ, 0x3c, !PT ;  /* 0x0000000c0d0c1212 */ /* 0x000fc800078e3cff */
[----:B------:R-:W-:-:S05]  /*28830*/  @P1 LOP3.LUT R13, R13, R12, RZ, 0x3c, !PT ;  /* 0x0000000c0d0d1212 */ /* 0x000fca00078e3cff */
[----:B------:R0:W3:Y:S04]  /*28840*/  @P1 LDG.E.U8 R180, desc[UR60][R12.64] ;  /* 0x0000003c0cb41981 */ /* 0x0000e8000c1e1100 */
        /* <DEDUP_REMOVED lines=24> */
[----:B------:R-:W4:Y:S01]  /*289d0*/  LDL R13, [R1+0xdd4] ;  /* 0x000dd400010d7983 */ /* 0x000f220000100800 */
[----:B------:R-:W-:Y:S01]  /*289e0*/  PRMT R174, RZ, 0x7610, R174 ;  /* 0x00007610ffae7816 */ /* 0x000fe200000000ae */
[----:B--2---:R-:W-:Y:S01]  /*289f0*/  @P0 IMAD.MOV.U32 R12, RZ, RZ, R165 ;  /* 0x000000ffff0c0224 */ /* 0x004fe200078e00a5 */
[----:B------:R-:W-:Y:S02]  /*28a00*/  PRMT R173, RZ, 0x7610, R173 ;  /* 0x00007610ffad7816 */ /* 0x000fe400000000ad */
[----:B------:R-:W-:Y:S02]  /*28a10*/  ISETP.GT.AND P1, PT, R3, 0x7b, PT ;  /* 0x0000007b0300780c */ /* 0x000fe40003f24270 */
[----:B------:R-:W-:-:S02]  /*28a20*/  PRMT R177, RZ, 0x7610, R177 ;  /* 0x00007610ffb17816 */ /* 0x000fc400000000b1 */
[----:B------:R-:W-:Y:S02]  /*28a30*/  PRMT R175, RZ, 0x7610, R175 ;  /* 0x00007610ffaf7816 */ /* 0x000fe400000000af */
        /* <DEDUP_REMOVED lines=9> */
[----:B------:R0:W4:Y:S04]  /*28ad0*/  @P0 LDG.E.U8 R173, desc[UR60][R12.64] ;  /* 0x0000003c0cad0981 */ /* 0x000128000c1e1100 */
        /* <DEDUP_REMOVED lines=19> */
[----:B------:R-:W0:Y:S01]  /*28c10*/  LDL R13, [R1+0xdb0] ;  /* 0x000db000010d7983 */ /* 0x000e220000100800 */
[----:B------:R-:W-:Y:S02]  /*28c20*/  ISETP.GT.AND P0, PT, R3, 0x7c, PT ;  /* 0x0000007c0300780c */ /* 0x000fe40003f04270 */
[----:B0-----:R-:W-:-:S04]  /*28c30*/  @P1 LOP3.LUT R13, R13, R12, RZ, 0x3c, !PT ;  /* 0x0000000c0d0d1212 */ /* 0x001fc800078e3cff */
[----:B------:R-:W-:-:S04]  /*28c40*/  @P1 LOP3.LUT R12, R13, R12, RZ, 0x3c, !PT ;  /* 0x0000000c0d0c1212 */ /* 0x000fc800078e3cff */
[----:B------:R-:W-:-:S05]  /*28c50*/  @P1 LOP3.LUT R13, R13, R12, RZ, 0x3c, !PT ;  /* 0x0000000c0d0d1212 */ /* 0x000fca00078e3cff */
[----:B------:R2:W4:Y:S04]  /*28c60*/  @P1 LDG.E.U8 R171, desc[UR60][R12.64] ;  /* 0x0000003c0cab1981 */ /* 0x000528000c1e1100 */
[----:B------:R-:W3:Y:S01]  /*28c70*/  LDL R13, [R1+0xda4] ;  /* 0x000da400010d7983 */ /* 0x000ee20000100800 */
[----:B------:R-:W-:Y:S01]  /*28c80*/  PRMT R170, RZ, 0x7610, R170 ;  /* 0x00007610ffaa7816 */ /* 0x000fe200000000aa */
[----:B--2---:R-:W-:Y:S01]  /*28c90*/  @P0 IMAD.MOV.U32 R12, RZ, RZ, R165 ;  /* 0x000000ffff0c0224 */ /* 0x004fe200078e00a5 */
[----:B------:R-:W-:Y:S02]  /*28ca0*/  PRMT R223, RZ, 0x7610, R223 ;  /* 0x00007610ffdf7816 */ /* 0x000fe400000000df */
[----:B------:R-:W-:Y:S02]  /*28cb0*/  PRMT R169, RZ, 0x7610, R169 ;  /* 0x00007610ffa97816 */ /* 0x000fe400000000a9 */
[----:B------:R-:W-:-:S02]  /*28cc0*/  PRMT R222, RZ, 0x7610, R222 ;  /* 0x00007610ffde7816 */ /* 0x000fc400000000de */
[----:B------:R-:W-:Y:S02]  /*28cd0*/  ISETP.GT.AND P1, PT, R3, 0x7d, PT ;  /* 0x0000007d0300780c */ /* 0x000fe40003f24270 */
[----:B------:R-:W-:Y:S02]  /*28ce0*/  PRMT R221, RZ, 0x7610, R221 ;  /* 0x00007610ffdd7816 */ /* 0x000fe400000000dd */
[----:B------:R-:W-:Y:S01]  /*28cf0*/  PRMT R219, RZ, 0x7610, R219 ;  /* 0x00007610ffdb7816 */ /* 0x000fe200000000db */
[----:B------:R-:W2:Y:S04]  /*28d00*/  LDL R165, [R1+0xd78] ;  /* 0x000d780001a57983 */ /* 0x000ea80000100800 */
[----:B---3--:R0:W3:Y:S04]  /*28d10*/  @P0 LDG.E.U8 R170, desc[UR60][R12.64] ;  /* 0x0000003c0caa0981 */ /* 0x0080e8000c1e1100 */
        /* <DEDUP_REMOVED lines=58> */
[----:B------:R1:W-:Y:S01]  /*290c0*/  STL [R1+0x2260], R233 ;  /* 0x002260e901007387 */ /* 0x0003e20000100800 */
[----:B------:R-:W-:Y:S01]  /*290d0*/  PRMT R216, RZ, 0x7610, R216 ;  /* 0x00007610ffd87816 */ /* 0x000fe200000000d8 */
[----:B0-----:R-:W-:-:S02]  /*290e0*/  @P0 IMAD.MOV.U32 R12, RZ, RZ, R13 ;  /* 0x000000ffff0c0224 */ /* 0x001fc400078e000d */
[----:B------:R-:W-:Y:S02]  /*290f0*/  @P0 IMAD.MOV.U32 R13, RZ, RZ, R233 ;  /* 0x000000ffff0d0224 */ /* 0x000fe400078e00e9 */
[----:B-1----:R-:W3:Y:S04]  /*29100*/  LDL R233, [R1+0xd4c] ;  /* 0x000d4c0001e97983 */ /* 0x002ee80000100800 */
[----:B------:R0:W4:Y:S02]  /*29110*/  @P0 LDG.E.U8 R216, desc[UR60][R12.64] ;  /* 0x0000003c0cd80981 */ /* 0x000124000c1e1100 */
[----:B0-----:R-:W-:Y:S02]  /*29120*/  LOP3.LUT R13, R162, 0xffff, RZ, 0xc0, !PT ;  /* 0x0000ffffa20d7812 */ /* 0x001fe400078ec0ff */
[----:B------:R-:W-:-:S02]  /*29130*/  LOP3.LUT R12, R22, 0xffff, RZ, 0xc0, !PT ;  /* 0x0000ffff160c7812 */ /* 0x000fc400078ec0ff */
[----:B------:R-:W-:Y:S02]  /*29140*/  PRMT R22, RZ, 0x7610, R22 ;  /* 0x00007610ff167816 */ /* 0x000fe40000000016 */
[----:B------:R-:W-:Y:S01]  /*29150*/  PRMT R162, R13, 0x3340, R12 ;  /* 0x000033400da27816 */ /* 0x000fe2000000000c */
[----:B--2---:R-:W-:Y:S02]  /*29160*/  @P0 IMAD.MOV.U32 R12, RZ, RZ, R165 ;  /* 0x000000ffff0c0224 */ /* 0x004fe400078e00a5 */
[----:B------:R-:W2:Y:S01]  /*29170*/  LDL R165, [R1+0xd38] ;  /* 0x000d380001a57983 */ /* 0x000ea20000100800 */
[----:B---3--:R-:W-:-:S03]  /*29180*/  @P0 IMAD.MOV.U32 R13, RZ, RZ, R233 ;  /* 0x000000ffff0d0224 */ /* 0x008fc600078e00e9 */
[----:B------:R-:W3:Y:S04]  /*29190*/  LDL R233, [R1+0xd34] ;  /* 0x000d340001e97983 */ /* 0x000ee80000100800 */
[----:B------:R0:W4:Y:S02]  /*291a0*/  @P0 LDG.E.U8 R22, desc[UR60][R12.64] ;  /* 0x0000003c0c160981 */ /* 0x000124000c1e1100 */
[----:B0-----:R-:W-:Y:S02]  /*291b0*/  LOP3.LUT R13, R252, 0xffff, RZ, 0xc0, !PT ;  /* 0x0000fffffc0d7812 */ /* 0x001fe400078ec0ff */
[----:B------:R-:W-:-:S04]  /*291c0*/  LOP3.LUT R12, R21, 0xffff, RZ, 0xc0, !PT ;  /* 0x0000ffff150c7812 */ /* 0x000fc800078ec0ff */
[----:B------:R-:W-:Y:S02]  /*291d0*/  PRMT R252, R13, 0x3340, R12 ;  /* 0x000033400dfc7816 */ /* 0x000fe4000000000c */
[----:B------:R-:W2:Y:S04]  /*291e0*/  LDL R13, [R1+0xd44] ;  /* 0x000d4400010d7983 */ /* 0x000ea80000100800 */
[----:B------:R-:W2:Y:S01]  /*291f0*/  LDL R12, [R1+0xd48] ;  /* 0x000d4800010c7983 */ /* 0x000ea20000100800 */
[----:B------:R-:W-:Y:S02]  /*29200*/  ISETP.GT.AND P0, PT, R3, 0x7f, PT ;  /* 0x0000007f0300780c */ /* 0x000fe40003f04270 */
[----:B------:R-:W-:-:S11]  /*29210*/  PRMT R21, RZ, 0x7610, R21 ;  /* 0x00007610ff157816 */ /* 0x000fd60000000015 */
[----:B--2---:R0:W2:Y:S02]  /*29220*/  @P0 LDG.E.U8 R21, desc[UR60][R12.64] ;  /* 0x0000003c0c150981 */ /* 0x0040a4000c1e1100 */
[----:B0-----:R-:W-:Y:S02]  /*29230*/  LOP3.LUT R13, R250, 0xffff, RZ, 0xc0, !PT ;  /* 0x0000fffffa0d7812 */ /* 0x001fe400078ec0ff */
[----:B------:R-:W-:-:S04]  /*29240*/  LOP3.LUT R12, R20, 0xffff, RZ, 0xc0, !PT ;  /* 0x0000ffff140c7812 */ /* 0x000fc800078ec0ff */
[----:B------:R-:W-:Y:S02]  /*29250*/  PRMT R250, R13, 0x3340, R12 ;  /* 0x000033400dfa7816 */ /* 0x000fe4000000000c */
[----:B------:R-:W3:Y:S04]  /*29260*/  LDL R13, [R1+0xd3c] ;  /* 0x000d3c00010d7983 */ /* 0x000ee80000100800 */
[----:B------:R-:W3:Y:S01]  /*29270*/  LDL R12, [R1+0xd40] ;  /* 0x000d4000010c7983 */ /* 0x000ee20000100800 */
[----:B------:R-:W-:Y:S02]  /*29280*/  PRMT R20, RZ, 0x7610, R20 ;  /* 0x00007610ff147816 */ /* 0x000fe40000000014 */
[----:B------:R-:W-:Y:S02]  /*29290*/  LOP3.LUT R15, R15, 0xffff, RZ, 0xc0, !PT ;  /* 0x0000ffff0f0f7812 */ /* 0x000fe400078ec0ff */
[----:B------:R-:W-:-:S02]  /*292a0*/  LOP3.LUT R14, R14, 0xffff, RZ, 0xc0, !PT ;  /* 0x0000ffff0e0e7812 */ /* 0x000fc400078ec0ff */
[----:B---3--:R0:W3:Y:S02]  /*292b0*/  @P0 LDG.E.U8 R20, desc[UR60][R12.64] ;  /* 0x0000003c0c140981 */ /* 0x0080e4000c1e1100 */
[----:B0-----:R-:W-:Y:S02]  /*292c0*/  LOP3.LUT R13, R247, 0xffff, RZ, 0xc0, !PT ;  /* 0x0000fffff70d7812 */ /* 0x001fe400078ec0ff */
[----:B------:R-:W-:Y:S02]  /*292d0*/  LOP3.LUT R12, R19, 0xffff, RZ, 0xc0, !PT ;  /* 0x0000ffff130c7812 */ /* 0x000fe400078ec0ff */
[----:B------:R-:W-:Y:S02]  /*292e0*/  PRMT R19, RZ, 0x7610, R19 ;  /* 0x00007610ff137816 */ /* 0x000fe40000000013 */
[----:B------:R-:W-:Y:S01]  /*292f0*/  PRMT R247, R13, 0x3340, R12 ;  /* 0x000033400df77816 */ /* 0x000fe2000000000c */
[----:B------:R-:W-:Y:S02]  /*29300*/  @P0 IMAD.MOV.U32 R12, RZ, RZ, R165 ;  /* 0x000000ffff0c0224 */ /* 0x000fe400078e00a5 */
[----:B------:R-:W-:Y:S01]  /*29310*/  @P0 IMAD.MOV.U32 R13, RZ, RZ, R233 ;  /* 0x000000ffff0d0224 */ /* 0x000fe200078e00e9 */
[----:B------:R-:W4:Y:S04]  /*29320*/  LDL R165, [R1+0xd24] ;  /* 0x000d240001a57983 */ /* 0x000f280000100800 */
[----:B------:R-:W2:Y:S04]  /*29330*/  LDL.LU R233, [R1+0xd30] ;  /* 0x000d300001e97983 */ /* 0x000ea80000300800 */
[----:B------:R0:W3:Y:S02]  /*29340*/  @P0 LDG.E.U8 R19, desc[UR60][R12.64] ;  /* 0x0000003c0c130981 */ /* 0x0000e4000c1e1100 */
[----:B0-----:R-:W-:-:S02]  /*29350*/  LOP3.LUT R13, R243, 0xffff, RZ, 0xc0, !PT ;  /* 0x0000fffff30d7812 */ /* 0x001fc400078ec0ff */
[----:B------:R-:W-:Y:S02]  /*29360*/  PRMT R243, R15, 0x3340, R14 ;  /* 0x000033400ff37816 */ /* 0x000fe4000000000e */
[----:B------:R-:W-:Y:S02]  /*29370*/  LOP3.LUT R15, R239, 0xffff, RZ, 0xc0, !PT ;  /* 0x0000ffffef0f7812 */ /* 0x000fe400078ec0ff */
[----:B------:R-:W4:Y:S01]  /*29380*/  LDL R239, [R1+0xd2c] ;  /* 0x000d2c0001ef7983 */ /* 0x000f220000100800 */
[----:B------:R-:W-:Y:S02]  /*29390*/  LOP3.LUT R12, R241, 0xffff, RZ, 0xc0, !PT ;  /* 0x0000fffff10c7812 */ /* 0x000fe400078ec0ff */
[----:B------:R-:W-:Y:S02]  /*293a0*/  LOP3.LUT R14, R18, 0xffff, RZ, 0xc0, !PT ;  /* 0x0000ffff120e7812 */ /* 0x000fe400078ec0ff */
[----:B------:R-:W-:Y:S02]  /*293b0*/  PRMT R241, R13, 0x3340, R12 ;  /* 0x000033400df17816 */ /* 0x000fe4000000000c */
[----:B------:R-:W-:-:S02]  /*293c0*/  LOP3.LUT R13, R17, 0xffff, RZ, 0xc0, !PT ;  /* 0x0000ffff110d7812 */ /* 0x000fc400078ec0ff */
[----:B------:R-:W-:Y:S02]  /*293d0*/  LOP3.LUT R12, R16, 0xffff, RZ, 0xc0, !PT ;  /* 0x0000ffff100c7812 */ /* 0x000fe400078ec0ff */
[----:B------:R-:W-:Y:S02]  /*293e0*/  PRMT R16, R15, 0x3340, R14 ;  /* 0x000033400f107816 */ /* 0x000fe4000000000e */
[----:B------:R-:W-:Y:S02]  /*293f0*/  PRMT R15, R13, 0x3340, R12 ;  /* 0x000033400d0f7816 */ /* 0x000fe4000000000c */
[----:B------:R-:W-:Y:S02]  /*29400*/  PRMT R18, RZ, 0x7610, R18 ;  /* 0x00007610ff127816 */ /* 0x000fe40000000012 */
[----:B------:R-:W-:Y:S02]  /*29410*/  PRMT R15, R16, 0x5410, R15 ;  /* 0x00005410100f7816 */ /* 0x000fe4000000000f */
[----:B------:R-:W-:-:S02]  /*29420*/  PRMT R12, R162, 0x5410, R252 ;  /* 0x00005410a20c7816 */ /* 0x000fc400000000fc */
[----:B------:R-:W-:Y:S02]  /*29430*/  PRMT R13, R250, 0x5410, R247 ;  /* 0x00005410fa0d7816 */ /* 0x000fe400000000f7 */
[----:B------:R-:W-:Y:S01]  /*29440*/  PRMT R14, R243, 0x5410, R241 ;  /* 0x00005410f30e7816 */ /* 0x000fe200000000f1 */
[----:B------:R-:W3:Y:S01]  /*29450*/  LDL.LU R162, [R1+0x296c] ;  /* 0x00296c0001a27983 */ /* 0x000ee20000300800 */
[----:B--2---:R-:W-:Y:S02]  /*29460*/  @P0 IMAD.MOV.U32 R16, RZ, RZ, R233 ;  /* 0x000000ffff100224 */ /* 0x004fe400078e00e9 */
[----:B----4-:R-:W-:Y:S02]  /*29470*/  @P0 IMAD.MOV.U32 R17, RZ, RZ, R239 ;  /* 0x000000ffff110224 */ /* 0x010fe400078e00ef */
[----:B------:R-:W0:Y:S03]  /*29480*/  S2R R239, SR_TID.X ;  /* 0x0000000000ef7919 */ /* 0x000e260000002100 */
[----:B------:R1:W2:Y:S01]  /*29490*/  @P0 LDG.E.U8 R18, desc[UR60][R16.64] ;  /* 0x0000003c10120981 */ /* 0x0002a2000c1e1100 */
[----:B------:R-:W-:Y:S06]  /*294a0*/  BAR.SYNC.DEFER_BLOCKING 0x0 ;  /* 0x0000000000007b1d */ /* 0x000fec0000010000 */
[----:B------:R-:W-:Y:S04]  /*294b0*/  STL [R1+0x2604], R233 ;  /* 0x002604e901007387 */ /* 0x000fe80000100800 */
[----:B------:R0:W-:Y:S02]  /*294c0*/  STS.128 [R165], R12 ;  /* 0x0000000ca5007388 */ /* 0x0001e40000000c00 */
[----:B0-----:R-:W-:-:S02]  /*294d0*/  LOP3.LUT R12, R239, 0x7f, RZ, 0xc0, !PT ;  /* 0x0000007fef0c7812 */ /* 0x001fc400078ec0ff */
[----:B------:R-:W-:Y:S02]  /*294e0*/  LOP3.LUT R14, R163, 0xffff, RZ, 0xc0, !PT ;  /* 0x0000ffffa30e7812 */ /* 0x000fe400078ec0ff */
[----:B------:R-:W-:Y:S01]  /*294f0*/  LOP3.LUT R13, R164, 0xffff, RZ, 0xc0, !PT ;  /* 0x0000ffffa40d7812 */ /* 0x000fe200078ec0ff */
[----:B------:R-:W4:Y:S01]  /*29500*/  LDL.LU R163, [R1+0x2968] ;  /* 0x0029680001a37983 */ /* 0x000f220000300800 */
[----:B------:R-:W-:Y:S02]  /*29510*/  ISETP.GE.AND P0, PT, R12, R3, PT ;  /* 0x000000030c00720c */ /* 0x000fe40003f06270 */
[----:B------:R-:W-:Y:S02]  /*29520*/  LOP3.LUT R12, R166, 0xffff, RZ, 0xc0, !PT ;  /* 0x0000ffffa60c7812 */ /* 0x000fe400078ec0ff */
[----:B------:R-:W-:Y:S02]  /*29530*/  LOP3.LUT R3, R115, 0xffff, RZ, 0xc0, !PT ;  /* 0x0000ffff73037812 */ /* 0x000fe400078ec0ff */
[----:B------:R-:W-:-:S02]  /*29540*/  PRMT R247, R14, 0x3340, R13 ;  /* 0x000033400ef77816 */ /* 0x000fc4000000000d */
[----:B------:R-:W-:Y:S02]  /*29550*/  LOP3.LUT R14, R108, 0xffff, RZ, 0xc0, !PT ;  /* 0x0000ffff6c0e7812 */ /* 0x000fe400078ec0ff */
[----:B------:R-:W-:Y:S02]  /*29560*/  LOP3.LUT R13, R99, 0xffff, RZ, 0xc0, !PT ;  /* 0x0000ffff630d7812 */ /* 0x000fe400078ec0ff */
[----:B------:R-:W-:Y:S02]  /*29570*/  PRMT R243, R12, 0x3340, R3 ;  /* 0x000033400cf37816 */ /* 0x000fe40000000003 */
[----:B------:R-:W-:Y:S02]  /*29580*/  LOP3.LUT R12, R91, 0xffff, RZ, 0xc0, !PT ;  /* 0x0000ffff5b0c7812 */ /* 0x000fe400078ec0ff */
[----:B------:R-:W-:Y:S02]  /*29590*/  LOP3.LUT R3, R251, 0xffff, RZ, 0xc0, !PT ;  /* 0x0000fffffb037812 */ /* 0x000fe400078ec0ff */
[----:B------:R-:W-:-:S02]  /*295a0*/  PRMT R241, R14, 0x3340, R13 ;  /* 0x000033400ef17816 */ /* 0x000fc4000000000d */
[----:B------:R-:W-:Y:S02]  /*295b0*/  LOP3.LUT R14, R249, 0xffff, RZ, 0xc0, !PT ;  /* 0x0000fffff90e7812 */ /* 0x000fe400078ec0ff */
[----:B------:R-:W-:Y:S02]  /*295c0*/  LOP3.LUT R13, R248, 0xffff, RZ, 0xc0, !PT ;  /* 0x0000fffff80d7812 */ /* 0x000fe400078ec0ff */
[----:B------:R-:W-:Y:S02]  /*295d0*/  PRMT R239, R12, 0x3340, R3 ;  /* 0x000033400cef7816 */ /* 0x000fe40000000003 */
[----:B------:R-:W-:Y:S02]  /*295e0*/  LOP3.LUT R12, R246, 0xffff, RZ, 0xc0, !PT ;  /* 0x0000fffff60c7812 */ /* 0x000fe400078ec0ff */
[----:B------:R-:W-:Y:S01]  /*295f0*/  LOP3.LUT R3, R245, 0xffff, RZ, 0xc0, !PT ;  /* 0x0000fffff5037812 */ /* 0x000fe200078ec0ff */
[----:B------:R-:W3:Y:S04]  /*29600*/  LDL.LU R164, [R1+0x2964] ;  /* 0x0029640001a47983 */ /* 0x000ee80000300800 */
[----:B------:R-:W2:Y:S04]  /*29610*/  LDL.LU R166, [R1+0x2960] ;  /* 0x0029600001a67983 */ /* 0x000ea80000300800 */
[----:B------:R-:W4:Y:S04]  /*29620*/  LDL R91, [R1+0x1d0c] ;  /* 0x001d0c00015b7983 */ /* 0x000f280000100800 */
[----:B------:R-:W3:Y:S04]  /*29630*/  LDL R233, [R1+0x2108] ;  /* 0x0021080001e97983 */ /* 0x000ee80000100800 */
[----:B------:R-:W3:Y:S04]  /*29640*/  LDL R115, [R1+0x20e4] ;  /* 0x0020e40001737983 */ /* 0x000ee80000100800 */
[----:B------:R-:W3:Y:S01]  /*29650*/  LDL R108, [R1+0x20e8] ;  /* 0x0020e800016c7983 */ /* 0x000ee20000100800 */
[----:B-1----:R-:W-:-:S03]  /*29660*/  PRMT R17, R14, 0x3340, R13 ;  /* 0x000033400e117816 */ /* 0x002fc6000000000d */
[----:B------:R-:W3:Y:S01]  /*29670*/  LDL.LU R99, [R1+0x1d10] ;  /* 0x001d100001637983 */ /* 0x000ee20000300800 */
[----:B------:R-:W-:Y:S02]  /*29680*/  PRMT R16, R12, 0x3340, R3 ;  /* 0x000033400c107816 */ /* 0x000fe40000000003 */
[----:B------:R-:W-:Y:S02]  /*29690*/  LOP3.LUT R14, R244, 0xffff, RZ, 0xc0, !PT ;  /* 0x0000fffff40e7812 */ /* 0x000fe400078ec0ff */
[----:B------:R-:W-:-:S04]  /*296a0*/  LOP3.LUT R13, R242, 0xffff, RZ, 0xc0, !PT ;  /* 0x0000fffff20d7812 */ /* 0x000fc800078ec0ff */
[----:B------:R-:W-:Y:S02]  /*296b0*/  PRMT R15, R14, 0x3340, R13 ;  /* 0x000033400e0f7816 */ /* 0x000fe4000000000d */
[----:B------:R-:W-:Y:S02]  /*296c0*/  PRMT R14, R17, 0x5410, R16 ;  /* 0x00005410110e7816 */ /* 0x000fe40000000010 */
[----:B------:R-:W3:Y:S01]  /*296d0*/  LDL R16, [R1+0x2104] ;  /* 0x0021040001107983 */ /* 0x000ee20000100800 */
[----:B------:R-:W-:Y:S02]  /*296e0*/  LOP3.LUT R12, R240, 0xffff, RZ, 0xc0, !PT ;  /* 0x0000fffff00c7812 */ /* 0x000fe400078ec0ff */
[----:B------:R-:W-:-:S04]  /*296f0*/  LOP3.LUT R3, R238, 0xffff, RZ, 0xc0, !PT ;  /* 0x0000ffffee037812 */ /* 0x000fc800078ec0ff */
[----:B------:R-:W-:Y:S02]  /*29700*/  PRMT R3, R12, 0x3340, R3 ;  /* 0x000033400c037816 */ /* 0x000fe40000000003 */
[----:B------:R-:W-:Y:S02]  /*29710*/  PRMT R12, R247, 0x5410, R243 ;  /* 0x00005410f70c7816 */ /* 0x000fe400000000f3 */
[----:B------:R-:W-:Y:S02]  /*29720*/  PRMT R13, R241, 0x5410, R239 ;  /* 0x00005410f10d7816 */ /* 0x000fe400000000ef */
[----:B------:R-:W-:-:S05]  /*29730*/  PRMT R15, R15, 0x5410, R3 ;  /* 0x000054100f0f7816 */ /* 0x000fca0000000003 */
[----:B------:R0:W-:Y:S04]  /*29740*/  STS.128 [R165+0x4000], R12 ;  /* 0x0040000ca5007388 */ /* 0x0001e80000000c00 */
[----:B0-----:R-:W3:Y:S04]  /*29750*/  LDL.LU R165, [R1+0x295c] ;  /* 0x00295c0001a57983 */ /* 0x001ee80000300800 */
[----:B------:R-:W3:Y:S04]  /*29760*/  LDL R15, [R1+0x2084] ;  /* 0x00208400010f7983 */ /* 0x000ee80000100800 */
[----:B------:R-:W3:Y:S01]  /*29770*/  LDL R14, [R1+0x2088] ;  /* 0x00208800010e7983 */ /* 0x000ee20000100800 */
[----:B------:R-:W-:-:S03]  /*29780*/  PRMT R117, RZ, 0x7610, R117 ;  /* 0x00007610ff757816 */ /* 0x000fc60000000075 */
[----:B------:R-:W3:Y:S01]  /*29790*/  LDL R3, [R1+0x2048] ;  /* 0x0020480001037983 */ /* 0x000ee20000100800 */
[----:B----4-:R-:W-:Y:S01]  /*297a0*/  @!P0 IMAD.MOV.U32 R13, RZ, RZ, R91 ;  /* 0x000000ffff0d8224 */ /* 0x010fe200078e005b */
[----:B--2---:R-:W-:Y:S02]  /*297b0*/  PRMT R166, RZ, 0x7610, R166 ;  /* 0x00007610ffa67816 */ /* 0x004fe400000000a6 */
[----:B------:R-:W2:Y:S01]  /*297c0*/  LDL R91, [R1+0x2044] ;  /* 0x00204400015b7983 */ /* 0x000ea20000100800 */
[----:B---3--:R-:W-:-:S05]  /*297d0*/  @!P0 IMAD.MOV.U32 R12, RZ, RZ, R99 ;  /* 0x000000ffff0c8224 */ /* 0x008fca00078e0063 */
[----:B------:R0:W3:Y:S02]  /*297e0*/  @!P0 LDG.E.U8 R117, desc[UR60][R12.64] ;  /* 0x0000003c0c758981 */ /* 0x0000e4000c1e1100 */
[----:B0-----:R-:W-:Y:S02]  /*297f0*/  @!P0 IMAD.MOV.U32 R12, RZ, RZ, R233 ;  /* 0x000000ffff0c8224 */ /* 0x001fe400078e00e9 */
[----:B------:R-:W-:-:S05]  /*29800*/  @!P0 IMAD.MOV.U32 R13, RZ, RZ, R16 ;  /* 0x000000ffff0d8224 */ /* 0x000fca00078e0010 */
[----:B------:R0:W4:Y:S01]  /*29810*/  @!P0 LDG.E.U8 R166, desc[UR60][R12.64] ;  /* 0x0000003c0ca68981 */ /* 0x000122000c1e1100 */
[----:B------:R-:W-:Y:S01]  /*29820*/  PRMT R164, RZ, 0x7610, R164 ;  /* 0x00007610ffa47816 */ /* 0x000fe200000000a4 */
[----:B0-----:R-:W-:Y:S02]  /*29830*/  @!P0 IMAD.MOV.U32 R12, RZ, RZ, R108 ;  /* 0x000000ffff0c8224 */ /* 0x001fe400078e006c */
[----:B------:R-:W-:Y:S01]  /*29840*/  @!P0 IMAD.MOV.U32 R13, RZ, RZ, R115 ;  /* 0x000000ffff0d8224 */ /* 0x000fe200078e0073 */
[----:B------:R-:W-:-:S06]  /*29850*/  PRMT R165, RZ, 0x7610, R165 ;  /* 0x00007610ffa57816 */ /* 0x000fcc00000000a5 */
[----:B------:R0:W4:Y:S02]  /*29860*/  @!P0 LDG.E.U8 R165, desc[UR60][R12.64] ;  /* 0x0000003c0ca58981 */ /* 0x000124000c1e1100 */
[----:B0-----:R-:W-:Y:S02]  /*29870*/  @!P0 IMAD.MOV.U32 R12, RZ, RZ, R14 ;  /* 0x000000ffff0c8224 */ /* 0x001fe400078e000e */
[----:B------:R-:W-:-:S05]  /*29880*/  @!P0 IMAD.MOV.U32 R13, RZ, RZ, R15 ;  /* 0x000000ffff0d8224 */ /* 0x000fca00078e000f */
[----:B------:R0:W4:Y:S01]  /*29890*/  @!P0 LDG.E.U8 R164, desc[UR60][R12.64] ;  /* 0x0000003c0ca48981 */ /* 0x000122000c1e1100 */
[----:B------:R-:W-:-:S03]  /*298a0*/  PRMT R163, RZ, 0x7610, R163 ;  /* 0x00007610ffa37816 */ /* 0x000fc600000000a3 */
[----:B------:R1:W-:Y:S01]  /*298b0*/  STL [R1+0x2608], R99 ;  /* 0x0026086301007387 */ /* 0x0003e20000100800 */
[----:B0-----:R-:W-:Y:S02]  /*298c0*/  @!P0 IMAD.MOV.U32 R12, RZ, RZ, R3 ;  /* 0x000000ffff0c8224 */ /* 0x001fe400078e0003 */
[----:B--2---:R-:W-:-:S05]  /*298d0*/  @!P0 IMAD.MOV.U32 R13, RZ, RZ, R91 ;  /* 0x000000ffff0d8224 */ /* 0x004fca00078e005b */
[----:B------:R-:W2:Y:S04]  /*298e0*/  @!P0 LDG.E.U8 R163, desc[UR60][R12.64] ;  /* 0x0000003c0ca38981 */ /* 0x000ea8000c1e1100 */
[----:B---3--:R-:W-:Y:S04]  /*298f0*/  STL [R1+0x260c], R117 ;  /* 0x00260c7501007387 */ /* 0x008fe80000100800 */
[----:B----4-:R-:W-:Y:S04]  /*29900*/  STL [R1+0x2610], R166 ;  /* 0x002610a601007387 */ /* 0x010fe80000100800 */
[----:B------:R-:W3:Y:S04]  /*29910*/  LDL R17, [R1+0x2004] ;  /* 0x0020040001117983 */ /* 0x000ee80000100800 */
[----:B------:R-:W4:Y:S04]  /*29920*/  LDL R16, [R1+0x2008] ;  /* 0x0020080001107983 */ /* 0x000f280000100800 */
[----:B------:R-:W-:Y:S04]  /*29930*/  STL [R1+0x2614], R165 ;  /* 0x002614a501007387 */ /* 0x000fe80000100800 */
[----:B------:R-:W4:Y:S04]  /*29940*/  LDL R15, [R1+0x1fc4] ;  /* 0x001fc400010f7983 */ /* 0x000f280000100800 */
[----:B------:R-:W4:Y:S04]  /*29950*/  LDL R14, [R1+0x1fc8] ;  /* 0x001fc800010e7983 */ /* 0x000f280000100800 */
[----:B------:R-:W-:Y:S04]  /*29960*/  STL [R1+0x2618], R164 ;  /* 0x002618a401007387 */ /* 0x000fe80000100800 */
[----:B------:R-:W4:Y:S04]  /*29970*/  LDL R108, [R1+0x1f84] ;  /* 0x001f8400016c7983 */ /* 0x000f280000100800 */
[----:B-1----:R-:W4:Y:S04]  /*29980*/  LDL R99, [R1+0x1f88] ;  /* 0x001f880001637983 */ /* 0x002f280000100800 */
[----:B------:R-:W4:Y:S04]  /*29990*/  LDL R91, [R1+0x1f44] ;  /* 0x001f4400015b7983 */ /* 0x000f280000100800 */
[----:B------:R-:W4:Y:S01]  /*299a0*/  LDL R3, [R1+0x1f48] ;  /* 0x001f480001037983 */ /* 0x000f220000100800 */
[----:B------:R-:W-:-:S03]  /*299b0*/  PRMT R162, RZ, 0x7610, R162 ;  /* 0x00007610ffa27816 */ /* 0x000fc600000000a2 */
[----:B--2---:R-:W-:Y:S01]  /*299c0*/  STL [R1+0x261c], R163 ;  /* 0x00261ca301007387 */ /* 0x004fe20000100800 */
[----:B---3--:R-:W-:Y:S02]  /*299d0*/  @!P0 IMAD.MOV.U32 R13, RZ, RZ, R17 ;  /* 0x000000ffff0d8224 */ /* 0x008fe400078e0011 */
[----:B----4-:R-:W-:Y:S01]  /*299e0*/  @!P0 IMAD.MOV.U32 R12, RZ, RZ, R16 ;  /* 0x000000ffff0c8224 */ /* 0x010fe200078e0010 */
[----:B------:R-:W2:Y:S04]  /*299f0*/  LDL R17, [R1+0x1f04] ;  /* 0x001f040001117983 */ /* 0x000ea80000100800 */
[----:B------:R-:W3:Y:S04]  /*29a00*/  LDL R16, [R1+0x1f08] ;  /* 0x001f080001107983 */ /* 0x000ee80000100800 */
[----:B------:R0:W4:Y:S01]  /*29a10*/  @!P0 LDG.E.U8 R162, desc[UR60][R12.64] ;  /* 0x0000003c0ca28981 */ /* 0x000122000c1e1100 */
[----:B------:R-:W-:-:S02]  /*29a20*/  PRMT R161, RZ, 0x7610, R161 ;  /* 0x00007610ffa17816 */ /* 0x000fc400000000a1 */
[----:B------:R-:W-:Y:S02]  /*29a30*/  PRMT R160, RZ, 0x7610, R160 ;  /* 0x00007610ffa07816 */ /* 0x000fe400000000a0 */
[----:B------:R-:W-:Y:S01]  /*29a40*/  PRMT R159, RZ, 0x7610, R159 ;  /* 0x00007610ff9f7816 */ /* 0x000fe2000000009f */
[----:B0-----:R-:W-:Y:S02]  /*29a50*/  @!P0 IMAD.MOV.U32 R13, RZ, RZ, R15 ;  /* 0x000000ffff0d8224 */ /* 0x001fe400078e000f */
[----:B------:R-:W-:-:S05]  /*29a60*/  @!P0 IMAD.MOV.U32 R12, RZ, RZ, R14 ;  /* 0x000000ffff0c8224 */ /* 0x000fca00078e000e */
[----:B------:R0:W4:Y:S02]  /*29a70*/  @!P0 LDG.E.U8 R161, desc[UR60][R12.64] ;  /* 0x0000003c0ca18981 */ /* 0x000124000c1e1100 */
[----:B0-----:R-:W-:Y:S02]  /*29a80*/  @!P0 IMAD.MOV.U32 R13, RZ, RZ, R108 ;  /* 0x000000ffff0d8224 */ /* 0x001fe400078e006c */
[----:B------:R-:W-:-:S05]  /*29a90*/  @!P0 IMAD.MOV.U32 R12, RZ, RZ, R99 ;  /* 0x000000ffff0c8224 */ /* 0x000fca00078e0063 */
[----:B------:R0:W4:Y:S02]  /*29aa0*/  @!P0 LDG.E.U8 R160, desc[UR60][R12.64] ;  /* 0x0000003c0ca08981 */ /* 0x000124000c1e1100 */
[----:B0-----:R-:W-:Y:S02]  /*29ab0*/  @!P0 IMAD.MOV.U32 R12, RZ, RZ, R3 ;  /* 0x000000ffff0c8224 */ /* 0x001fe400078e0003 */
[----:B------:R-:W-:-:S05]  /*29ac0*/  @!P0 IMAD.MOV.U32 R13, RZ, RZ, R91 ;  /* 0x000000ffff0d8224 */ /* 0x000fca00078e005b */
[----:B------:R2:W4:Y:S01]  /*29ad0*/  @!P0 LDG.E.U8 R159, desc[UR60][R12.64] ;  /* 0x0000003c0c9f8981 */ /* 0x000522000c1e1100 */
[----:B------:R-:W-:Y:S01]  /*29ae0*/  PRMT R158, RZ, 0x7610, R158 ;  /* 0x00007610ff9e7816 */ /* 0x000fe2000000009e */
[----:B--2---:R-:W-:Y:S02]  /*29af0*/  @!P0 IMAD.MOV.U32 R13, RZ, RZ, R17 ;  /* 0x000000ffff0d8224 */ /* 0x004fe400078e0011 */
[----:B---3--:R-:W-:-:S05]  /*29b00*/  @!P0 IMAD.MOV.U32 R12, RZ, RZ, R16 ;  /* 0x000000ffff0c8224 */ /* 0x008fca00078e0010 */
[----:B------:R-:W2:Y:S04]  /*29b10*/  @!P0 LDG.E.U8 R158, desc[UR60][R12.64] ;  /* 0x0000003c0c9e8981 */ /* 0x000ea8000c1e1100 */
[----:B----4-:R-:W-:Y:S04]  /*29b20*/  STL [R1+0x2620], R162 ;  /* 0x002620a201007387 */ /* 0x010fe80000100800 */
[----:B------:R-:W3:Y:S04]  /*29b30*/  LDL R15, [R1+0x1ec4] ;  /* 0x001ec400010f7983 */ /* 0x000ee80000100800 */
[----:B------:R-:W4:Y:S04]  /*29b40*/  LDL R14, [R1+0x1ec8] ;  /* 0x001ec800010e7983 */ /* 0x000f280000100800 */
[----:B------:R-:W-:Y:S04]  /*29b50*/  STL [R1+0x2624], R161 ;  /* 0x002624a101007387 */ /* 0x000fe80000100800 */
[----:B------:R0:W-:Y:S04]  /*29b60*/  STL [R1+0x2628], R160 ;  /* 0x002628a001007387 */ /* 0x0001e80000100800 */
[----:B------:R-:W3:Y:S04]  /*29b70*/  LDL R3, [R1+0x1e88] ;  /* 0x001e880001037983 */ /* 0x000ee80000100800 */
[----:B0-----:R-:W3:Y:S04]  /*29b80*/  LDL R160, [R1+0x1e84] ;  /* 0x001e840001a07983 */ /* 0x001ee80000100800 */
[----:B------:R-:W-:Y:S04]  /*29b90*/  STL [R1+0x262c], R159 ;  /* 0x00262c9f01007387 */ /* 0x000fe80000100800 */
[----:B------:R-:W3:Y:S04]  /*29ba0*/  LDL R99, [R1+0x1e44] ;  /* 0x001e440001637983 */ /* 0x000ee80000100800 */
[----:B------:R-:W3:Y:S01]  /*29bb0*/  LDL R17, [R1+0x1e48] ;  /* 0x001e480001117983 */ /* 0x000ee20000100800 */
[----:B------:R-:W-:-:S03]  /*29bc0*/  PRMT R157, RZ, 0x7610, R157 ;  /* 0x00007610ff9d7816 */ /* 0x000fc6000000009d */
[----:B--2---:R-:W-:Y:S04]  /*29bd0*/  STL [R1+0x2630], R158 ;  /* 0x0026309e01007387 */ /* 0x004fe80000100800 */
[----:B------:R-:W2:Y:S04]  /*29be0*/  LDL R117, [R1+0x1e04] ;  /* 0x001e040001757983 */ /* 0x000ea80000100800 */
[----:B------:R-:W2:Y:S01]  /*29bf0*/  LDL R16, [R1+0x1e08] ;  /* 0x001e080001107983 */ /* 0x000ea20000100800 */
[----:B----4-:R-:W-:Y:S02]  /*29c00*/  @!P0 IMAD.MOV.U32 R12, RZ, RZ, R14 ;  /* 0x000000ffff0c8224 */ /* 0x010fe400078e000e */
[----:B---3--:R-:W-:Y:S01]  /*29c10*/  @!P0 IMAD.MOV.U32 R13, RZ, RZ, R15 ;  /* 0x000000ffff0d8224 */ /* 0x008fe200078e000f */
[----:B------:R-:W3:Y:S04]  /*29c20*/  LDL R14, [R1+0x1dc8] ;  /* 0x001dc800010e7983 */ /* 0x000ee80000100800 */
[----:B------:R-:W4:Y:S04]  /*29c30*/  LDL R15, [R1+0x1dc4] ;  /* 0x001dc400010f7983 */ /* 0x000f280000100800 */
[----:B------:R0:W4:Y:S01]  /*29c40*/  @!P0 LDG.E.U8 R157, desc[UR60][R12.64] ;  /* 0x0000003c0c9d8981 */ /* 0x000122000c1e1100 */
[----:B------:R-:W-:-:S02]  /*29c50*/  PRMT R156, RZ, 0x7610, R156 ;  /* 0x00007610ff9c7816 */ /* 0x000fc4000000009c */
[----:B------:R-:W-:Y:S02]  /*29c60*/  PRMT R155, RZ, 0x7610, R155 ;  /* 0x00007610ff9b7816 */ /* 0x000fe4000000009b */
[----:B------:R-:W-:Y:S02]  /*29c70*/  PRMT R154, RZ, 0x7610, R154 ;  /* 0x00007610ff9a7816 */ /* 0x000fe4000000009a */
[----:B------:R-:W-:Y:S01]  /*29c80*/  PRMT R153, RZ, 0x7610, R153 ;  /* 0x00007610ff997816 */ /* 0x000fe20000000099 */
[----:B------:R-:W4:Y:S04]  /*29c90*/  LDL.LU R115, [R1+0x1d84] ;  /* 0x001d840001737983 */ /* 0x000f280000300800 */
[----:B------:R-:W4:Y:S04]  /*29ca0*/  LDL.LU R108, [R1+0x1d44] ;  /* 0x001d4400016c7983 */ /* 0x000f280000300800 */
[----:B------:R-:W4:Y:S01]  /*29cb0*/  LDL.LU R91, [R1+0x1d48] ;  /* 0x001d4800015b7983 */ /* 0x000f220000300800 */
[----:B0-----:R-:W-:-:S02]  /*29cc0*/  @!P0 IMAD.MOV.U32 R12, RZ, RZ, R3 ;  /* 0x000000ffff0c8224 */ /* 0x001fc400078e0003 */
[----:B------:R-:W-:-:S05]  /*29cd0*/  @!P0 IMAD.MOV.U32 R13, RZ, RZ, R160 ;  /* 0x000000ffff0d8224 */ /* 0x000fca00078e00a0 */
[----:B------:R0:W4:Y:S02]  /*29ce0*/  @!P0 LDG.E.U8 R156, desc[UR60][R12.64] ;  /* 0x0000003c0c9c8981 */ /* 0x000124000c1e1100 */
[----:B0-----:R-:W-:Y:S02]  /*29cf0*/  @!P0 IMAD.MOV.U32 R12, RZ, RZ, R17 ;  /* 0x000000ffff0c8224 */ /* 0x001fe400078e0011 */
[----:B------:R-:W-:-:S05]  /*29d00*/  @!P0 IMAD.MOV.U32 R13, RZ, RZ, R99 ;  /* 0x000000ffff0d8224 */ /* 0x000fca00078e0063 */
[----:B------:R2:W4:Y:S02]  /*29d10*/  @!P0 LDG.E.U8 R155, desc[UR60][R12.64] ;  /* 0x0000003c0c9b8981 */ /* 0x000524000c1e1100 */
[----:B--2---:R-:W-:Y:S02]  /*29d20*/  @!P0 IMAD.MOV.U32 R13, RZ, RZ, R117 ;  /* 0x000000ffff0d8224 */ /* 0x004fe400078e0075 */
[----:B------:R-:W-:-:S05]  /*29d30*/  @!P0 IMAD.MOV.U32 R12, RZ, RZ, R16 ;  /* 0x000000ffff0c8224 */ /* 0x000fca00078e0010 */
[----:B------:R3:W2:Y:S02]  /*29d40*/  @!P0 LDG.E.U8 R154, desc[UR60][R12.64] ;  /* 0x0000003c0c9a8981 */ /* 0x0006a4000c1e1100 */
[----:B---3--:R-:W-:Y:S02]  /*29d50*/  @!P0 IMAD.MOV.U32 R12, RZ, RZ, R14 ;  /* 0x000000ffff0c8224 */ /* 0x008fe400078e000e */
[----:B----4-:R-:W-:-:S05]  /*29d60*/  @!P0 IMAD.MOV.U32 R13, RZ, RZ, R15 ;  /* 0x000000ffff0d8224 */ /* 0x010fca00078e000f */
[----:B------:R0:W3:Y:S04]  /*29d70*/  @!P0 LDG.E.U8 R153, desc[UR60][R12.64] ;  /* 0x0000003c0c998981 */ /* 0x0000e8000c1e1100 */
[----:B------:R-:W-:Y:S04]  /*29d80*/  STL [R1+0x2634], R157 ;  /* 0x0026349d01007387 */ /* 0x000fe80000100800 */
[----:B------:R-:W4:Y:S04]  /*29d90*/  LDL R3, [R1+0x1d88] ;  /* 0x001d880001037983 */ /* 0x000f280000100800 */
[----:B------:R-:W-:Y:S04]  /*29da0*/  STL [R1+0x2638], R156 ;  /* 0x0026389c01007387 */ /* 0x000fe80000100800 */
[----:B------:R-:W4:Y:S04]  /*29db0*/  LDL R99, [R1+0x20c0] ;  /* 0x0020c00001637983 */ /* 0x000f280000100800 */
[----:B------:R-:W4:Y:S04]  /*29dc0*/  LDL R17, [R1+0x20d8] ;  /* 0x0020d80001117983 */ /* 0x000f280000100800 */
[----:B------:R1:W-:Y:S04]  /*29dd0*/  STL [R1+0x263c], R155 ;  /* 0x00263c9b01007387 */ /* 0x0003e80000100800 */
[----:B------:R-:W4:Y:S04]  /*29de0*/  LDL R16, [R1+0x20e0] ;  /* 0x0020e00001107983 */ /* 0x000f280000100800 */
[----:B-1----:R-:W4:Y:S01]  /*29df0*/  LDL R155, [R1+0x20dc] ;  /* 0x0020dc00019b7983 */ /* 0x002f220000100800 */
[----:B------:R-:W-:Y:S01]  /*29e00*/  PRMT R152, RZ, 0x7610, R152 ;  /* 0x00007610ff987816 */ /* 0x000fe20000000098 */
[----:B0-----:R-:W-:Y:S01]  /*29e10*/  @!P0 IMAD.MOV.U32 R13, RZ, RZ, R115 ;  /* 0x000000ffff0d8224 */ /* 0x001fe200078e0073 */
[----:B------:R-:W-:Y:S01]  /*29e20*/  PRMT R150, RZ, 0x7610, R150 ;  /* 0x00007610ff967816 */ /* 0x000fe20000000096 */
[----:B--2---:R0:W-:Y:S04]  /*29e30*/  STL [R1+0x2640], R154 ;  /* 0x0026409a01007387 */ /* 0x0041e80000100800 */
[----:B------:R-:W2:Y:S04]  /*29e40*/  LDL R117, [R1+0x2080] ;  /* 0x0020800001757983 */ /* 0x000ea80000100800 */
[----:B0-----:R-:W2:Y:S04]  /*29e50*/  LDL R154, [R1+0x207c] ;  /* 0x00207c00019a7983 */ /* 0x001ea80000100800 */
[----:B---3--:R0:W-:Y:S04]  /*29e60*/  STL [R1+0x2644], R153 ;  /* 0x0026449901007387 */ /* 0x0081e80000100800 */
[----:B------:R-:W3:Y:S04]  /*29e70*/  LDL R15, [R1+0x203c] ;  /* 0x00203c00010f7983 */ /* 0x000ee80000100800 */
[----:B------:R-:W3:Y:S01]  /*29e80*/  LDL R14, [R1+0x2040] ;  /* 0x00204000010e7983 */ /* 0x000ee20000100800 */
[----:B----4-:R-:W-:-:S03]  /*29e90*/  @!P0 IMAD.MOV.U32 R12, RZ, RZ, R3 ;  /* 0x000000ffff0c8224 */ /* 0x010fc600078e0003 */
[----:B------:R-:W4:Y:S04]  /*29ea0*/  LDL R3, [R1+0x2000] ;  /* 0x0020000001037983 */ /* 0x000f280000100800 */
[----:B------:R1:W4:Y:S04]  /*29eb0*/  @!P0 LDG.E.U8 R152, desc[UR60][R12.64] ;  /* 0x0000003c0c988981 */ /* 0x000328000c1e1100 */
[----:B0-----:R-:W4:Y:S01]  /*29ec0*/  LDL R153, [R1+0x1ffc] ;  /* 0x001ffc0001997983 */ /* 0x001f220000100800 */
[----:B-1----:R-:W-:Y:S02]  /*29ed0*/  @!P0 IMAD.MOV.U32 R12, RZ, RZ, R91 ;  /* 0x000000ffff0c8224 */ /* 0x002fe400078e005b */
[----:B------:R-:W-:-:S05]  /*29ee0*/  @!P0 IMAD.MOV.U32 R13, RZ, RZ, R108 ;  /* 0x000000ffff0d8224 */ /* 0x000fca00078e006c */
[----:B------:R0:W4:Y:S01]  /*29ef0*/  @!P0 LDG.E.U8 R150, desc[UR60][R12.64] ;  /* 0x0000003c0c968981 */ /* 0x000122000c1e1100 */
[----:B------:R-:W-:Y:S02]  /*29f00*/  PRMT R149, RZ, 0x7610, R149 ;  /* 0x00007610ff957816 */ /* 0x000fe40000000095 */
[----:B------:R-:W-:Y:S01]  /*29f10*/  PRMT R148, RZ, 0x7610, R148 ;  /* 0x00007610ff947816 */ /* 0x000fe20000000094 */
[----:B0-----:R-:W-:Y:S02]  /*29f20*/  @!P0 IMAD.MOV.U32 R13, RZ, RZ, R99 ;  /* 0x000000ffff0d8224 */ /* 0x001fe400078e0063 */
[----:B------:R-:W-:-:S05]  /*29f30*/  @!P0 IMAD.MOV.U32 R12, RZ, RZ, R17 ;  /* 0x000000ffff0c8224 */ /* 0x000fca00078e0011 */
[----:B------:R0:W4:Y:S02]  /*29f40*/  @!P0 LDG.E.U8 R149, desc[UR60][R12.64] ;  /* 0x0000003c0c958981 */ /* 0x000124000c1e1100 */
[----:B0-----:R-:W-:Y:S02]  /*29f50*/  @!P0 IMAD.MOV.U32 R12, RZ, RZ, R16 ;  /* 0x000000ffff0c8224 */ /* 0x001fe400078e0010 */
[----:B------:R-:W-:-:S05]  /*29f60*/  @!P0 IMAD.MOV.U32 R13, RZ, RZ, R155 ;  /* 0x000000ffff0d8224 */ /* 0x000fca00078e009b */
[----:B------:R2:W4:Y:S01]  /*29f70*/  @!P0 LDG.E.U8 R148, desc[UR60][R12.64] ;  /* 0x0000003c0c948981 */ /* 0x000522000c1e1100 */
[----:B------:R-:W-:Y:S02]  /*29f80*/  PRMT R147, RZ, 0x7610, R147 ;  /* 0x00007610ff937816 */ /* 0x000fe40000000093 */
[----:B------:R-:W-:Y:S02]  /*29f90*/  PRMT R146, RZ, 0x7610, R146 ;  /* 0x00007610ff927816 */ /* 0x000fe40000000092 */
[----:B------:R-:W-:Y:S01]  /*29fa0*/  PRMT R145, RZ, 0x7610, R145 ;  /* 0x00007610ff917816 */ /* 0x000fe20000000091 */
[----:B------:R-:W-:Y:S01]  /*29fb0*/  STL [R1+0x2648], R115 ;  /* 0x0026487301007387 */ /* 0x000fe20000100800 */
[----:B--2---:R-:W-:Y:S02]  /*29fc0*/  @!P0 IMAD.MOV.U32 R12, RZ, RZ, R117 ;  /* 0x000000ffff0c8224 */ /* 0x004fe400078e0075 */
[----:B------:R-:W-:-:S05]  /*29fd0*/  @!P0 IMAD.MOV.U32 R13, RZ, RZ, R154 ;  /* 0x000000ffff0d8224 */ /* 0x000fca00078e009a */
[----:B------:R3:W2:Y:S02]  /*29fe0*/  @!P0 LDG.E.U8 R147, desc[UR60][R12.64] ;  /* 0x0000003c0c938981 */ /* 0x0006a4000c1e1100 */
[----:B---3--:R-:W-:Y:S02]  /*29ff0*/  @!P0 IMAD.MOV.U32 R12, RZ, RZ, R14 ;  /* 0x000000ffff0c8224 */ /* 0x008fe400078e000e */
[----:B------:R-:W-:-:S05]  /*2a000*/  @!P0 IMAD.MOV.U32 R13, RZ, RZ, R15 ;  /* 0x000000ffff0d8224 */ /* 0x000fca00078e000f */
[----:B------:R0:W3:Y:S04]  /*2a010*/  @!P0 LDG.E.U8 R146, desc[UR60][R12.64] ;  /* 0x0000003c0c928981 */ /* 0x0000e8000c1e1100 */
[----:B----4-:R-:W-:Y:S04]  /*2a020*/  STL [R1+0x264c], R152 ;  /* 0x00264c9801007387 */ /* 0x010fe80000100800 */
[----:B------:R-:W-:Y:S04]  /*2a030*/  STL [R1+0x2654], R91 ;  /* 0x0026545b01007387 */ /* 0x000fe80000100800 */
[----:B------:R-:W-:Y:S01]  /*2a040*/  STL [R1+0x2650], R108 ;  /* 0x0026506c01007387 */ /* 0x000fe20000100800 */
[----:B0-----:R-:W-:-:S02]  /*2a050*/  @!P0 IMAD.MOV.U32 R12, RZ, RZ, R3 ;  /* 0x000000ffff0c8224 */ /* 0x001fc400078e0003 */
[----:B------:R-:W-:Y:S01]  /*2a060*/  @!P0 IMAD.MOV.U32 R13, RZ, RZ, R153 ;  /* 0x000000ffff0d8224 */ /* 0x000fe200078e0099 */
[----:B------:R0:W-:Y:S04]  /*2a070*/  STL [R1+0x2658], R150 ;  /* 0x0026589601007387 */ /* 0x0001e80000100800 */
[----:B------:R-:W4:Y:S04]  /*2a080*/  LDL R99, [R1+0x1fbc] ;  /* 0x001fbc0001637983 */ /* 0x000f280000100800 */
[----:B------:R-:W4:Y:S04]  /*2a090*/  LDL R17, [R1+0x1fc0] ;  /* 0x001fc00001117983 */ /* 0x000f280000100800 */
[----:B------:R4:W4:Y:S04]  /*2a0a0*/  @!P0 LDG.E.U8 R145, desc[UR60][R12.64] ;  /* 0x0000003c0c918981 */ /* 0x000928000c1e1100 */
[----:B------:R1:W-:Y:S04]  /*2a0b0*/  STL [R1+0x265c], R149 ;  /* 0x00265c9501007387 */ /* 0x0003e80000100800 */
[----:B0-----:R-:W4:Y:S04]  /*2a0c0*/  LDL R150, [R1+0x1f7c] ;  /* 0x001f7c0001967983 */ /* 0x001f280000100800 */
[----:B------:R-:W4:Y:S04]  /*2a0d0*/  LDL R16, [R1+0x1f40] ;  /* 0x001f400001107983 */ /* 0x000f280000100800 */
[----:B-1----:R-:W4:Y:S04]  /*2a0e0*/  LDL R149, [R1+0x1f80] ;  /* 0x001f800001957983 */ /* 0x002f280000100800 */
[----:B------:R-:W-:Y:S04]  /*2a0f0*/  STL [R1+0x2660], R148 ;  /* 0x0026609401007387 */ /* 0x000fe80000100800 */
[----:B------:R-:W4:Y:S04]  /*2a100*/  LDL R91, [R1+0x1f3c] ;  /* 0x001f3c00015b7983 */ /* 0x000f280000100800 */
[----:B------:R-:W4:Y:S04]  /*2a110*/  LDL R117, [R1+0x1efc] ;  /* 0x001efc0001757983 */ /* 0x000f280000100800 */
[----:B------:R-:W4:Y:S04]  /*2a120*/  LDL R115, [R1+0x1f00] ;  /* 0x001f000001737983 */ /* 0x000f280000100800 */
[----:B--2---:R-:W-:Y:S04]  /*2a130*/  STL [R1+0x2664], R147 ;  /* 0x0026649301007387 */ /* 0x004fe80000100800 */
[----:B------:R-:W2:Y:S04]  /*2a140*/  LDL R15, [R1+0x1ebc] ;  /* 0x001ebc00010f7983 */ /* 0x000ea80000100800 */
[----:B------:R-:W2:Y:S04]  /*2a150*/  LDL R14, [R1+0x1ec0] ;  /* 0x001ec000010e7983 */ /* 0x000ea80000100800 */
[----:B---3--:R-:W-:Y:S04]  /*2a160*/  STL [R1+0x2668], R146 ;  /* 0x0026689201007387 */ /* 0x008fe80000100800 */
[----:B------:R-:W3:Y:S04]  /*2a170*/  LDL R108, [R1+0x1e7c] ;  /* 0x001e7c00016c7983 */ /* 0x000ee80000100800 */
[----:B------:R-:W3:Y:S01]  /*2a180*/  LDL R3, [R1+0x1e80] ;  /* 0x001e800001037983 */ /* 0x000ee20000100800 */
[----:B----4-:R-:W-:-:S02]  /*2a190*/  @!P0 IMAD.MOV.U32 R13, RZ, RZ, R99 ;  /* 0x000000ffff0d8224 */ /* 0x010fc400078e0063 */
[----:B------:R-:W-:Y:S01]  /*2a1a0*/  @!P0 IMAD.MOV.U32 R12, RZ, RZ, R17 ;  /* 0x000000ffff0c8224 */ /* 0x000fe200078e0011 */
[----:B------:R-:W-:Y:S04]  /*2a1b0*/  STL [R1+0x266c], R145 ;  /* 0x00266c9101007387 */ /* 0x000fe80000100800 */
[----:B------:R-:W4:Y:S04]  /*2a1c0*/  LDL R99, [R1+0x1e3c] ;  /* 0x001e3c0001637983 */ /* 0x000f280000100800 */
[----:B------:R-:W4:Y:S01]  /*2a1d0*/  LDL R17, [R1+0x1e40] ;  /* 0x001e400001117983 */ /* 0x000f220000100800 */
[----:B------:R-:W-:-:S02]  /*2a1e0*/  PRMT R144, RZ, 0x7610, R144 ;  /* 0x00007610ff907816 */ /* 0x000fc40000000090 */
[----:B------:R-:W-:-:S04]  /*2a1f0*/  PRMT R143, RZ, 0x7610, R143 ;  /* 0x00007610ff8f7816 */ /* 0x000fc8000000008f */
[----:B------:R0:W4:Y:S01]  /*2a200*/  @!P0 LDG.E.U8 R144, desc[UR60][R12.64] ;  /* 0x0000003c0c908981 */ /* 0x000122000c1e1100 */
[----:B------:R-:W-:Y:S01]  /*2a210*/  PRMT R142, RZ, 0x7610, R142 ;  /* 0x00007610ff8e7816 */ /* 0x000fe2000000008e */
[----:B0-----:R-:W-:Y:S02]  /*2a220*/  @!P0 IMAD.MOV.U32 R12, RZ, RZ, R149 ;  /* 0x000000ffff0c8224 */ /* 0x001fe400078e0095 */
[----:B------:R-:W-:-:S05]  /*2a230*/  @!P0 IMAD.MOV.U32 R13, RZ, RZ, R150 ;  /* 0x000000ffff0d8224 */ /* 0x000fca00078e0096 */
        /* <DEDUP_REMOVED lines=9> */
[----:B------:R-:W-:Y:S02]  /*2a2d0*/  PRMT R139, RZ, 0x7610, R139 ;  /* 0x00007610ff8b7816 */ /* 0x000fe4000000008b */
[----:B------:R-:W-:Y:S01]  /*2a2e0*/  PRMT R138, RZ, 0x7610, R138 ;  /* 0x00007610ff8a7816 */ /* 0x000fe2000000008a */
[----:B--2---:R-:W-:Y:S02]  /*2a2f0*/  @!P0 IMAD.MOV.U32 R13, RZ, RZ, R15 ;  /* 0x000000ffff0d8224 */ /* 0x004fe400078e000f */
[----:B------:R-:W-:-:S05]  /*2a300*/  @!P0 IMAD.MOV.U32 R12, RZ, RZ, R14 ;  /* 0x000000ffff0c8224 */ /* 0x000fca00078e000e */
[----:B------:R3:W2:Y:S02]  /*2a310*/  @!P0 LDG.E.U8 R140, desc[UR60][R12.64] ;  /* 0x0000003c0c8c8981 */ /* 0x0006a4000c1e1100 */
[----:B---3--:R-:W-:Y:S02]  /*2a320*/  @!P0 IMAD.MOV.U32 R13, RZ, RZ, R108 ;  /* 0x000000ffff0d8224 */ /* 0x008fe400078e006c */
[----:B------:R-:W-:-:S05]  /*2a330*/  @!P0 IMAD.MOV.U32 R12, RZ, RZ, R3 ;  /* 0x000000ffff0c8224 */ /* 0x000fca00078e0003 */
[----:B------:R0:W3:Y:S01]  /*2a340*/  @!P0 LDG.E.U8 R139, desc[UR60][R12.64] ;  /* 0x0000003c0c8b8981 */ /* 0x0000e2000c1e1100 */
[----:B------:R-:W-:Y:S02]  /*2a350*/  LOP3.LUT R3, R236, 0xffff, RZ, 0xc0, !PT ;  /* 0x0000ffffec037812 */ /* 0x000fe400078ec0ff */
[----:B0-----:R-:W-:Y:S01]  /*2a360*/  LOP3.LUT R12, R137, 0xffff, RZ, 0xc0, !PT ;  /* 0x0000ffff890c7812 */ /* 0x001fe200078ec0ff */
[----:B----4-:R-:W-:-:S03]  /*2a370*/  @!P0 IMAD.MOV.U32 R13, RZ, RZ, R99 ;  /* 0x000000ffff0d8224 */ /* 0x010fc600078e0063 */
[----:B------:R-:W-:Y:S01]  /*2a380*/  PRMT R3, R12, 0x3340, R3 ;  /* 0x000033400c037816 */ /* 0x000fe20000000003 */
[----:B------:R-:W-:-:S05]  /*2a390*/  @!P0 IMAD.MOV.U32 R12, RZ, RZ, R17 ;  /* 0x000000ffff0c8224 */ /* 0x000fca00078e0011 */
[----:B------:R0:W4:Y:S04]  /*2a3a0*/  @!P0 LDG.E.U8 R138, desc[UR60][R12.64] ;  /* 0x0000003c0c8a8981 */ /* 0x000128000c1e1100 */
[----:B------:R-:W-:Y:S04]  /*2a3b0*/  STL [R1+0x2670], R144 ;  /* 0x0026709001007387 */ /* 0x000fe80000100800 */
[----:B------:R-:W-:Y:S04]  /*2a3c0*/  STL [R1+0x2674], R143 ;  /* 0x0026748f01007387 */ /* 0x000fe80000100800 */
[----:B------:R-:W4:Y:S04]  /*2a3d0*/  LDL R91, [R1+0x1dfc] ;  /* 0x001dfc00015b7983 */ /* 0x000f280000100800 */
[----:B------:R-:W4:Y:S04]  /*2a3e0*/  LDL R16, [R1+0x1e00] ;  /* 0x001e000001107983 */ /* 0x000f280000100800 */
[----:B------:R-:W-:Y:S04]  /*2a3f0*/  STL [R1+0x2678], R142 ;  /* 0x0026788e01007387 */ /* 0x000fe80000100800 */
[----:B------:R-:W-:Y:S04]  /*2a400*/  STL [R1+0x267c], R141 ;  /* 0x00267c8d01007387 */ /* 0x000fe80000100800 */
[----:B------:R-:W4:Y:S04]  /*2a410*/  LDL R15, [R1+0x1dbc] ;  /* 0x001dbc00010f7983 */ /* 0x000f280000100800 */
[----:B------:R-:W4:Y:S04]  /*2a420*/  LDL R14, [R1+0x1dc0] ;  /* 0x001dc000010e7983 */ /* 0x000f280000100800 */
[----:B------:R-:W4:Y:S01]  /*2a430*/  LDL.LU R233, [R1+0x61c] ;  /* 0x00061c0001e97983 */ /* 0x000f220000300800 */
[----:B0-----:R-:W-:-:S03]  /*2a440*/  LOP3.LUT R12, R88, 0xffff, RZ, 0xc0, !PT ;  /* 0x0000ffff580c7812 */ /* 0x001fc600078ec0ff */
[----:B--2---:R-:W-:Y:S04]  /*2a450*/  STL [R1+0x2680], R140 ;  /* 0x0026808c01007387 */ /* 0x004fe80000100800 */
[----:B---3--:R-:W-:Y:S04]  /*2a460*/  STL [R1+0x2684], R139 ;  /* 0x0026848b01007387 */ /* 0x008fe80000100800 */
[----:B------:R-:W2:Y:S04]  /*2a470*/  LDL.LU R137, [R1+0x2958] ;  /* 0x0029580001897983 */ /* 0x000ea80000300800 */
[----:B------:R0:W-:Y:S02]  /*2a480*/  STL [R1+0x2214], R3 ;  /* 0x0022140301007387 */ /* 0x0001e40000100800 */
[----:B0-----:R-:W-:-:S02]  /*2a490*/  LOP3.LUT R3, R136, 0xffff, RZ, 0xc0, !PT ;  /* 0x0000ffff88037812 */ /* 0x001fc400078ec0ff */
[----:B----4-:R-:W-:Y:S04]  /*2a4a0*/  STL [R1+0x2688], R138 ;  /* 0x0026888a01007387 */ /* 0x010fe80000100800 */
[----:B------:R-:W3:Y:S04]  /*2a4b0*/  LDL.LU R17, [R1+0x604] ;  /* 0x0006040001117983 */ /* 0x000ee80000300800 */
[----:B------:R-:W4:Y:S04]  /*2a4c0*/  LDL.LU R88, [R1+0x1d7c] ;  /* 0x001d7c0001587983 */ /* 0x000f280000300800 */
[----:B------:R-:W3:Y:S04]  /*2a4d0*/  LDL.LU R236, [R1+0x1d80] ;  /* 0x001d800001ec7983 */ /* 0x000ee80000300800 */
[----:B------:R-:W4:Y:S01]  /*2a4e0*/  LDL.LU R136, [R1+0x2954] ;  /* 0x0029540001887983 */ /* 0x000f220000300800 */
[----:B------:R-:W-:Y:S01]  /*2a4f0*/  PRMT R3, R12, 0x3340, R3 ;  /* 0x000033400c037816 */ /* 0x000fe20000000003 */
[----:B------:R-:W-:-:S02]  /*2a500*/  @!P0 IMAD.MOV.U32 R13, RZ, RZ, R91 ;  /* 0x000000ffff0d8224 */ /* 0x000fc400078e005b */
[----:B------:R-:W-:Y:S02]  /*2a510*/  @!P0 IMAD.MOV.U32 R12, RZ, RZ, R16 ;  /* 0x000000ffff0c8224 */ /* 0x000fe400078e0010 */
[----:B------:R0:W-:Y:S02]  /*2a520*/  STL [R1+0x2210], R3 ;  /* 0x0022100301007387 */ /* 0x0001e40000100800 */
[----:B0-----:R-:W-:Y:S02]  /*2a530*/  LOP3.LUT R3, R93, 0xffff, RZ, 0xc0, !PT ;  /* 0x0000ffff5d037812 */ /* 0x001fe400078ec0ff */
[----:B--2---:R-:W-:-:S06]  /*2a540*/  PRMT R137, RZ, 0x7610, R137 ;  /* 0x00007610ff897816 */ /* 0x004fcc0000000089 */
[----:B------:R0:W2:Y:S02]  /*2a550*/  @!P0 LDG.E.U8 R137, desc[UR60][R12.64] ;  /* 0x0000003c0c898981 */ /* 0x0000a4000c1e1100 */
[----:B0-----:R-:W-:Y:S01]  /*2a560*/  LOP3.LUT R12, R100, 0xffff, RZ, 0xc0, !PT ;  /* 0x0000ffff640c7812 */ /* 0x001fe200078ec0ff */
[----:B------:R-:W-:-:S03]  /*2a570*/  @!P0 IMAD.MOV.U32 R13, RZ, RZ, R15 ;  /* 0x000000ffff0d8224 */ /* 0x000fc600078e000f */
[----:B------:R-:W-:Y:S01]  /*2a580*/  PRMT R3, R12, 0x3340, R3 ;  /* 0x000033400c037816 */ /* 0x000fe20000000003 */
[----:B------:R-:W-:Y:S01]  /*2a590*/  @!P0 IMAD.MOV.U32 R12, RZ, RZ, R14 ;  /* 0x000000ffff0c8224 */ /* 0x000fe200078e000e */
[----:B----4-:R-:W-:-:S06]  /*2a5a0*/  PRMT R136, RZ, 0x7610, R136 ;  /* 0x00007610ff887816 */ /* 0x010fcc0000000088 */
[----:B------:R0:W4:Y:S01]  /*2a5b0*/  @!P0 LDG.E.U8 R136, desc[UR60][R12.64] ;  /* 0x0000003c0c888981 */ /* 0x000122000c1e1100 */
[----:B------:R-:W-:Y:S02]  /*2a5c0*/  PRMT R135, RZ, 0x7610, R135 ;  /* 0x00007610ff877816 */ /* 0x000fe40000000087 */
[----:B0-----:R-:W-:Y:S01]  /*2a5d0*/  LOP3.LUT R12, R233, 0xffff, RZ, 0xc0, !PT ;  /* 0x0000ffffe90c7812 */ /* 0x001fe200078ec0ff */
[----:B------:R-:W-:Y:S01]  /*2a5e0*/  @!P0 IMAD.MOV.U32 R13, RZ, RZ, R88 ;  /* 0x000000ffff0d8224 */ /* 0x000fe200078e0058 */
[----:B--2---:R-:W-:Y:S04]  /*2a5f0*/  STL [R1+0x268c], R137 ;  /* 0x00268c8901007387 */ /* 0x004fe80000100800 */
[----:B------:R-:W2:Y:S04]  /*2a600*/  LDL.LU R100, [R1+0x1d3c] ;  /* 0x001d3c0001647983 */ /* 0x000ea80000300800 */
[----:B------:R-:W2:Y:S04]  /*2a610*/  LDL.LU R93, [R1+0x1d40] ;  /* 0x001d4000015d7983 */ /* 0x000ea80000300800 */
[----:B------:R-:W2:Y:S04]  /*2a620*/  LDL.LU R166, [R1+0x60c] ;  /* 0x00060c0001a67983 */ /* 0x000ea80000300800 */
[----:B------:R0:W-:Y:S02]  /*2a630*/  STL [R1+0x220c], R3 ;  /* 0x00220c0301007387 */ /* 0x0001e40000100800 */
[----:B0-----:R-:W-:-:S04]  /*2a640*/  LOP3.LUT R3, R134, 0xffff, RZ, 0xc0, !PT ;  /* 0x0000ffff86037812 */ /* 0x001fc800078ec0ff */
[----:B------:R-:W-:Y:S01]  /*2a650*/  PRMT R3, R12, 0x3340, R3 ;  /* 0x000033400c037816 */ /* 0x000fe20000000003 */
[----:B---3--:R-:W-:-:S05]  /*2a660*/  @!P0 IMAD.MOV.U32 R12, RZ, RZ, R236 ;  /* 0x000000ffff0c8224 */ /* 0x008fca00078e00ec */
[----:B------:R0:W3:Y:S04]  /*2a670*/  @!P0 LDG.E.U8 R135, desc[UR60][R12.64] ;  /* 0x0000003c0c878981 */ /* 0x0000e8000c1e1100 */
[----:B----4-:R1:W-:Y:S04]  /*2a680*/  STL [R1+0x2690], R136 ;  /* 0x0026908801007387 */ /* 0x0103e80000100800 */
[----:B------:R-:W4:Y:S04]  /*2a690*/  LDL R16, [R1+0x20d4] ;  /* 0x0020d40001107983 */ /* 0x000f280000100800 */
[----:B------:R-:W4:Y:S04]  /*2a6a0*/  LDL R15, [R1+0x2100] ;  /* 0x00210000010f7983 */ /* 0x000f280000100800 */
[----:B------:R-:W4:Y:S04]  /*2a6b0*/  LDL.LU R134, [R1+0x2950] ;  /* 0x0029500001867983 */ /* 0x000f280000300800 */
[----:B------:R-:W4:Y:S04]  /*2a6c0*/  LDL.LU R233, [R1+0x5f4] ;  /* 0x0005f40001e97983 */ /* 0x000f280000300800 */
[----:B-1----:R-:W4:Y:S04]  /*2a6d0*/  LDL R136, [R1+0x20b4] ;  /* 0x0020b40001887983 */ /* 0x002f280000100800 */
[----:B------:R1:W-:Y:S04]  /*2a6e0*/  STL [R1+0x2208], R3 ;  /* 0x0022080301007387 */ /* 0x0003e80000100800 */
[----:B------:R-:W4:Y:S04]  /*2a6f0*/  LDL R115, [R1+0x20b8] ;  /* 0x0020b80001737983 */ /* 0x000f280000100800 */
[----:B------:R-:W-:Y:S04]  /*2a700*/  STL [R1+0x2694], R88 ;  /* 0x0026945801007387 */ /* 0x000fe80000100800 */
[----:B------:R-:W-:Y:S01]  /*2a710*/  STL [R1+0x223c], R236 ;  /* 0x00223cec01007387 */ /* 0x000fe20000100800 */
[----:B0-----:R-:W-:-:S02]  /*2a720*/  LOP3.LUT R12, R17, 0xffff, RZ, 0xc0, !PT ;  /* 0x0000ffff110c7812 */ /* 0x001fc400078ec0ff */
[----:B-1----:R-:W-:-:S04]  /*2a730*/  LOP3.LUT R3, R133, 0xffff, RZ, 0xc0, !PT ;  /* 0x0000ffff85037812 */ /* 0x002fc800078ec0ff */
[----:B------:R-:W-:Y:S01]  /*2a740*/  PRMT R3, R12, 0x3340, R3 ;  /* 0x000033400c037816 */ /* 0x000fe20000000003 */
[----:B--2---:R-:W-:Y:S02]  /*2a750*/  @!P0 IMAD.MOV.U32 R13, RZ, RZ, R100 ;  /* 0x000000ffff0d8224 */ /* 0x004fe400078e0064 */
[----:B------:R-:W-:Y:S01]  /*2a760*/  @!P0 IMAD.MOV.U32 R12, RZ, RZ, R93 ;  /* 0x000000ffff0c8224 */ /* 0x000fe200078e005d */
[----:B---3--:R-:W-:Y:S04]  /*2a770*/  STL [R1+0x2698], R135 ;  /* 0x0026988701007387 */ /* 0x008fe80000100800 */
[----:B------:R-:W2:Y:S04]  /*2a780*/  LDL.LU R133, [R1+0x294c] ;  /* 0x00294c0001857983 */ /* 0x000ea80000300800 */
[----:B------:R-:W3:Y:S04]  /*2a790*/  LDL.LU R117, [R1+0x5fc] ;  /* 0x0005fc0001757983 */ /* 0x000ee80000300800 */
[----:B------:R-:W3:Y:S01]  /*2a7a0*/  LDL R99, [R1+0x2074] ;  /* 0x0020740001637983 */ /* 0x000ee20000100800 */
[----:B----4-:R-:W-:-:S03]  /*2a7b0*/  PRMT R134, RZ, 0x7610, R134 ;  /* 0x00007610ff867816 */ /* 0x010fc60000000086 */
[----:B------:R-:W4:Y:S04]  /*2a7c0*/  LDL R14, [R1+0x2078] ;  /* 0x00207800010e7983 */ /* 0x000f280000100800 */
[----:B------:R0:W3:Y:S04]  /*2a7d0*/  @!P0 LDG.E.U8 R134, desc[UR60][R12.64] ;  /* 0x0000003c0c868981 */ /* 0x0000e8000c1e1100 */
[----:B------:R1:W-:Y:S04]  /*2a7e0*/  STL [R1+0x2204], R3 ;  /* 0x0022040301007387 */ /* 0x0003e80000100800 */
[----:B------:R-:W4:Y:S01]  /*2a7f0*/  LDL.LU R17, [R1+0x5e4] ;  /* 0x0005e40001117983 */ /* 0x000f220000300800 */
[----:B0-----:R-:W-:-:S02]  /*2a800*/  LOP3.LUT R12, R166, 0xffff, RZ, 0xc0, !PT ;  /* 0x0000ffffa60c7812 */ /* 0x001fc400078ec0ff */
[----:B-1----:R-:W-:Y:S01]  /*2a810*/  LOP3.LUT R3, R132, 0xffff, RZ, 0xc0, !PT ;  /* 0x0000ffff84037812 */ /* 0x002fe200078ec0ff */
[----:B------:R-:W-:-:S03]  /*2a820*/  @!P0 IMAD.MOV.U32 R13, RZ, RZ, R16 ;  /* 0x000000ffff0d8224 */ /* 0x000fc600078e0010 */
[----:B------:R-:W-:Y:S01]  /*2a830*/  PRMT R3, R12, 0x3340, R3 ;  /* 0x000033400c037816 */ /* 0x000fe20000000003 */
[----:B------:R-:W-:Y:S01]  /*2a840*/  @!P0 IMAD.MOV.U32 R12, RZ, RZ, R15 ;  /* 0x000000ffff0c8224 */ /* 0x000fe200078e000f */
[----:B------:R-:W-:Y:S04]  /*2a850*/  STL [R1+0x26a0], R93 ;  /* 0x0026a05d01007387 */ /* 0x000fe80000100800 */
[----:B------:R-:W-:Y:S01]  /*2a860*/  STL [R1+0x269c], R100 ;  /* 0x00269c6401007387 */ /* 0x000fe20000100800 */
[----:B--2---:R-:W-:-:S06]  /*2a870*/  PRMT R133, RZ, 0x7610, R133 ;  /* 0x00007610ff857816 */ /* 0x004fcc0000000085 */
[----:B------:R0:W2:Y:S04]  /*2a880*/  @!P0 LDG.E.U8 R133, desc[UR60][R12.64] ;  /* 0x0000003c0c858981 */ /* 0x0000a8000c1e1100 */
[----:B---3--:R-:W-:Y:S04]  /*2a890*/  STL [R1+0x26a4], R134 ;  /* 0x0026a48601007387 */ /* 0x008fe80000100800 */
[----:B------:R-:W3:Y:S04]  /*2a8a0*/  LDL.LU R132, [R1+0x2948] ;  /* 0x0029480001847983 */ /* 0x000ee80000300800 */
[----:B------:R-:W4:Y:S04]  /*2a8b0*/  LDL R108, [R1+0x2034] ;  /* 0x00203400016c7983 */ /* 0x000f280000100800 */
[----:B------:R-:W4:Y:S04]  /*2a8c0*/  LDL R91, [R1+0x2038] ;  /* 0x00203800015b7983 */ /* 0x000f280000100800 */
[----:B------:R1:W-:Y:S04]  /*2a8d0*/  STL [R1+0x2200], R3 ;  /* 0x0022000301007387 */ /* 0x0003e80000100800 */
[----:B------:R-:W4:Y:S01]  /*2a8e0*/  LDL.LU R16, [R1+0x5ec] ;  /* 0x0005ec0001107983 */ /* 0x000f220000300800 */
[----:B0-----:R-:W-:-:S02]  /*2a8f0*/  LOP3.LUT R12, R233, 0xffff, RZ, 0xc0, !PT ;  /* 0x0000ffffe90c7812 */ /* 0x001fc400078ec0ff */
[----:B-1----:R-:W-:Y:S01]  /*2a900*/  LOP3.LUT R3, R131, 0xffff, RZ, 0xc0, !PT ;  /* 0x0000ffff83037812 */ /* 0x002fe200078ec0ff */
[----:B------:R-:W-:-:S03]  /*2a910*/  @!P0 IMAD.MOV.U32 R13, RZ, RZ, R136 ;  /* 0x000000ffff0d8224 */ /* 0x000fc600078e0088 */
[----:B------:R-:W-:Y:S01]  /*2a920*/  PRMT R3, R12, 0x3340, R3 ;  /* 0x000033400c037816 */ /* 0x000fe20000000003 */
[----:B------:R-:W-:Y:S01]  /*2a930*/  @!P0 IMAD.MOV.U32 R12, RZ, RZ, R115 ;  /* 0x000000ffff0c8224 */ /* 0x000fe200078e0073 */
[----:B--2---:R-:W-:Y:S04]  /*2a940*/  STL [R1+0x26a8], R133 ;  /* 0x0026a88501007387 */ /* 0x004fe80000100800 */
[----:B------:R-:W2:Y:S01]  /*2a950*/  LDL.LU R131, [R1+0x2944] ;  /* 0x0029440001837983 */ /* 0x000ea20000300800 */
[----:B---3--:R-:W-:-:S03]  /*2a960*/  PRMT R132, RZ, 0x7610, R132 ;  /* 0x00007610ff847816 */ /* 0x008fc60000000084 */
[----:B------:R-:W3:Y:S04]  /*2a970*/  LDL R88, [R1+0x1ff4] ;  /* 0x001ff40001587983 */ /* 0x000ee80000100800 */
[----:B------:R-:W3:Y:S04]  /*2a980*/  LDL R15, [R1+0x1ff8] ;  /* 0x001ff800010f7983 */ /* 0x000ee80000100800 */
[----:B------:R0:W3:Y:S04]  /*2a990*/  @!P0 LDG.E.U8 R132, desc[UR60][R12.64] ;  /* 0x0000003c0c848981 */ /* 0x0000e8000c1e1100 */
[----:B------:R1:W-:Y:S04]  /*2a9a0*/  STL [R1+0x21fc], R3 ;  /* 0x0021fc0301007387 */ /* 0x0003e80000100800 */
[----:B------:R-:W3:Y:S01]  /*2a9b0*/  LDL.LU R233, [R1+0x5c8] ;  /* 0x0005c80001e97983 */ /* 0x000ee20000300800 */
[----:B0-----:R-:W-:-:S02]  /*2a9c0*/  LOP3.LUT R12, R117, 0xffff, RZ, 0xc0, !PT ;  /* 0x0000ffff750c7812 */ /* 0x001fc400078ec0ff */
[----:B-1----:R-:W-:Y:S01]  /*2a9d0*/  LOP3.LUT R3, R130, 0xffff, RZ, 0xc0, !PT ;  /* 0x0000ffff82037812 */ /* 0x002fe200078ec0ff */
[----:B------:R-:W-:-:S03]  /*2a9e0*/  @!P0 IMAD.MOV.U32 R13, RZ, RZ, R99 ;  /* 0x000000ffff0d8224 */ /* 0x000fc600078e0063 */
[----:B------:R-:W-:Y:S01]  /*2a9f0*/  PRMT R3, R12, 0x3340, R3 ;  /* 0x000033400c037816 */ /* 0x000fe20000000003 */
[----:B----4-:R-:W-:Y:S01]  /*2aa00*/  @!P0 IMAD.MOV.U32 R12, RZ, RZ, R14 ;  /* 0x000000ffff0c8224 */ /* 0x010fe200078e000e */
[----:B--2---:R-:W-:-:S06]  /*2aa10*/  PRMT R131, RZ, 0x7610, R131 ;  /* 0x00007610ff837816 */ /* 0x004fcc0000000083 */
[----:B------:R0:W2:Y:S04]  /*2aa20*/  @!P0 LDG.E.U8 R131, desc[UR60][R12.64] ;  /* 0x0000003c0c838981 */ /* 0x0000a8000c1e1100 */
[----:B---3--:R-:W-:Y:S04]  /*2aa30*/  STL [R1+0x26ac], R132 ;  /* 0x0026ac8401007387 */ /* 0x008fe80000100800 */
[----:B------:R-:W3:Y:S04]  /*2aa40*/  LDL.LU R130, [R1+0x2940] ;  /* 0x0029400001827983 */ /* 0x000ee80000300800 */
[----:B------:R1:W-:Y:S04]  /*2aa50*/  STL [R1+0x21f8], R3 ;  /* 0x0021f80301007387 */ /* 0x0003e80000100800 */
[----:B------:R-:W4:Y:S04]  /*2aa60*/  LDL R100, [R1+0x1fb4] ;  /* 0x001fb40001647983 */ /* 0x000f280000100800 */
[----:B------:R-:W4:Y:S04]  /*2aa70*/  LDL R99, [R1+0x1fb8] ;  /* 0x001fb80001637983 */ /* 0x000f280000100800 */
        /* <DEDUP_REMOVED lines=11> */
[----:B------:R0:W4:Y:S04]  /*2ab30*/  @!P0 LDG.E.U8 R130, desc[UR60][R12.64] ;  /* 0x0000003c0c828981 */ /* 0x000128000c1e1100 */
[----:B------:R1:W-:Y:S01]  /*2ab40*/  STL [R1+0x21f4], R3 ;  /* 0x0021f40301007387 */ /* 0x0003e20000100800 */
[----:B0-----:R-:W-:-:S02]  /*2ab50*/  LOP3.LUT R12, R16, 0xffff, RZ, 0xc0, !PT ;  /* 0x0000ffff100c7812 */ /* 0x001fc400078ec0ff */
[----:B-1----:R-:W-:Y:S01]  /*2ab60*/  LOP3.LUT R3, R128, 0xffff, RZ, 0xc0, !PT ;  /* 0x0000ffff80037812 */ /* 0x002fe200078ec0ff */
[----:B------:R-:W-:-:S03]  /*2ab70*/  @!P0 IMAD.MOV.U32 R13, RZ, RZ, R88 ;  /* 0x000000ffff0d8224 */ /* 0x000fc600078e0058 */
[----:B------:R-:W-:Y:S01]  /*2ab80*/  PRMT R3, R12, 0x3340, R3 ;  /* 0x000033400c037816 */ /* 0x000fe20000000003 */
[----:B------:R-:W-:Y:S01]  /*2ab90*/  @!P0 IMAD.MOV.U32 R12, RZ, RZ, R15 ;  /* 0x000000ffff0c8224 */ /* 0x000fe200078e000f */
[----:B--2---:R-:W-:-:S06]  /*2aba0*/  PRMT R129, RZ, 0x7610, R129 ;  /* 0x00007610ff817816 */ /* 0x004fcc0000000081 */
[----:B------:R0:W2:Y:S04]  /*2abb0*/  @!P0 LDG.E.U8 R129, desc[UR60][R12.64] ;  /* 0x0000003c0c818981 */ /* 0x0000a8000c1e1100 */
[----:B----4-:R-:W-:Y:S04]  /*2abc0*/  STL [R1+0x26b4], R130 ;  /* 0x0026b48201007387 */ /* 0x010fe80000100800 */
[----:B------:R-:W4:Y:S04]  /*2abd0*/  LDL.LU R166, [R1+0x588] ;  /* 0x0005880001a67983 */ /* 0x000f280000300800 */
        /* <DEDUP_REMOVED lines=11> */
[----:B------:R-:W2:Y:S04]  /*2ac90*/  LDL.LU R127, [R1+0x2934] ;  /* 0x00293400017f7983 */ /* 0x000ea80000300800 */
[----:B------:R-:W4:Y:S01]  /*2aca0*/  LDL R88, [R1+0x1ef4] ;  /* 0x001ef40001587983 */ /* 0x000f220000100800 */
[----:B---3--:R-:W-:-:S03]  /*2acb0*/  PRMT R128, RZ, 0x7610, R128 ;  /* 0x00007610ff807816 */ /* 0x008fc60000000080 */
[----:B------:R-:W3:Y:S04]  /*2acc0*/  LDL R15, [R1+0x1ef8] ;  /* 0x001ef800010f7983 */ /* 0x000ee80000100800 */
[----:B------:R-:W3:Y:S04]  /*2acd0*/  LDL.LU R233, [R1+0x54c] ;  /* 0x00054c0001e97983 */ /* 0x000ee80000300800 */
        /* <DEDUP_REMOVED lines=10> */
[----:B------:R-:W4:Y:S04]  /*2ad80*/  LDL R99, [R1+0x1eb4] ;  /* 0x001eb40001637983 */ /* 0x000f280000100800 */
[----:B------:R-:W4:Y:S04]  /*2ad90*/  LDL R14, [R1+0x1eb8] ;  /* 0x001eb800010e7983 */ /* 0x000f280000100800 */
[----:B------:R-:W3:Y:S04]  /*2ada0*/  LDL.LU R126, [R1+0x2930] ;  /* 0x00293000017e7983 */ /* 0x000ee80000300800 */
[----:B------:R1:W-:Y:S04]  /*2adb0*/  STL [R1+0x21e8], R3 ;  /* 0x0021e80301007387 */ /* 0x0003e80000100800 */
[----:B------:R-:W4:Y:S04]  /*2adc0*/  LDL R93, [R1+0x1e74] ;  /* 0x001e7400015d7983 */ /* 0x000f280000100800 */
[----:B------:R-:W4:Y:S01]  /*2add0*/  LDL R17, [R1+0x1e78] ;  /* 0x001e780001117983 */ /* 0x000f220000100800 */
[----:B0-----:R-:W-:-:S02]  /*2ade0*/  LOP3.LUT R12, R166, 0xffff, RZ, 0xc0, !PT ;  /* 0x0000ffffa60c7812 */ /* 0x001fc400078ec0ff */
[----:B-1----:R-:W-:Y:S01]  /*2adf0*/  LOP3.LUT R3, R125, 0xffff, RZ, 0xc0, !PT ;  /* 0x0000ffff7d037812 */ /* 0x002fe200078ec0ff */
[----:B------:R-:W-:-:S03]  /*2ae00*/  @!P0 IMAD.MOV.U32 R13, RZ, RZ, R91 ;  /* 0x000000ffff0d8224 */ /* 0x000fc600078e005b */
[----:B------:R-:W-:Y:S01]  /*2ae10*/  PRMT R3, R12, 0x3340, R3 ;  /* 0x000033400c037816 */ /* 0x000fe20000000003 */
[----:B------:R-:W-:Y:S01]  /*2ae20*/  @!P0 IMAD.MOV.U32 R12, RZ, RZ, R16 ;  /* 0x000000ffff0c8224 */ /* 0x000fe200078e0010 */
[----:B--2---:R-:W-:Y:S04]  /*2ae30*/  STL [R1+0x26c0], R127 ;  /* 0x0026c07f01007387 */ /* 0x004fe80000100800 */
[----:B------:R-:W2:Y:S01]  /*2ae40*/  LDL.LU R125, [R1+0x292c] ;  /* 0x00292c00017d7983 */ /* 0x000ea20000300800 */
[----:B---3--:R-:W-:-:S06]  /*2ae50*/  PRMT R126, RZ, 0x7610, R126 ;  /* 0x00007610ff7e7816 */ /* 0x008fcc000000007e */
[----:B------:R0:W3:Y:S04]  /*2ae60*/  @!P0 LDG.E.U8 R126, desc[UR60][R12.64] ;  /* 0x0000003c0c7e8981 */ /* 0x0000e8000c1e1100 */
        /* <DEDUP_REMOVED lines=8> */
[----:B--2---:R-:W-:-:S06]  /*2aef0*/  PRMT R125, RZ, 0x7610, R125 ;  /* 0x00007610ff7d7816 */ /* 0x004fcc000000007d */
[----:B------:R0:W2:Y:S04]  /*2af00*/  @!P0 LDG.E.U8 R125, desc[UR60][R12.64] ;  /* 0x0000003c0c7d8981 */ /* 0x0000a8000c1e1100 */
[----:B---3--:R-:W-:Y:S04]  /*2af10*/  STL [R1+0x26c4], R126 ;  /* 0x0026c47e01007387 */ /* 0x008fe80000100800 */
[----:B------:R-:W3:Y:S04]  /*2af20*/  LDL.LU R124, [R1+0x2928] ;  /* 0x00292800017c7983 */ /* 0x000ee80000300800 */
[----:B------:R1:W-:Y:S02]  /*2af30*/  STL [R1+0x21e0], R3 ;  /* 0x0021e00301007387 */ /* 0x0003e40000100800 */
[----:B-1----:R-:W-:-:S02]  /*2af40*/  LOP3.LUT R3, R123, 0xffff, RZ, 0xc0, !PT ;  /* 0x0000ffff7b037812 */ /* 0x002fc400078ec0ff */
[----:B0-----:R-:W-:Y:S01]  /*2af50*/  LOP3.LUT R12, R233, 0xffff, RZ, 0xc0, !PT ;  /* 0x0000ffffe90c7812 */ /* 0x001fe200078ec0ff */
[----:B----4-:R-:W-:-:S03]  /*2af60*/  @!P0 IMAD.MOV.U32 R13, RZ, RZ, R99 ;  /* 0x000000ffff0d8224 */ /* 0x010fc600078e0063 */
[----:B------:R-:W-:Y:S01]  /*2af70*/  PRMT R3, R12, 0x3340, R3 ;  /* 0x000033400c037816 */ /* 0x000fe20000000003 */
[----:B------:R-:W-:Y:S01]  /*2af80*/  @!P0 IMAD.MOV.U32 R12, RZ, RZ, R14 ;  /* 0x000000ffff0c8224 */ /* 0x000fe200078e000e */
[----:B--2---:R-:W-:Y:S04]  /*2af90*/  STL [R1+0x26c8], R125 ;  /* 0x0026c87d01007387 */ /* 0x004fe80000100800 */
[----:B------:R-:W2:Y:S04]  /*2afa0*/  LDL R88, [R1+0x1df4] ;  /* 0x001df40001587983 */ /* 0x000ea80000100800 */
[----:B------:R-:W4:Y:S04]  /*2afb0*/  LDL R15, [R1+0x1df8] ;  /* 0x001df800010f7983 */ /* 0x000f280000100800 */
[----:B------:R-:W2:Y:S01]  /*2afc0*/  LDL.LU R123, [R1+0x2924] ;  /* 0x00292400017b7983 */ /* 0x000ea20000300800 */
[----:B---3--:R-:W-:-:S06]  /*2afd0*/  PRMT R124, RZ, 0x7610, R124 ;  /* 0x00007610ff7c7816 */ /* 0x008fcc000000007c */
[----:B------:R0:W3:Y:S04]  /*2afe0*/  @!P0 LDG.E.U8 R124, desc[UR60][R12.64] ;  /* 0x0000003c0c7c8981 */ /* 0x0000e8000c1e1100 */
[----:B------:R1:W-:Y:S01]  /*2aff0*/  STL [R1+0x21dc], R3 ;  /* 0x0021dc0301007387 */ /* 0x0003e20000100800 */
[----:B0-----:R-:W-:Y:S02]  /*2b000*/  LOP3.LUT R12, R87, 0xffff, RZ, 0xc0, !PT ;  /* 0x0000ffff570c7812 */ /* 0x001fe400078ec0ff */
        /* <DEDUP_REMOVED lines=8> */
[----:B------:R-:W4:Y:S04]  /*2b090*/  LDL.LU R122, [R1+0x291c] ;  /* 0x00291c00017a7983 */ /* 0x000f280000300800 */
[----:B------:R-:W3:Y:S04]  /*2b0a0*/  LDL R14, [R1+0x1db8] ;  /* 0x001db800010e7983 */ /* 0x000ee80000100800 */
[----:B------:R1:W-:Y:S04]  /*2b0b0*/  STL [R1+0x21d8], R3 ;  /* 0x0021d80301007387 */ /* 0x0003e80000100800 */
[----:B------:R-:W3:Y:S01]  /*2b0c0*/  LDL.LU R17, [R1+0x590] ;  /* 0x0005900001117983 */ /* 0x000ee20000300800 */
[----:B0-----:R-:W-:-:S02]  /*2b0d0*/  LOP3.LUT R12, R120, 0xffff, RZ, 0xc0, !PT ;  /* 0x0000ffff780c7812 */ /* 0x001fc400078ec0ff */
[----:B-1----:R-:W-:Y:S01]  /*2b0e0*/  LOP3.LUT R3, R121, 0xffff, RZ, 0xc0, !PT ;  /* 0x0000ffff79037812 */ /* 0x002fe200078ec0ff */
[----:B------:R-:W-:-:S03]  /*2b0f0*/  @!P0 IMAD.MOV.U32 R13, RZ, RZ, R91 ;  /* 0x000000ffff0d8224 */ /* 0x000fc600078e005b */
[----:B------:R-:W-:Y:S01]  /*2b100*/  PRMT R3, R12, 0x3340, R3 ;  /* 0x000033400c037816 */ /* 0x000fe20000000003 */
[----:B------:R-:W-:Y:S01]  /*2b110*/  @!P0 IMAD.MOV.U32 R12, RZ, RZ, R16 ;  /* 0x000000ffff0c8224 */ /* 0x000fe200078e0010 */
[----:B--2---:R-:W-:Y:S04]  /*2b120*/  STL [R1+0x26d0], R123 ;  /* 0x0026d07b01007387 */ /* 0x004fe80000100800 */
[----:B------:R-:W2:Y:S04]  /*2b130*/  LDL.LU R120, [R1+0x2918] ;  /* 0x0029180001787983 */ /* 0x000ea80000300800 */
[----:B------:R-:W3:Y:S01]  /*2b140*/  LDL.LU R121, [R1+0x2914] ;  /* 0x0029140001797983 */ /* 0x000ee20000300800 */
[----:B----4-:R-:W-:-:S03]  /*2b150*/  PRMT R122, RZ, 0x7610, R122 ;  /* 0x00007610ff7a7816 */ /* 0x010fc6000000007a */
[----:B------:R-:W4:Y:S04]  /*2b160*/  LDL.LU R236, [R1+0x1db4] ;  /* 0x001db40001ec7983 */ /* 0x000f280000300800 */
[----:B------:R0:W2:Y:S04]  /*2b170*/  @!P0 LDG.E.U8 R122, desc[UR60][R12.64] ;  /* 0x0000003c0c7a8981 */ /* 0x0000a8000c1e1100 */
[----:B------:R1:W-:Y:S01]  /*2b180*/  STL [R1+0x21d4], R3 ;  /* 0x0021d40301007387 */ /* 0x0003e20000100800 */
[----:B0-----:R-:W-:Y:S02]  /*2b190*/  LOP3.LUT R12, R234, 0xffff, RZ, 0xc0, !PT ;  /* 0x0000ffffea0c7812 */ /* 0x001fe400078ec0ff */
[----:B-1----:R-:W-:Y:S01]  /*2b1a0*/  LOP3.LUT R3, R90, 0xffff, RZ, 0xc0, !PT ;  /* 0x0000ffff5a037812 */ /* 0x002fe200078ec0ff */
[----:B------:R-:W-:-:S03]  /*2b1b0*/  @!P0 IMAD.MOV.U32 R13, RZ, RZ, R88 ;  /* 0x000000ffff0d8224 */ /* 0x000fc600078e0058 */
[----:B------:R-:W-:Y:S01]  /*2b1c0*/  PRMT R3, R12, 0x3340, R3 ;  /* 0x000033400c037816 */ /* 0x000fe20000000003 */
[----:B------:R-:W-:Y:S01]  /*2b1d0*/  @!P0 IMAD.MOV.U32 R12, RZ, RZ, R15 ;  /* 0x000000ffff0c8224 */ /* 0x000fe200078e000f */
[----:B---3--:R-:W-:-:S06]  /*2b1e0*/  PRMT R121, RZ, 0x7610, R121 ;  /* 0x00007610ff797816 */ /* 0x008fcc0000000079 */
[----:B------:R0:W3:Y:S04]  /*2b1f0*/  @!P0 LDG.E.U8 R121, desc[UR60][R12.64] ;  /* 0x0000003c0c798981 */ /* 0x0000e8000c1e1100 */
[----:B--2---:R-:W-:Y:S04]  /*2b200*/  STL [R1+0x26d4], R122 ;  /* 0x0026d47a01007387 */ /* 0x004fe80000100800 */
[----:B------:R-:W2:Y:S04]  /*2b210*/  LDL.LU R234, [R1+0x1d78] ;  /* 0x001d780001ea7983 */ /* 0x000ea80000300800 */
[----:B------:R-:W2:Y:S04]  /*2b220*/  LDL.LU R16, [R1+0x55c] ;  /* 0x00055c0001107983 */ /* 0x000ea80000300800 */
[----:B------:R-:W2:Y:S04]  /*2b230*/  LDL.LU R90, [R1+0x1d74] ;  /* 0x001d7400015a7983 */ /* 0x000ea80000300800 */
[----:B------:R1:W-:Y:S01]  /*2b240*/  STL [R1+0x21d0], R3 ;  /* 0x0021d00301007387 */ /* 0x0003e20000100800 */
[----:B------:R-:W-:-:S02]  /*2b250*/  PRMT R120, RZ, 0x7610, R120 ;  /* 0x00007610ff787816 */ /* 0x000fc40000000078 */
[----:B0-----:R-:W-:Y:S02]  /*2b260*/  LOP3.LUT R12, R106, 0xffff, RZ, 0xc0, !PT ;  /* 0x0000ffff6a0c7812 */ /* 0x001fe400078ec0ff */
[----:B-1----:R-:W-:Y:S01]  /*2b270*/  LOP3.LUT R3, R95, 0xffff, RZ, 0xc0, !PT ;  /* 0x0000ffff5f037812 */ /* 0x002fe200078ec0ff */
[----:B----4-:R-:W-:-:S03]  /*2b280*/  @!P0 IMAD.MOV.U32 R13, RZ, RZ, R236 ;  /* 0x000000ffff0d8224 */ /* 0x010fc600078e00ec */
[----:B------:R-:W-:Y:S01]  /*2b290*/  PRMT R3, R12, 0x3340, R3 ;  /* 0x000033400c037816 */ /* 0x000fe20000000003 */
[----:B------:R-:W-:-:S05]  /*2b2a0*/  @!P0 IMAD.MOV.U32 R12, RZ, RZ, R14 ;  /* 0x000000ffff0c8224 */ /* 0x000fca00078e000e */
[----:B------:R0:W4:Y:S01]  /*2b2b0*/  @!P0 LDG.E.U8 R120, desc[UR60][R12.64] ;  /* 0x0000003c0c788981 */ /* 0x000122000c1e1100 */
[----:B------:R-:W-:Y:S02]  /*2b2c0*/  PRMT R87, RZ, 0x7610, R87 ;  /* 0x00007610ff577816 */ /* 0x000fe40000000057 */
[----:B0-----:R-:W-:Y:S01]  /*2b2d0*/  LOP3.LUT R12, R17, 0xffff, RZ, 0xc0, !PT ;  /* 0x0000ffff110c7812 */ /* 0x001fe200078ec0ff */
[----:B---3--:R-:W-:Y:S04]  /*2b2e0*/  STL [R1+0x26d8], R121 ;  /* 0x0026d87901007387 */ /* 0x008fe80000100800 */
[----:B------:R-:W3:Y:S04]  /*2b2f0*/  LDL.LU R106, [R1+0x1d34] ;  /* 0x001d3400016a7983 */ /* 0x000ee80000300800 */
[----:B------:R-:W3:Y:S04]  /*2b300*/  LDL.LU R95, [R1+0x1d38] ;  /* 0x001d3800015f7983 */ /* 0x000ee80000300800 */
[----:B------:R-:W3:Y:S04]  /*2b310*/  LDL.LU R233, [R1+0x578] ;  /* 0x0005780001e97983 */ /* 0x000ee80000300800 */
[----:B------:R0:W-:Y:S01]  /*2b320*/  STL [R1+0x21c8], R3 ;  /* 0x0021c80301007387 */ /* 0x0001e20000100800 */
[----:B--2---:R-:W-:Y:S01]  /*2b330*/  @!P0 IMAD.MOV.U32 R13, RZ, RZ, R90 ;  /* 0x000000ffff0d8224 */ /* 0x004fe200078e005a */
[----:B0-----:R-:W-:-:S04]  /*2b340*/  LOP3.LUT R3, R86, 0xffff, RZ, 0xc0, !PT ;  /* 0x0000ffff56037812 */ /* 0x001fc800078ec0ff */
[----:B------:R-:W-:Y:S01]  /*2b350*/  PRMT R3, R12, 0x3340, R3 ;  /* 0x000033400c037816 */ /* 0x000fe20000000003 */
[----:B------:R-:W-:-:S05]  /*2b360*/  @!P0 IMAD.MOV.U32 R12, RZ, RZ, R234 ;  /* 0x000000ffff0c8224 */ /* 0x000fca00078e00ea */
[----:B------:R0:W2:Y:S04]  /*2b370*/  @!P0 LDG.E.U8 R87, desc[UR60][R12.64] ;  /* 0x0000003c0c578981 */ /* 0x0000a8000c1e1100 */
[----:B------:R-:W-:Y:S04]  /*2b380*/  STL [R1+0x2240], R236 ;  /* 0x002240ec01007387 */ /* 0x000fe80000100800 */
[----:B----4-:R-:W-:Y:S04]  /*2b390*/  STL [R1+0x26dc], R120 ;  /* 0x0026dc7801007387 */ /* 0x010fe80000100800 */
[----:B------:R-:W4:Y:S04]  /*2b3a0*/  LDL.LU R86, [R1+0x2910] ;  /* 0x0029100001567983 */ /* 0x000f280000300800 */
[----:B------:R-:W4:Y:S04]  /*2b3b0*/  LDL R108, [R1+0x20d0] ;  /* 0x0020d000016c7983 */ /* 0x000f280000100800 */
[----:B------:R-:W4:Y:S04]  /*2b3c0*/  LDL R100, [R1+0x20fc] ;  /* 0x0020fc0001647983 */ /* 0x000f280000100800 */
[----:B------:R-:W4:Y:S04]  /*2b3d0*/  LDL.LU R117, [R1+0x598] ;  /* 0x0005980001757983 */ /* 0x000f280000300800 */
[----:B------:R-:W4:Y:S04]  /*2b3e0*/  LDL R93, [R1+0x20ac] ;  /* 0x0020ac00015d7983 */ /* 0x000f280000100800 */
[----:B------:R1:W-:Y:S04]  /*2b3f0*/  STL [R1+0x21cc], R3 ;  /* 0x0021cc0301007387 */ /* 0x0003e80000100800 */
[----:B------:R-:W4:Y:S04]  /*2b400*/  LDL R91, [R1+0x20b0] ;  /* 0x0020b000015b7983 */ /* 0x000f280000100800 */
[----:B------:R4:W-:Y:S04]  /*2b410*/  STL [R1+0x26e0], R90 ;  /* 0x0026e05a01007387 */ /* 0x0009e80000100800 */
[----:B------:R-:W-:Y:S01]  /*2b420*/  STL [R1+0x2244], R234 ;  /* 0x002244ea01007387 */ /* 0x000fe20000100800 */
[----:B0-----:R-:W-:-:S02]  /*2b430*/  LOP3.LUT R12, R16, 0xffff, RZ, 0xc0, !PT ;  /* 0x0000ffff100c7812 */ /* 0x001fc400078ec0ff */
[----:B-1----:R-:W-:-:S04]  /*2b440*/  LOP3.LUT R3, R85, 0xffff, RZ, 0xc0, !PT ;  /* 0x0000ffff55037812 */ /* 0x002fc800078ec0ff */
[----:B------:R-:W-:Y:S01]  /*2b450*/  PRMT R3, R12, 0x3340, R3 ;  /* 0x000033400c037816 */ /* 0x000fe20000000003 */
[----:B---3--:R-:W-:Y:S02]  /*2b460*/  @!P0 IMAD.MOV.U32 R13, RZ, RZ, R106 ;  /* 0x000000ffff0d8224 */ /* 0x008fe400078e006a */
[----:B------:R-:W-:Y:S01]  /*2b470*/  @!P0 IMAD.MOV.U32 R12, RZ, RZ, R95 ;  /* 0x000000ffff0c8224 */ /* 0x000fe200078e005f */
[----:B--2---:R-:W-:Y:S04]  /*2b480*/  STL [R1+0x26e4], R87 ;  /* 0x0026e45701007387 */ /* 0x004fe80000100800 */
[----:B------:R-:W2:Y:S04]  /*2b490*/  LDL.LU R85, [R1+0x290c] ;  /* 0x00290c0001557983 */ /* 0x000ea80000300800 */
[----:B------:R-:W3:Y:S01]  /*2b4a0*/  LDL.LU R99, [R1+0x5b8] ;  /* 0x0005b80001637983 */ /* 0x000ee20000300800 */
[----:B----4-:R-:W-:-:S03]  /*2b4b0*/  PRMT R86, RZ, 0x7610, R86 ;  /* 0x00007610ff567816 */ /* 0x010fc60000000056 */
[----:B------:R-:W4:Y:S04]  /*2b4c0*/  LDL R90, [R1+0x206c] ;  /* 0x00206c00015a7983 */ /* 0x000f280000100800 */
[----:B------:R0:W3:Y:S04]  /*2b4d0*/  @!P0 LDG.E.U8 R86, desc[UR60][R12.64] ;  /* 0x0000003c0c568981 */ /* 0x0000e8000c1e1100 */
[----:B------:R1:W-:Y:S04]  /*2b4e0*/  STL [R1+0x21c4], R3 ;  /* 0x0021c40301007387 */ /* 0x0003e80000100800 */
[----:B------:R-:W4:Y:S01]  /*2b4f0*/  LDL R88, [R1+0x2070] ;  /* 0x0020700001587983 */ /* 0x000f220000100800 */
        /* <DEDUP_REMOVED lines=9> */
[----:B---3--:R1:W-:Y:S04]  /*2b590*/  STL [R1+0x26f0], R86 ;  /* 0x0026f05601007387 */ /* 0x0083e80000100800 */
[----:B------:R-:W3:Y:S04]  /*2b5a0*/  LDL.LU R17, [R1+0x584] ;  /* 0x0005840001117983 */ /* 0x000ee80000300800 */
[----:B------:R-:W4:Y:S04]  /*2b5b0*/  LDL.LU R84, [R1+0x2908] ;  /* 0x0029080001547983 */ /* 0x000f280000300800 */
[----:B------:R-:W3:Y:S04]  /*2b5c0*/  LDL R15, [R1+0x202c] ;  /* 0x00202c00010f7983 */ /* 0x000ee80000100800 */
[----:B------:R-:W3:Y:S04]  /*2b5d0*/  LDL R14, [R1+0x2030] ;  /* 0x00203000010e7983 */ /* 0x000ee80000100800 */
[----:B------:R-:W-:Y:S04]  /*2b5e0*/  STL [R1+0x27ec], R16 ;  /* 0x0027ec1001007387 */ /* 0x000fe80000100800 */
[----:B------:R-:W3:Y:S01]  /*2b5f0*/  LDL.LU R233, [R1+0x5a4] ;  /* 0x0005a40001e97983 */ /* 0x000ee20000300800 */
[----:B------:R-:W-:-:S02]  /*2b600*/  LOP3.LUT R3, R83, 0xffff, RZ, 0xc0, !PT ;  /* 0x0000ffff53037812 */ /* 0x000fc400078ec0ff */
[----:B0-----:R-:W-:Y:S01]  /*2b610*/  LOP3.LUT R12, R117, 0xffff, RZ, 0xc0, !PT ;  /* 0x0000ffff750c7812 */ /* 0x001fe200078ec0ff */
[----:B------:R-:W-:-:S03]  /*2b620*/  @!P0 IMAD.MOV.U32 R13, RZ, RZ, R93 ;  /* 0x000000ffff0d8224 */ /* 0x000fc600078e005d */
[----:B------:R-:W-:Y:S01]  /*2b630*/  PRMT R3, R12, 0x3340, R3 ;  /* 0x000033400c037816 */ /* 0x000fe20000000003 */
[----:B------:R-:W-:Y:S01]  /*2b640*/  @!P0 IMAD.MOV.U32 R12, RZ, RZ, R91 ;  /* 0x000000ffff0c8224 */ /* 0x000fe200078e005b */
[----:B--2---:R-:W-:Y:S04]  /*2b650*/  STL [R1+0x26f4], R85 ;  /* 0x0026f45501007387 */ /* 0x004fe80000100800 */
[----:B------:R-:W2:Y:S01]  /*2b660*/  LDL.LU R83, [R1+0x2904] ;  /* 0x0029040001537983 */ /* 0x000ea20000300800 */
[----:B----4-:R-:W-:-:S06]  /*2b670*/  PRMT R84, RZ, 0x7610, R84 ;  /* 0x00007610ff547816 */ /* 0x010fcc0000000054 */
[----:B------:R0:W4:Y:S04]  /*2b680*/  @!P0 LDG.E.U8 R84, desc[UR60][R12.64] ;  /* 0x0000003c0c548981 */ /* 0x000128000c1e1100 */
[----:B------:R3:W-:Y:S04]  /*2b690*/  STL [R1+0x21bc], R3 ;  /* 0x0021bc0301007387 */ /* 0x0007e80000100800 */
[----:B------:R-:W4:Y:S04]  /*2b6a0*/  LDL R87, [R1+0x1fec] ;  /* 0x001fec0001577983 */ /* 0x000f280000100800 */
[----:B-1----:R-:W4:Y:S04]  /*2b6b0*/  LDL R86, [R1+0x1ff0] ;  /* 0x001ff00001567983 */ /* 0x002f280000100800 */
[----:B------:R-:W4:Y:S01]  /*2b6c0*/  LDL.LU R117, [R1+0x5c4] ;  /* 0x0005c40001757983 */ /* 0x000f220000300800 */
[----:B0-----:R-:W-:-:S02]  /*2b6d0*/  LOP3.LUT R12, R99, 0xffff, RZ, 0xc0, !PT ;  /* 0x0000ffff630c7812 */ /* 0x001fc400078ec0ff */
[----:B---3--:R-:W-:Y:S01]  /*2b6e0*/  LOP3.LUT R3, R82, 0xffff, RZ, 0xc0, !PT ;  /* 0x0000ffff52037812 */ /* 0x008fe200078ec0ff */
[----:B------:R-:W-:-:S03]  /*2b6f0*/  @!P0 IMAD.MOV.U32 R13, RZ, RZ, R90 ;  /* 0x000000ffff0d8224 */ /* 0x000fc600078e005a */
[----:B------:R-:W-:Y:S01]  /*2b700*/  PRMT R3, R12, 0x3340, R3 ;  /* 0x000033400c037816 */ /* 0x000fe20000000003 */
[----:B------:R-:W-:Y:S01]  /*2b710*/  @!P0 IMAD.MOV.U32 R12, RZ, RZ, R88 ;  /* 0x000000ffff0c8224 */ /* 0x000fe200078e0058 */
[----:B--2---:R-:W-:-:S06]  /*2b720*/  PRMT R83, RZ, 0x7610, R83 ;  /* 0x00007610ff537816 */ /* 0x004fcc0000000053 */
[----:B------:R0:W2:Y:S04]  /*2b730*/  @!P0 LDG.E.U8 R83, desc[UR60][R12.64] ;  /* 0x0000003c0c538981 */ /* 0x0000a8000c1e1100 */
[----:B----4-:R-:W-:Y:S04]  /*2b740*/  STL [R1+0x26f8], R84 ;  /* 0x0026f85401007387 */ /* 0x010fe80000100800 */
        /* <DEDUP_REMOVED lines=10> */
[----:B--2---:R0:W-:Y:S04]  /*2b7f0*/  STL [R1+0x26fc], R83 ;  /* 0x0026fc5301007387 */ /* 0x0041e80000100800 */
[----:B------:R-:W2:Y:S01]  /*2b800*/  LDL.LU R81, [R1+0x28fc] ;  /* 0x0028fc0001517983 */ /* 0x000ea20000300800 */
[----:B---3--:R-:W-:-:S03]  /*2b810*/  PRMT R82, RZ, 0x7610, R82 ;  /* 0x00007610ff527816 */ /* 0x008fc60000000052 */
[----:B------:R-:W3:Y:S04]  /*2b820*/  LDL R84, [R1+0x1f6c] ;  /* 0x001f6c0001547983 */ /* 0x000ee80000100800 */
[----:B------:R1:W4:Y:S04]  /*2b830*/  @!P0 LDG.E.U8 R82, desc[UR60][R12.64] ;  /* 0x0000003c0c528981 */ /* 0x000328000c1e1100 */
[----:B0-----:R-:W3:Y:S04]  /*2b840*/  LDL R83, [R1+0x1f70] ;  /* 0x001f700001537983 */ /* 0x001ee80000100800 */
[----:B------:R0:W-:Y:S04]  /*2b850*/  STL [R1+0x21b8], R3 ;  /* 0x0021b80301007387 */ /* 0x0001e80000100800 */
[----:B------:R-:W3:Y:S01]  /*2b860*/  LDL.LU R15, [R1+0x5b0] ;  /* 0x0005b000010f7983 */ /* 0x000ee20000300800 */
[----:B-1----:R-:W-:-:S02]  /*2b870*/  LOP3.LUT R12, R233, 0xffff, RZ, 0xc0, !PT ;  /* 0x0000ffffe90c7812 */ /* 0x002fc400078ec0ff */
[----:B0-----:R-:W-:Y:S01]  /*2b880*/  LOP3.LUT R3, R80, 0xffff, RZ, 0xc0, !PT ;  /* 0x0000ffff50037812 */ /* 0x001fe200078ec0ff */
[----:B------:R-:W-:-:S03]  /*2b890*/  @!P0 IMAD.MOV.U32 R13, RZ, RZ, R87 ;  /* 0x000000ffff0d8224 */ /* 0x000fc600078e0057 */
[----:B------:R-:W-:Y:S01]  /*2b8a0*/  PRMT R3, R12, 0x3340, R3 ;  /* 0x000033400c037816 */ /* 0x000fe20000000003 */
[----:B------:R-:W-:Y:S01]  /*2b8b0*/  @!P0 IMAD.MOV.U32 R12, RZ, RZ, R86 ;  /* 0x000000ffff0c8224 */ /* 0x000fe200078e0056 */
[----:B--2---:R-:W-:-:S06]  /*2b8c0*/  PRMT R81, RZ, 0x7610, R81 ;  /* 0x00007610ff517816 */ /* 0x004fcc0000000051 */
[----:B------:R0:W2:Y:S04]  /*2b8d0*/  @!P0 LDG.E.U8 R81, desc[UR60][R12.64] ;  /* 0x0000003c0c518981 */ /* 0x0000a8000c1e1100 */
[----:B----4-:R-:W-:Y:S04]  /*2b8e0*/  STL [R1+0x2700], R82 ;  /* 0x0027005201007387 */ /* 0x010fe80000100800 */
[----:B------:R-:W4:Y:S04]  /*2b8f0*/  LDL.LU R80, [R1+0x28f8] ;  /* 0x0028f80001507983 */ /* 0x000f280000300800 */
[----:B------:R-:W3:Y:S04]  /*2b900*/  LDL R17, [R1+0x1f2c] ;  /* 0x001f2c0001117983 */ /* 0x000ee80000100800 */
[----:B------:R-:W3:Y:S04]  /*2b910*/  LDL R14, [R1+0x1f30] ;  /* 0x001f3000010e7983 */ /* 0x000ee80000100800 */
[----:B------:R-:W3:Y:S04]  /*2b920*/  LDL.LU R233, [R1+0x5cc] ;  /* 0x0005cc0001e97983 */ /* 0x000ee80000300800 */
[----:B------:R1:W-:Y:S01]  /*2b930*/  STL [R1+0x21b4], R3 ;  /* 0x0021b40301007387 */ /* 0x0003e20000100800 */
[----:B0-----:R-:W-:-:S02]  /*2b940*/  LOP3.LUT R12, R117, 0xffff, RZ, 0xc0, !PT ;  /* 0x0000ffff750c7812 */ /* 0x001fc400078ec0ff */
[----:B-1----:R-:W-:Y:S01]  /*2b950*/  LOP3.LUT R3, R79, 0xffff, RZ, 0xc0, !PT ;  /* 0x0000ffff4f037812 */ /* 0x002fe200078ec0ff */
[----:B------:R-:W-:-:S03]  /*2b960*/  @!P0 IMAD.MOV.U32 R13, RZ, RZ, R85 ;  /* 0x000000ffff0d8224 */ /* 0x000fc600078e0055 */
[----:B------:R-:W-:Y:S01]  /*2b970*/  PRMT R3, R12, 0x3340, R3 ;  /* 0x000033400c037816 */ /* 0x000fe20000000003 */
[----:B------:R-:W-:Y:S01]  /*2b980*/  @!P0 IMAD.MOV.U32 R12, RZ, RZ, R16 ;  /* 0x000000ffff0c8224 */ /* 0x000fe200078e0010 */
[----:B--2---:R0:W-:Y:S04]  /*2b990*/  STL [R1+0x2704], R81 ;  /* 0x0027045101007387 */ /* 0x0041e80000100800 */
[----:B------:R-:W2:Y:S01]  /*2b9a0*/  LDL.LU R79, [R1+0x28f4] ;  /* 0x0028f400014f7983 */ /* 0x000ea20000300800 */
[----:B----4-:R-:W-:-:S03]  /*2b9b0*/  PRMT R80, RZ, 0x7610, R80 ;  /* 0x00007610ff507816 */ /* 0x010fc60000000050 */
[----:B------:R-:W4:Y:S04]  /*2b9c0*/  LDL R82, [R1+0x1eec] ;  /* 0x001eec0001527983 */ /* 0x000f280000100800 */
[----:B------:R1:W4:Y:S04]  /*2b9d0*/  @!P0 LDG.E.U8 R80, desc[UR60][R12.64] ;  /* 0x0000003c0c508981 */ /* 0x000328000c1e1100 */
[----:B0-----:R-:W4:Y:S04]  /*2b9e0*/  LDL R81, [R1+0x1ef0] ;  /* 0x001ef00001517983 */ /* 0x001f280000100800 */
[----:B------:R0:W-:Y:S01]  /*2b9f0*/  STL [R1+0x21ac], R3 ;  /* 0x0021ac0301007387 */ /* 0x0001e20000100800 */
[----:B-1----:R-:W-:-:S02]  /*2ba00*/  LOP3.LUT R12, R99, 0xffff, RZ, 0xc0, !PT ;  /* 0x0000ffff630c7812 */ /* 0x002fc400078ec0ff */
[----:B0-----:R-:W-:Y:S01]  /*2ba10*/  LOP3.LUT R3, R78, 0xffff, RZ, 0xc0, !PT ;  /* 0x0000ffff4e037812 */ /* 0x001fe200078ec0ff */
[----:B---3--:R-:W-:-:S03]  /*2ba20*/  @!P0 IMAD.MOV.U32 R13, RZ, RZ, R84 ;  /* 0x000000ffff0d8224 */ /* 0x008fc600078e0054 */
[----:B------:R-:W-:Y:S01]  /*2ba30*/  PRMT R3, R12, 0x3340, R3 ;  /* 0x000033400c037816 */ /* 0x000fe20000000003 */
[----:B------:R-:W-:Y:S01]  /*2ba40*/  @!P0 IMAD.MOV.U32 R12, RZ, RZ, R83 ;  /* 0x000000ffff0c8224 */ /* 0x000fe200078e0053 */
[----:B--2---:R-:W-:-:S06]  /*2ba50*/  PRMT R79, RZ, 0x7610, R79 ;  /* 0x00007610ff4f7816 */ /* 0x004fcc000000004f */
[----:B------:R0:W2:Y:S04]  /*2ba60*/  @!P0 LDG.E.U8 R79, desc[UR60][R12.64] ;  /* 0x0000003c0c4f8981 */ /* 0x0000a8000c1e1100 */
[----:B----4-:R1:W-:Y:S04]  /*2ba70*/  STL [R1+0x2708], R80 ;  /* 0x0027085001007387 */ /* 0x0103e80000100800 */
[----:B------:R-:W3:Y:S04]  /*2ba80*/  LDL.LU R78, [R1+0x28f0] ;  /* 0x0028f000014e7983 */ /* 0x000ee80000300800 */
[----:B------:R-:W4:Y:S04]  /*2ba90*/  LDL R16, [R1+0x1eb0] ;  /* 0x001eb00001107983 */ /* 0x000f280000100800 */
[----:B-1----:R-:W4:Y:S04]  /*2baa0*/  LDL R80, [R1+0x1eac] ;  /* 0x001eac0001507983 */ /* 0x002f280000100800 */
[----:B------:R1:W-:Y:S01]  /*2bab0*/  STL [R1+0x21b0], R3 ;  /* 0x0021b00301007387 */ /* 0x0003e20000100800 */
[----:B0-----:R-:W-:-:S02]  /*2bac0*/  LOP3.LUT R12, R15, 0xffff, RZ, 0xc0, !PT ;  /* 0x0000ffff0f0c7812 */ /* 0x001fc400078ec0ff */
[----:B-1----:R-:W-:Y:S01]  /*2bad0*/  LOP3.LUT R3, R77, 0xffff, RZ, 0xc0, !PT ;  /* 0x0000ffff4d037812 */ /* 0x002fe200078ec0ff */
[----:B------:R-:W-:-:S03]  /*2bae0*/  @!P0 IMAD.MOV.U32 R13, RZ, RZ, R17 ;  /* 0x000000ffff0d8224 */ /* 0x000fc600078e0011 */
[----:B------:R-:W-:Y:S01]  /*2baf0*/  PRMT R3, R12, 0x3340, R3 ;  /* 0x000033400c037816 */ /* 0x000fe20000000003 */
[----:B------:R-:W-:Y:S01]  /*2bb00*/  @!P0 IMAD.MOV.U32 R12, RZ, RZ, R14 ;  /* 0x000000ffff0c8224 */ /* 0x000fe200078e000e */
[----:B--2---:R0:W-:Y:S04]  /*2bb10*/  STL [R1+0x270c], R79 ;  /* 0x00270c4f01007387 */ /* 0x0041e80000100800 */
[----:B------:R-:W2:Y:S01]  /*2bb20*/  LDL R15, [R1+0x1e70] ;  /* 0x001e7000010f7983 */ /* 0x000ea20000100800 */
[----:B---3--:R-:W-:-:S06]  /*2bb30*/  PRMT R78, RZ, 0x7610, R78 ;  /* 0x00007610ff4e7816 */ /* 0x008fcc000000004e */
[----:B------:R1:W3:Y:S04]  /*2bb40*/  @!P0 LDG.E.U8 R78, desc[UR60][R12.64] ;  /* 0x0000003c0c4e8981 */ /* 0x0002e8000c1e1100 */
[----:B0-----:R-:W2:Y:S04]  /*2bb50*/  LDL R79, [R1+0x1e6c] ;  /* 0x001e6c00014f7983 */ /* 0x001ea80000100800 */
[----:B------:R-:W4:Y:S04]  /*2bb60*/  LDL.LU R77, [R1+0x28ec] ;  /* 0x0028ec00014d7983 */ /* 0x000f280000300800 */
[----:B------:R0:W-:Y:S01]  /*2bb70*/  STL [R1+0x21a8], R3 ;  /* 0x0021a80301007387 */ /* 0x0001e20000100800 */
[----:B-1----:R-:W-:-:S02]  /*2bb80*/  LOP3.LUT R12, R233, 0xffff, RZ, 0xc0, !PT ;  /* 0x0000ffffe90c7812 */ /* 0x002fc400078ec0ff */
[----:B0-----:R-:W-:Y:S01]  /*2bb90*/  LOP3.LUT R3, R76, 0xffff, RZ, 0xc0, !PT ;  /* 0x0000ffff4c037812 */ /* 0x001fe200078ec0ff */
[----:B------:R-:W-:-:S03]  /*2bba0*/  @!P0 IMAD.MOV.U32 R13, RZ, RZ, R82 ;  /* 0x000000ffff0d8224 */ /* 0x000fc600078e0052 */
[----:B------:R-:W-:Y:S01]  /*2bbb0*/  PRMT R17, R12, 0x3340, R3 ;  /* 0x000033400c117816 */ /* 0x000fe20000000003 */
[----:B------:R-:W-:Y:S01]  /*2bbc0*/  @!P0 IMAD.MOV.U32 R12, RZ, RZ, R81 ;  /* 0x000000ffff0c8224 */ /* 0x000fe200078e0051 */
[----:B----4-:R-:W-:-:S06]  /*2bbd0*/  PRMT R77, RZ, 0x7610, R77 ;  /* 0x00007610ff4d7816 */ /* 0x010fcc000000004d */
[----:B------:R0:W4:Y:S04]  /*2bbe0*/  @!P0 LDG.E.U8 R77, desc[UR60][R12.64] ;  /* 0x0000003c0c4d8981 */ /* 0x000128000c1e1100 */
[----:B---3--:R1:W-:Y:S04]  /*2bbf0*/  STL [R1+0x2710], R78 ;  /* 0x0027104e01007387 */ /* 0x0083e80000100800 */
[----:B------:R-:W3:Y:S04]  /*2bc00*/  LDL R14, [R1+0x1e30] ;  /* 0x001e3000010e7983 */ /* 0x000ee80000100800 */
[----:B-1----:R-:W3:Y:S04]  /*2bc10*/  LDL R78, [R1+0x1e2c] ;  /* 0x001e2c00014e7983 */ /* 0x002ee80000100800 */
[----:B------:R-:W2:Y:S04]  /*2bc20*/  LDL.LU R76, [R1+0x28e8] ;  /* 0x0028e800014c7983 */ /* 0x000ea80000300800 */
[----:B------:R1:W-:Y:S01]  /*2bc30*/  STL [R1+0x27e0], R17 ;  /* 0x0027e01101007387 */ /* 0x0003e20000100800 */
[----:B0-----:R-:W-:-:S02]  /*2bc40*/  LOP3.LUT R12, R71, 0xffff, RZ, 0xc0, !PT ;  /* 0x0000ffff470c7812 */ /* 0x001fc400078ec0ff */
[----:B------:R-:W-:Y:S01]  /*2bc50*/  LOP3.LUT R3, R75, 0xffff, RZ, 0xc0, !PT ;  /* 0x0000ffff4b037812 */ /* 0x000fe200078ec0ff */
[----:B------:R-:W-:-:S03]  /*2bc60*/  @!P0 IMAD.MOV.U32 R13, RZ, RZ, R80 ;  /* 0x000000ffff0d8224 */ /* 0x000fc600078e0050 */
[----:B------:R-:W-:Y:S01]  /*2bc70*/  PRMT R3, R12, 0x3340, R3 ;  /* 0x000033400c037816 */ /* 0x000fe20000000003 */
[----:B------:R-:W-:Y:S01]  /*2bc80*/  @!P0 IMAD.MOV.U32 R12, RZ, RZ, R16 ;  /* 0x000000ffff0c8224 */ /* 0x000fe200078e0010 */
[----:B----4-:R0:W-:Y:S04]  /*2bc90*/  STL [R1+0x2714], R77 ;  /* 0x0027144d01007387 */ /* 0x0101e80000100800 */
[----:B------:R-:W4:Y:S04]  /*2bca0*/  LDL.LU R71, [R1+0x28e4] ;  /* 0x0028e40001477983 */ /* 0x000f280000300800 */
[----:B-1----:R-:W4:Y:S04]  /*2bcb0*/  LDL R17, [R1+0x1df0] ;  /* 0x001df00001117983 */ /* 0x002f280000100800 */
[----:B0-----:R-:W4:Y:S04]  /*2bcc0*/  LDL R77, [R1+0x1dec] ;  /* 0x001dec00014d7983 */ /* 0x001f280000100800 */
[----:B------:R-:W3:Y:S01]  /*2bcd0*/  LDL.LU R75, [R1+0x28e0] ;  /* 0x0028e000014b7983 */ /* 0x000ee20000300800 */
[----:B--2---:R-:W-:-:S06]  /*2bce0*/  PRMT R76, RZ, 0x7610, R76 ;  /* 0x00007610ff4c7816 */ /* 0x004fcc000000004c */
        /* <DEDUP_REMOVED lines=11> */
[----:B------:R-:W4:Y:S04]  /*2bda0*/  LDL.LU R74, [R1+0x28d8] ;  /* 0x0028d800014a7983 */ /* 0x000f280000300800 */
[----:B------:R-:W2:Y:S04]  /*2bdb0*/  LDL R16, [R1+0x1db0] ;  /* 0x001db00001107983 */ /* 0x000ea80000100800 */
[----:B------:R1:W-:Y:S04]  /*2bdc0*/  STL [R1+0x21a4], R3 ;  /* 0x0021a40301007387 */ /* 0x0003e80000100800 */
[----:B------:R-:W2:Y:S01]  /*2bdd0*/  LDL.LU R15, [R1+0xa44] ;  /* 0x000a4400010f7983 */ /* 0x000ea20000300800 */
[----:B0-----:R-:W-:-:S02]  /*2bde0*/  LOP3.LUT R12, R237, 0xffff, RZ, 0xc0, !PT ;  /* 0x0000ffffed0c7812 */ /* 0x001fc400078ec0ff */
[----:B-1----:R-:W-:Y:S01]  /*2bdf0*/  LOP3.LUT R3, R73, 0xffff, RZ, 0xc0, !PT ;  /* 0x0000ffff49037812 */ /* 0x002fe200078ec0ff */
[----:B------:R-:W-:-:S03]  /*2be00*/  @!P0 IMAD.MOV.U32 R13, RZ, RZ, R78 ;  /* 0x000000ffff0d8224 */ /* 0x000fc600078e004e */
[----:B------:R-:W-:Y:S01]  /*2be10*/  PRMT R3, R12, 0x3340, R3 ;  /* 0x000033400c037816 */ /* 0x000fe20000000003 */
[----:B------:R-:W-:Y:S01]  /*2be20*/  @!P0 IMAD.MOV.U32 R12, RZ, RZ, R14 ;  /* 0x000000ffff0c8224 */ /* 0x000fe200078e000e */
[----:B---3--:R-:W-:Y:S04]  /*2be30*/  STL [R1+0x271c], R75 ;  /* 0x00271c4b01007387 */ /* 0x008fe80000100800 */
[----:B------:R-:W3:Y:S04]  /*2be40*/  LDL.LU R237, [R1+0x1dac] ;  /* 0x001dac0001ed7983 */ /* 0x000ee80000300800 */
[----:B------:R-:W3:Y:S01]  /*2be50*/  LDL.LU R73, [R1+0x28d4] ;  /* 0x0028d40001497983 */ /* 0x000ee20000300800 */
[----:B----4-:R-:W-:-:S06]  /*2be60*/  PRMT R74, RZ, 0x7610, R74 ;  /* 0x00007610ff4a7816 */ /* 0x010fcc000000004a */
[----:B------:R0:W4:Y:S04]  /*2be70*/  @!P0 LDG.E.U8 R74, desc[UR60][R12.64] ;  /* 0x0000003c0c4a8981 */ /* 0x000128000c1e1100 */
[----:B------:R1:W-:Y:S01]  /*2be80*/  STL [R1+0x219c], R3 ;  /* 0x00219c0301007387 */ /* 0x0003e20000100800 */
[----:B0-----:R-:W-:Y:S02]  /*2be90*/  LOP3.LUT R12, R103, 0xffff, RZ, 0xc0, !PT ;  /* 0x0000ffff670c7812 */ /* 0x001fe400078ec0ff */
[----:B-1----:R-:W-:Y:S01]  /*2bea0*/  LOP3.LUT R3, R92, 0xffff, RZ, 0xc0, !PT ;  /* 0x0000ffff5c037812 */ /* 0x002fe200078ec0ff */
[----:B------:R-:W-:-:S03]  /*2beb0*/  @!P0 IMAD.MOV.U32 R13, RZ, RZ, R77 ;  /* 0x000000ffff0d8224 */ /* 0x000fc600078e004d */
[----:B------:R-:W-:Y:S01]  /*2bec0*/  PRMT R3, R12, 0x3340, R3 ;  /* 0x000033400c037816 */ /* 0x000fe20000000003 */
[----:B------:R-:W-:Y:S01]  /*2bed0*/  @!P0 IMAD.MOV.U32 R12, RZ, RZ, R17 ;  /* 0x000000ffff0c8224 */ /* 0x000fe200078e0011 */
[----:B--2---:R-:W-:Y:S02]  /*2bee0*/  PRMT R72, RZ, 0x7610, R72 ;  /* 0x00007610ff487816 */ /* 0x004fe40000000048 */
[----:B---3--:R-:W-:-:S06]  /*2bef0*/  PRMT R73, RZ, 0x7610, R73 ;  /* 0x00007610ff497816 */ /* 0x008fcc0000000049 */
[----:B------:R0:W2:Y:S04]  /*2bf00*/  @!P0 LDG.E.U8 R73, desc[UR60][R12.64] ;  /* 0x0000003c0c498981 */ /* 0x0000a8000c1e1100 */
[----:B----4-:R-:W-:Y:S04]  /*2bf10*/  STL [R1+0x2720], R74 ;  /* 0x0027204a01007387 */ /* 0x010fe80000100800 */
[----:B------:R-:W3:Y:S04]  /*2bf20*/  LDL.LU R14, [R1+0xa0c] ;  /* 0x000a0c00010e7983 */ /* 0x000ee80000300800 */
[----:B------:R-:W4:Y:S04]  /*2bf30*/  LDL.LU R103, [R1+0x1d70] ;  /* 0x001d700001677983 */ /* 0x000f280000300800 */
[----:B------:R-:W3:Y:S04]  /*2bf40*/  LDL.LU R92, [R1+0x1d6c] ;  /* 0x001d6c00015c7983 */ /* 0x000ee80000300800 */
[----:B------:R1:W-:Y:S01]  /*2bf50*/  STL [R1+0x2198], R3 ;  /* 0x0021980301007387 */ /* 0x0003e20000100800 */
[----:B0-----:R-:W-:-:S02]  /*2bf60*/  LOP3.LUT R12, R113, 0xffff, RZ, 0xc0, !PT ;  /* 0x0000ffff710c7812 */ /* 0x001fc400078ec0ff */
[----:B-1----:R-:W-:Y:S01]  /*2bf70*/  LOP3.LUT R3, R97, 0xffff, RZ, 0xc0, !PT ;  /* 0x0000ffff61037812 */ /* 0x002fe200078ec0ff */
[----:B------:R-:W-:-:S03]  /*2bf80*/  @!P0 IMAD.MOV.U32 R13, RZ, RZ, R237 ;  /* 0x000000ffff0d8224 */ /* 0x000fc600078e00ed */
[----:B------:R-:W-:Y:S01]  /*2bf90*/  PRMT R3, R12, 0x3340, R3 ;  /* 0x000033400c037816 */ /* 0x000fe20000000003 */
[----:B------:R-:W-:-:S05]  /*2bfa0*/  @!P0 IMAD.MOV.U32 R12, RZ, RZ, R16 ;  /* 0x000000ffff0c8224 */ /* 0x000fca00078e0010 */
[----:B------:R0:W4:Y:S01]  /*2bfb0*/  @!P0 LDG.E.U8 R72, desc[UR60][R12.64] ;  /* 0x0000003c0c488981 */ /* 0x000122000c1e1100 */
[----:B------:R-:W-:Y:S02]  /*2bfc0*/  PRMT R71, RZ, 0x7610, R71 ;  /* 0x00007610ff477816 */ /* 0x000fe40000000047 */
[----:B0-----:R-:W-:Y:S01]  /*2bfd0*/  LOP3.LUT R12, R15, 0xffff, RZ, 0xc0, !PT ;  /* 0x0000ffff0f0c7812 */ /* 0x001fe200078ec0ff */
[----:B--2---:R-:W-:Y:S04]  /*2bfe0*/  STL [R1+0x2724], R73 ;  /* 0x0027244901007387 */ /* 0x004fe80000100800 */
[----:B------:R-:W2:Y:S04]  /*2bff0*/  LDL.LU R113, [R1+0x1d30] ;  /* 0x001d300001717983 */ /* 0x000ea80000300800 */
[----:B------:R-:W2:Y:S04]  /*2c000*/  LDL.LU R97, [R1+0x1d2c] ;  /* 0x001d2c0001617983 */ /* 0x000ea80000300800 */
[----:B------:R0:W-:Y:S01]  /*2c010*/  STL [R1+0x2194], R3 ;  /* 0x0021940301007387 */ /* 0x0001e20000100800 */
[----:B---3--:R-:W-:-:S03]  /*2c020*/  @!P0 IMAD.MOV.U32 R13, RZ, RZ, R92 ;  /* 0x000000ffff0d8224 */ /* 0x008fc600078e005c */
[----:B------:R-:W3:Y:S01]  /*2c030*/  LDL.LU R233, [R1+0xa34] ;  /* 0x000a340001e97983 */ /* 0x000ee20000300800 */
[----:B0-----:R-:W-:-:S04]  /*2c040*/  LOP3.LUT R3, R70, 0xffff, RZ, 0xc0, !PT ;  /* 0x0000ffff46037812 */ /* 0x001fc800078ec0ff */
[----:B------:R-:W-:Y:S01]  /*2c050*/  PRMT R3, R12, 0x3340, R3 ;  /* 0x000033400c037816 */ /* 0x000fe20000000003 */
[----:B----4-:R-:W-:-:S05]  /*2c060*/  @!P0 IMAD.MOV.U32 R12, RZ, RZ, R103 ;  /* 0x000000ffff0c8224 */ /* 0x010fca00078e0067 */
[----:B------:R0:W4:Y:S04]  /*2c070*/  @!P0 LDG.E.U8 R71, desc[UR60][R12.64] ;  /* 0x0000003c0c478981 */ /* 0x000128000c1e1100 */
[----:B------:R-:W-:Y:S04]  /*2c080*/  STL [R1+0x2248], R237 ;  /* 0x002248ed01007387 */ /* 0x000fe80000100800 */
[----:B------:R1:W-:Y:S04]  /*2c090*/  STL [R1+0x2728], R72 ;  /* 0x0027284801007387 */ /* 0x0003e80000100800 */
[----:B------:R-:W3:Y:S04]  /*2c0a0*/  LDL R73, [R1+0x20cc] ;  /* 0x0020cc0001497983 */ /* 0x000ee80000100800 */
[----:B------:R-:W3:Y:S04]  /*2c0b0*/  LDL R16, [R1+0x20f8] ;  /* 0x0020f80001107983 */ /* 0x000ee80000100800 */
[----:B------:R-:W3:Y:S04]  /*2c0c0*/  LDL.LU R70, [R1+0x28d0] ;  /* 0x0028d00001467983 */ /* 0x000ee80000300800 */
[----:B------:R-:W3:Y:S04]  /*2c0d0*/  LDL.LU R166, [R1+0xa4c] ;  /* 0x000a4c0001a67983 */ /* 0x000ee80000300800 */
[----:B-1----:R-:W3:Y:S04]  /*2c0e0*/  LDL R72, [R1+0x20a4] ;  /* 0x0020a40001487983 */ /* 0x002ee80000100800 */
[----:B------:R1:W-:Y:S04]  /*2c0f0*/  STL [R1+0x2190], R3 ;  /* 0x0021900301007387 */ /* 0x0003e80000100800 */
[----:B------:R-:W3:Y:S04]  /*2c100*/  LDL R15, [R1+0x20a8] ;  /* 0x0020a800010f7983 */ /* 0x000ee80000100800 */
[----:B------:R-:W-:Y:S04]  /*2c110*/  STL [R1+0x2730], R103 ;  /* 0x0027306701007387 */ /* 0x000fe80000100800 */
[----:B------:R-:W-:Y:S01]  /*2c120*/  STL [R1+0x272c], R92 ;  /* 0x00272c5c01007387 */ /* 0x000fe20000100800 */
[----:B-1----:R-:W-:-:S02]  /*2c130*/  LOP3.LUT R3, R69, 0xffff, RZ, 0xc0, !PT ;  /* 0x0000ffff45037812 */ /* 0x002fc400078ec0ff */
[----:B0-----:R-:W-:-:S04]  /*2c140*/  LOP3.LUT R12, R14, 0xffff, RZ, 0xc0, !PT ;  /* 0x0000ffff0e0c7812 */ /* 0x001fc800078ec0ff */
[----:B------:R-:W-:Y:S01]  /*2c150*/  PRMT R3, R12, 0x3340, R3 ;  /* 0x000033400c037816 */ /* 0x000fe20000000003 */
[----:B--2---:R-:W-:Y:S02]  /*2c160*/  @!P0 IMAD.MOV.U32 R12, RZ, RZ, R113 ;  /* 0x000000ffff0c8224 */ /* 0x004fe400078e0071 */
[----:B------:R-:W-:Y:S01]  /*2c170*/  @!P0 IMAD.MOV.U32 R13, RZ, RZ, R97 ;  /* 0x000000ffff0d8224 */ /* 0x000fe200078e0061 */
[----:B----4-:R-:W-:Y:S04]  /*2c180*/  STL [R1+0x2734], R71 ;  /* 0x0027344701007387 */ /* 0x010fe80000100800 */
[----:B------:R-:W2:Y:S04]  /*2c190*/  LDL.LU R69, [R1+0x28cc] ;  /* 0x0028cc0001457983 */ /* 0x000ea80000300800 */
[----:B------:R-:W4:Y:S04]  /*2c1a0*/  LDL.LU R117, [R1+0xa7c] ;  /* 0x000a7c0001757983 */ /* 0x000f280000300800 */
[----:B------:R-:W4:Y:S04]  /*2c1b0*/  LDL R75, [R1+0x2064] ;  /* 0x00206400014b7983 */ /* 0x000f280000100800 */
[----:B------:R-:W4:Y:S01]  /*2c1c0*/  LDL R14, [R1+0x2068] ;  /* 0x00206800010e7983 */ /* 0x000f220000100800 */
[----:B---3--:R-:W-:-:S06]  /*2c1d0*/  PRMT R70, RZ, 0x7610, R70 ;  /* 0x00007610ff467816 */ /* 0x008fcc0000000046 */
[----:B------:R0:W3:Y:S04]  /*2c1e0*/  @!P0 LDG.E.U8 R70, desc[UR60][R12.64] ;  /* 0x0000003c0c468981 */ /* 0x0000e8000c1e1100 */
[----:B------:R1:W-:Y:S04]  /*2c1f0*/  STL [R1+0x218c], R3 ;  /* 0x00218c0301007387 */ /* 0x0003e80000100800 */
[----:B------:R-:W4:Y:S01]  /*2c200*/  LDL.LU R99, [R1+0xa3c] ;  /* 0x000a3c0001637983 */ /* 0x000f220000300800 */
[----:B0-----:R-:W-:Y:S02]  /*2c210*/  LOP3.LUT R12, R233, 0xffff, RZ, 0xc0, !PT ;  /* 0x0000ffffe90c7812 */ /* 0x001fe400078ec0ff */
        /* <DEDUP_REMOVED lines=21> */
[----:B------:R-:W2:Y:S04]  /*2c370*/  LDL R73, [R1+0x1fe4] ;  /* 0x001fe40001497983 */ /* 0x000ea80000100800 */
[----:B------:R-:W2:Y:S01]  /*2c380*/  LDL R16, [R1+0x1fe8] ;  /* 0x001fe80001107983 */ /* 0x000ea20000100800 */
[----:B---3--:R-:W-:-:S06]  /*2c390*/  PRMT R68, RZ, 0x7610, R68 ;  /* 0x00007610ff447816 */ /* 0x008fcc0000000044 */
[----:B------:R4:W3:Y:S04]  /*2c3a0*/  @!P0 LDG.E.U8 R68, desc[UR60][R12.64] ;  /* 0x0000003c0c448981 */ /* 0x0008e8000c1e1100 */
[----:B------:R0:W-:Y:S04]  /*2c3b0*/  STL [R1+0x2184], R3 ;  /* 0x0021840301007387 */ /* 0x0001e80000100800 */
[----:B------:R-:W3:Y:S01]  /*2c3c0*/  LDL.LU R15, [R1+0xa8c] ;  /* 0x000a8c00010f7983 */ /* 0x000ee20000300800 */
[----:B----4-:R-:W-:Y:S02]  /*2c3d0*/  LOP3.LUT R12, R117, 0xffff, RZ, 0xc0, !PT ;  /* 0x0000ffff750c7812 */ /* 0x010fe400078ec0ff */
[----:B0-----:R-:W-:Y:S01]  /*2c3e0*/  LOP3.LUT R3, R66, 0xffff, RZ, 0xc0, !PT ;  /* 0x0000ffff42037812 */ /* 0x001fe200078ec0ff */
[----:B------:R-:W-:-:S03]  /*2c3f0*/  @!P0 IMAD.MOV.U32 R13, RZ, RZ, R75 ;  /* 0x000000ffff0d8224 */ /* 0x000fc600078e004b */
[----:B------:R-:W-:Y:S01]  /*2c400*/  PRMT R3, R12, 0x3340, R3 ;  /* 0x000033400c037816 */ /* 0x000fe20000000003 */
[----:B------:R-:W-:Y:S01]  /*2c410*/  @!P0 IMAD.MOV.U32 R12, RZ, RZ, R14 ;  /* 0x000000ffff0c8224 */ /* 0x000fe200078e000e */
        /* <DEDUP_REMOVED lines=30> */
[----:B------:R-:W3:Y:S04]  /*2c600*/  LDL R68, [R1+0x1f24] ;  /* 0x001f240001447983 */ /* 0x000ee80000100800 */
[----:B------:R-:W3:Y:S04]  /*2c610*/  LDL R17, [R1+0x1f28] ;  /* 0x001f280001117983 */ /* 0x000ee80000100800 */
[----:B------:R1:W-:Y:S04]  /*2c620*/  STL [R1+0x2178], R3 ;  /* 0x0021780301007387 */ /* 0x0003e80000100800 */
[----:B------:R-:W3:Y:S01]  /*2c630*/  LDL.LU R233, [R1+0xa94] ;  /* 0x000a940001e97983 */ /* 0x000ee20000300800 */
[----:B0-----:R-:W-:-:S02]  /*2c640*/  LOP3.LUT R12, R15, 0xffff, RZ, 0xc0, !PT ;  /* 0x0000ffff0f0c7812 */ /* 0x001fc400078ec0ff */
[----:B-1----:R-:W-:Y:S01]  /*2c650*/  LOP3.LUT R3, R63, 0xffff, RZ, 0xc0, !PT ;  /* 0x0000ffff3f037812 */ /* 0x002fe200078ec0ff */
        /* <DEDUP_REMOVED lines=21> */
[----:B------:R1:W-:Y:S02]  /*2c7b0*/  STL [R1+0x2170], R3 ;  /* 0x0021700301007387 */ /* 0x0003e40000100800 */
[----:B-1----:R-:W-:-:S02]  /*2c7c0*/  LOP3.LUT R3, R61, 0xffff, RZ, 0xc0, !PT ;  /* 0x0000ffff3d037812 */ /* 0x002fc400078ec0ff */
[----:B0-----:R-:W-:Y:S01]  /*2c7d0*/  LOP3.LUT R12, R99, 0xffff, RZ, 0xc0, !PT ;  /* 0x0000ffff630c7812 */ /* 0x001fe200078ec0ff */
[----:B------:R-:W-:-:S03]  /*2c7e0*/  @!P0 IMAD.MOV.U32 R13, RZ, RZ, R68 ;  /* 0x000000ffff0d8224 */ /* 0x000fc600078e0044 */
[----:B------:R-:W-:Y:S01]  /*2c7f0*/  PRMT R3, R12, 0x3340, R3 ;  /* 0x000033400c037816 */ /* 0x000fe20000000003 */
[----:B------:R-:W-:Y:S01]  /*2c800*/  @!P0 IMAD.MOV.U32 R12, RZ, RZ, R17 ;  /* 0x000000ffff0c8224 */ /* 0x000fe200078e0011 */
[----:B--2---:R0:W-:Y:S04]  /*2c810*/  STL [R1+0x275c], R63 ;  /* 0x00275c3f01007387 */ /* 0x0041e80000100800 */
[----:B------:R-:W2:Y:S04]  /*2c820*/  LDL R66, [R1+0x1e64] ;  /* 0x001e640001427983 */ /* 0x000ea80000100800 */
[----:B------:R-:W2:Y:S04]  /*2c830*/  LDL R65, [R1+0x1e68] ;  /* 0x001e680001417983 */ /* 0x000ea80000100800 */
[----:B------:R-:W2:Y:S01]  /*2c840*/  LDL.LU R61, [R1+0x28ac] ;  /* 0x0028ac00013d7983 */ /* 0x000ea20000300800 */
[----:B---3--:R-:W-:-:S06]  /*2c850*/  PRMT R62, RZ, 0x7610, R62 ;  /* 0x00007610ff3e7816 */ /* 0x008fcc000000003e */
[----:B------:R1:W3:Y:S04]  /*2c860*/  @!P0 LDG.E.U8 R62, desc[UR60][R12.64] ;  /* 0x0000003c0c3e8981 */ /* 0x0002e8000c1e1100 */
[----:B------:R4:W-:Y:S04]  /*2c870*/  STL [R1+0x216c], R3 ;  /* 0x00216c0301007387 */ /* 0x0009e80000100800 */
[----:B------:R-:W3:Y:S04]  /*2c880*/  LDL R64, [R1+0x1e24] ;  /* 0x001e240001407983 */ /* 0x000ee80000100800 */
[----:B0-----:R-:W3:Y:S01]  /*2c890*/  LDL R63, [R1+0x1e28] ;  /* 0x001e2800013f7983 */ /* 0x001ee20000100800 */
[----:B-1----:R-:W-:-:S02]  /*2c8a0*/  LOP3.LUT R12, R233, 0xffff, RZ, 0xc0, !PT ;  /* 0x0000ffffe90c7812 */ /* 0x002fc400078ec0ff */
[----:B----4-:R-:W-:Y:S01]  /*2c8b0*/  LOP3.LUT R3, R60, 0xffff, RZ, 0xc0, !PT ;  /* 0x0000ffff3c037812 */ /* 0x010fe200078ec0ff */
[----:B------:R-:W-:-:S03]  /*2c8c0*/  @!P0 IMAD.MOV.U32 R13, RZ, RZ, R16 ;  /* 0x000000ffff0d8224 */ /* 0x000fc600078e0010 */
[----:B------:R-:W-:Y:S01]  /*2c8d0*/  PRMT R3, R12, 0x3340, R3 ;  /* 0x000033400c037816 */ /* 0x000fe20000000003 */
[----:B------:R-:W-:Y:S01]  /*2c8e0*/  @!P0 IMAD.MOV.U32 R12, RZ, RZ, R15 ;  /* 0x000000ffff0c8224 */ /* 0x000fe200078e000f */
[----:B--2---:R-:W-:-:S06]  /*2c8f0*/  PRMT R61, RZ, 0x7610, R61 ;  /* 0x00007610ff3d7816 */ /* 0x004fcc000000003d */
[----:B------:R0:W2:Y:S04]  /*2c900*/  @!P0 LDG.E.U8 R61, desc[UR60][R12.64] ;  /* 0x0000003c0c3d8981 */ /* 0x0000a8000c1e1100 */
[----:B---3--:R-:W-:Y:S04]  /*2c910*/  STL [R1+0x2760], R62 ;  /* 0x0027603e01007387 */ /* 0x008fe80000100800 */
[----:B------:R-:W3:Y:S04]  /*2c920*/  LDL.LU R60, [R1+0x28a8] ;  /* 0x0028a800013c7983 */ /* 0x000ee80000300800 */
[----:B------:R1:W-:Y:S01]  /*2c930*/  STL [R1+0x2168], R3 ;  /* 0x0021680301007387 */ /* 0x0003e20000100800 */
        /* <DEDUP_REMOVED lines=8> */
[----:B------:R-:W2:Y:S04]  /*2c9c0*/  LDL R16, [R1+0x1de8] ;  /* 0x001de80001107983 */ /* 0x000ea80000100800 */
[----:B------:R-:W4:Y:S01]  /*2c9d0*/  LDL.LU R59, [R1+0x28a0] ;  /* 0x0028a000013b7983 */ /* 0x000f220000300800 */
[----:B---3--:R-:W-:-:S06]  /*2c9e0*/  PRMT R60, RZ, 0x7610, R60 ;  /* 0x00007610ff3c7816 */ /* 0x008fcc000000003c */
[----:B------:R0:W3:Y:S01]  /*2c9f0*/  @!P0 LDG.E.U8 R60, desc[UR60][R12.64] ;  /* 0x0000003c0c3c8981 */ /* 0x0000e2000c1e1100 */
[----:B------:R-:W-:Y:S02]  /*2ca00*/  LOP3.LUT R3, R58, 0xffff, RZ, 0xc0, !PT ;  /* 0x0000ffff3a037812 */ /* 0x000fe400078ec0ff */
[----:B0-----:R-:W-:Y:S01]  /*2ca10*/  LOP3.LUT R12, R56, 0xffff, RZ, 0xc0, !PT ;  /* 0x0000ffff380c7812 */ /* 0x001fe200078ec0ff */
[----:B------:R-:W-:-:S03]  /*2ca20*/  @!P0 IMAD.MOV.U32 R13, RZ, RZ, R66 ;  /* 0x000000ffff0d8224 */ /* 0x000fc600078e0042 */
[----:B------:R-:W-:Y:S01]  /*2ca30*/  PRMT R3, R12, 0x3340, R3 ;  /* 0x000033400c037816 */ /* 0x000fe20000000003 */
[----:B------:R-:W-:Y:S01]  /*2ca40*/  @!P0 IMAD.MOV.U32 R12, RZ, RZ, R65 ;  /* 0x000000ffff0c8224 */ /* 0x000fe200078e0041 */
[----:B------:R-:W-:Y:S01]  /*2ca50*/  STL [R1+0x27d0], R15 ;  /* 0x0027d00f01007387 */ /* 0x000fe20000100800 */
[----:B----4-:R-:W-:-:S06]  /*2ca60*/  PRMT R59, RZ, 0x7610, R59 ;  /* 0x00007610ff3b7816 */ /* 0x010fcc000000003b */
[----:B------:R0:W4:Y:S04]  /*2ca70*/  @!P0 LDG.E.U8 R59, desc[UR60][R12.64] ;  /* 0x0000003c0c3b8981 */ /* 0x000128000c1e1100 */
[----:B---3--:R-:W-:Y:S04]  /*2ca80*/  STL [R1+0x2768], R60 ;  /* 0x0027683c01007387 */ /* 0x008fe80000100800 */
[----:B------:R-:W3:Y:S04]  /*2ca90*/  LDL.LU R56, [R1+0x289c] ;  /* 0x00289c0001387983 */ /* 0x000ee80000300800 */
[----:B------:R-:W2:Y:S04]  /*2caa0*/  LDL.LU R58, [R1+0x2898] ;  /* 0x00289800013a7983 */ /* 0x000ea80000300800 */
[----:B------:R-:W3:Y:S04]  /*2cab0*/  LDL R14, [R1+0x1da8] ;  /* 0x001da800010e7983 */ /* 0x000ee80000100800 */
[----:B------:R1:W-:Y:S01]  /*2cac0*/  STL [R1+0x2164], R3 ;  /* 0x0021640301007387 */ /* 0x0003e20000100800 */
[----:B0-----:R-:W-:-:S02]  /*2cad0*/  LOP3.LUT R12, R235, 0xffff, RZ, 0xc0, !PT ;  /* 0x0000ffffeb0c7812 */ /* 0x001fc400078ec0ff */
[----:B-1----:R-:W-:Y:S01]  /*2cae0*/  LOP3.LUT R3, R57, 0xffff, RZ, 0xc0, !PT ;  /* 0x0000ffff39037812 */ /* 0x002fe200078ec0ff */
[----:B------:R-:W-:-:S03]  /*2caf0*/  @!P0 IMAD.MOV.U32 R13, RZ, RZ, R64 ;  /* 0x000000ffff0d8224 */ /* 0x000fc600078e0040 */
[----:B------:R-:W-:Y:S01]  /*2cb00*/  PRMT R3, R12, 0x3340, R3 ;  /* 0x000033400c037816 */ /* 0x000fe20000000003 */
[----:B------:R-:W-:Y:S01]  /*2cb10*/  @!P0 IMAD.MOV.U32 R12, RZ, RZ, R63 ;  /* 0x000000ffff0c8224 */ /* 0x000fe200078e003f */
[----:B----4-:R-:W-:Y:S04]  /*2cb20*/  STL [R1+0x276c], R59 ;  /* 0x00276c3b01007387 */ /* 0x010fe80000100800 */
[----:B------:R-:W4:Y:S04]  /*2cb30*/  LDL.LU R235, [R1+0x1da4] ;  /* 0x001da40001eb7983 */ /* 0x000f280000300800 */
        /* <DEDUP_REMOVED lines=30> */
[----:B--2---:R-:W-:-:S03]  /*2cd20*/  @!P0 IMAD.MOV.U32 R13, RZ, RZ, R94 ;  /* 0x000000ffff0d8224 */ /* 0x004fc600078e005e */
[----:B------:R-:W2:Y:S01]  /*2cd30*/  LDL R16, [R1+0x20c8] ;  /* 0x0020c80001107983 */ /* 0x000ea20000100800 */
[----:B0-----:R-:W-:-:S04]  /*2cd40*/  LOP3.LUT R3, R54, 0xffff, RZ, 0xc0, !PT ;  /* 0x0000ffff36037812 */ /* 0x001fc800078ec0ff */
[----:B------:R-:W-:Y:S01]  /*2cd50*/  PRMT R3, R12, 0x3340, R3 ;  /* 0x000033400c037816 */ /* 0x000fe20000000003 */
[----:B------:R-:W-:-:S05]  /*2cd60*/  @!P0 IMAD.MOV.U32 R12, RZ, RZ, R105 ;  /* 0x000000ffff0c8224 */ /* 0x000fca00078e0069 */
[----:B------:R-:W3:Y:S04]  /*2cd70*/  @!P0 LDG.E.U8 R55, desc[UR60][R12.64] ;  /* 0x0000003c0c378981 */ /* 0x000ee8000c1e1100 */
[----:B------:R-:W-:Y:S04]  /*2cd80*/  STL [R1+0x224c], R235 ;  /* 0x00224ceb01007387 */ /* 0x000fe80000100800 */
[----:B----4-:R-:W-:Y:S04]  /*2cd90*/  STL [R1+0x2778], R56 ;  /* 0x0027783801007387 */ /* 0x010fe80000100800 */
[----:B------:R-:W4:Y:S04]  /*2cda0*/  LDL.LU R224, [R1+0x20f4] ;  /* 0x0020f40001e07983 */ /* 0x000f280000300800 */
[----:B------:R-:W2:Y:S04]  /*2cdb0*/  LDL.LU R54, [R1+0x2890] ;  /* 0x0028900001367983 */ /* 0x000ea80000300800 */
[----:B------:R-:W4:Y:S04]  /*2cdc0*/  LDL.LU R166, [R1+0xb0c] ;  /* 0x000b0c0001a67983 */ /* 0x000f280000300800 */
[----:B------:R-:W4:Y:S04]  /*2cdd0*/  LDL R15, [R1+0x209c] ;  /* 0x00209c00010f7983 */ /* 0x000f280000100800 */
[----:B------:R0:W-:Y:S04]  /*2cde0*/  STL [R1+0x2154], R3 ;  /* 0x0021540301007387 */ /* 0x0001e80000100800 */
[----:B------:R-:W4:Y:S04]  /*2cdf0*/  LDL R14, [R1+0x20a0] ;  /* 0x0020a000010e7983 */ /* 0x000f280000100800 */
[----:B------:R-:W-:Y:S04]  /*2ce00*/  STL [R1+0x2780], R105 ;  /* 0x0027806901007387 */ /* 0x000fe80000100800 */
[----:B------:R-:W-:Y:S01]  /*2ce10*/  STL [R1+0x277c], R94 ;  /* 0x00277c5e01007387 */ /* 0x000fe20000100800 */
[----:B0-----:R-:W-:-:S03]  /*2ce20*/  LOP3.LUT R3, R53, 0xffff, RZ, 0xc0, !PT ;  /* 0x0000ffff35037812 */ /* 0x001fc600078ec0ff */
[----:B---3--:R-:W-:Y:S04]  /*2ce30*/  STL [R1+0x2784], R55 ;  /* 0x0027843701007387 */ /* 0x008fe80000100800 */
[----:B------:R-:W3:Y:S01]  /*2ce40*/  LDL.LU R53, [R1+0x288c] ;  /* 0x00288c0001357983 */ /* 0x000ee20000300800 */
[----:B------:R-:W-:Y:S01]  /*2ce50*/  LOP3.LUT R12, R99, 0xffff, RZ, 0xc0, !PT ;  /* 0x0000ffff630c7812 */ /* 0x000fe200078ec0ff */
[----:B------:R-:W-:Y:S01]  /*2ce60*/  @!P0 IMAD.MOV.U32 R13, RZ, RZ, R102 ;  /* 0x000000ffff0d8224 */ /* 0x000fe200078e0066 */
[----:B--2---:R-:W-:Y:S01]  /*2ce70*/  PRMT R54, RZ, 0x7610, R54 ;  /* 0x00007610ff367816 */ /* 0x004fe20000000036 */
[----:B------:R-:W2:Y:S01]  /*2ce80*/  LDL.LU R117, [R1+0xb3c] ;  /* 0x000b3c0001757983 */ /* 0x000ea20000300800 */
[----:B------:R-:W-:Y:S01]  /*2ce90*/  PRMT R3, R12, 0x3340, R3 ;  /* 0x000033400c037816 */ /* 0x000fe20000000003 */
[----:B------:R-:W-:-:S02]  /*2cea0*/  @!P0 IMAD.MOV.U32 R12, RZ, RZ, R111 ;  /* 0x000000ffff0c8224 */ /* 0x000fc400078e006f */
[----:B------:R-:W2:Y:S04]  /*2ceb0*/  LDL R58, [R1+0x205c] ;  /* 0x00205c00013a7983 */ /* 0x000ea80000100800 */
[----:B------:R0:W-:Y:S04]  /*2cec0*/  STL [R1+0x2150], R3 ;  /* 0x0021500301007387 */ /* 0x0001e80000100800 */
[----:B------:R1:W2:Y:S04]  /*2ced0*/  @!P0 LDG.E.U8 R54, desc[UR60][R12.64] ;  /* 0x0000003c0c368981 */ /* 0x0002a8000c1e1100 */
[----:B------:R-:W2:Y:S01]  /*2cee0*/  LDL R57, [R1+0x2060] ;  /* 0x0020600001397983 */ /* 0x000ea20000100800 */
[----:B0-----:R-:W-:-:S02]  /*2cef0*/  LOP3.LUT R3, R52, 0xffff, RZ, 0xc0, !PT ;  /* 0x0000ffff34037812 */ /* 0x001fc400078ec0ff */
[----:B-1----:R-:W-:Y:S01]  /*2cf00*/  LOP3.LUT R12, R233, 0xffff, RZ, 0xc0, !PT ;  /* 0x0000ffffe90c7812 */ /* 0x002fe200078ec0ff */
[----:B------:R-:W-:-:S03]  /*2cf10*/  @!P0 IMAD.MOV.U32 R13, RZ, RZ, R16 ;  /* 0x000000ffff0d8224 */ /* 0x000fc600078e0010 */
[----:B------:R-:W-:Y:S01]  /*2cf20*/  PRMT R3, R12, 0x3340, R3 ;  /* 0x000033400c037816 */ /* 0x000fe20000000003 */
[----:B----4-:R-:W-:Y:S01]  /*2cf30*/  @!P0 IMAD.MOV.U32 R12, RZ, RZ, R224 ;  /* 0x000000ffff0c8224 */ /* 0x010fe200078e00e0 */
[----:B---3--:R-:W-:-:S06]  /*2cf40*/  PRMT R53, RZ, 0x7610, R53 ;  /* 0x00007610ff357816 */ /* 0x008fcc0000000035 */
[----:B------:R-:W3:Y:S04]  /*2cf50*/  @!P0 LDG.E.U8 R53, desc[UR60][R12.64] ;  /* 0x0000003c0c358981 */ /* 0x000ee8000c1e1100 */
[----:B------:R-:W-:Y:S04]  /*2cf60*/  STL [R1+0x278c], R111 ;  /* 0x00278c6f01007387 */ /* 0x000fe80000100800 */
[----:B------:R-:W-:Y:S04]  /*2cf70*/  STL [R1+0x2788], R102 ;  /* 0x0027886601007387 */ /* 0x000fe80000100800 */
[----:B--2---:R-:W-:Y:S04]  /*2cf80*/  STL [R1+0x2790], R54 ;  /* 0x0027903601007387 */ /* 0x004fe80000100800 */
[----:B------:R-:W2:Y:S04]  /*2cf90*/  LDL.LU R99, [R1+0xafc] ;  /* 0x000afc0001637983 */ /* 0x000ea80000300800 */
[----:B------:R-:W4:Y:S04]  /*2cfa0*/  LDL.LU R52, [R1+0x2888] ;  /* 0x0028880001347983 */ /* 0x000f280000300800 */
[----:B------:R0:W-:Y:S04]  /*2cfb0*/  STL [R1+0x214c], R3 ;  /* 0x00214c0301007387 */ /* 0x0001e80000100800 */
[----:B------:R-:W2:Y:S04]  /*2cfc0*/  LDL R17, [R1+0x201c] ;  /* 0x00201c0001117983 */ /* 0x000ea80000100800 */
[----:B------:R-:W2:Y:S04]  /*2cfd0*/  LDL R16, [R1+0x2020] ;  /* 0x0020200001107983 */ /* 0x000ea80000100800 */
[----:B------:R-:W2:Y:S04]  /*2cfe0*/  LDL.LU R233, [R1+0xb1c] ;  /* 0x000b1c0001e97983 */ /* 0x000ea80000300800 */
[----:B------:R-:W-:Y:S01]  /*2cff0*/  STL [R1+0x2794], R224 ;  /* 0x002794e001007387 */ /* 0x000fe20000100800 */
[----:B0-----:R-:W-:-:S03]  /*2d000*/  LOP3.LUT R3, R51, 0xffff, RZ, 0xc0, !PT ;  /* 0x0000ffff33037812 */ /* 0x001fc600078ec0ff */
[----:B---3--:R-:W-:Y:S04]  /*2d010*/  STL [R1+0x2798], R53 ;  /* 0x0027983501007387 */ /* 0x008fe80000100800 */
[----:B------:R-:W3:Y:S01]  /*2d020*/  LDL.LU R51, [R1+0x2884] ;  /* 0x0028840001337983 */ /* 0x000ee20000300800 */
[----:B------:R-:W-:Y:S01]  /*2d030*/  LOP3.LUT R12, R166, 0xffff, RZ, 0xc0, !PT ;  /* 0x0000ffffa60c7812 */ /* 0x000fe200078ec0ff */
[----:B------:R-:W-:-:S03]  /*2d040*/  @!P0 IMAD.MOV.U32 R13, RZ, RZ, R15 ;  /* 0x000000ffff0d8224 */ /* 0x000fc600078e000f */
[----:B------:R-:W-:Y:S02]  /*2d050*/  PRMT R3, R12, 0x3340, R3 ;  /* 0x000033400c037816 */ /* 0x000fe40000000003 */
[----:B----4-:R-:W-:Y:S01]  /*2d060*/  PRMT R52, RZ, 0x7610, R52 ;  /* 0x00007610ff347816 */ /* 0x010fe20000000034 */
[----:B------:R-:W-:Y:S02]  /*2d070*/  @!P0 IMAD.MOV.U32 R12, RZ, RZ, R14 ;  /* 0x000000ffff0c8224 */ /* 0x000fe400078e000e */
[----:B------:R0:W-:Y:S04]  /*2d080*/  STL [R1+0x2148], R3 ;  /* 0x0021480301007387 */ /* 0x0001e80000100800 */
[----:B------:R1:W4:Y:S04]  /*2d090*/  @!P0 LDG.E.U8 R52, desc[UR60][R12.64] ;  /* 0x0000003c0c348981 */ /* 0x000328000c1e1100 */
[----:B------:R-:W2:Y:S04]  /*2d0a0*/  LDL R56, [R1+0x1fdc] ;  /* 0x001fdc0001387983 */ /* 0x000ea80000100800 */
[----:B------:R-:W2:Y:S04]  /*2d0b0*/  LDL R15, [R1+0x1fe0] ;  /* 0x001fe000010f7983 */ /* 0x000ea80000100800 */
[----:B------:R-:W2:Y:S01]  /*2d0c0*/  LDL.LU R14, [R1+0xb4c] ;  /* 0x000b4c00010e7983 */ /* 0x000ea20000300800 */
[----:B0-----:R-:W-:-:S02]  /*2d0d0*/  LOP3.LUT R3, R50, 0xffff, RZ, 0xc0, !PT ;  /* 0x0000ffff32037812 */ /* 0x001fc400078ec0ff */
[----:B-1----:R-:W-:Y:S01]  /*2d0e0*/  LOP3.LUT R12, R117, 0xffff, RZ, 0xc0, !PT ;  /* 0x0000ffff750c7812 */ /* 0x002fe200078ec0ff */
[----:B------:R-:W-:-:S03]  /*2d0f0*/  @!P0 IMAD.MOV.U32 R13, RZ, RZ, R58 ;  /* 0x000000ffff0d8224 */ /* 0x000fc600078e003a */
[----:B------:R-:W-:Y:S01]  /*2d100*/  PRMT R3, R12, 0x3340, R3 ;  /* 0x000033400c037816 */ /* 0x000fe20000000003 */
[----:B------:R-:W-:Y:S01]  /*2d110*/  @!P0 IMAD.MOV.U32 R12, RZ, RZ, R57 ;  /* 0x000000ffff0c8224 */ /* 0x000fe200078e0039 */
[----:B---3--:R-:W-:-:S06]  /*2d120*/  PRMT R51, RZ, 0x7610, R51 ;  /* 0x00007610ff337816 */ /* 0x008fcc0000000033 */
[----:B------:R-:W3:Y:S04]  /*2d130*/  @!P0 LDG.E.U8 R51, desc[UR60][R12.64] ;  /* 0x0000003c0c338981 */ /* 0x000ee8000c1e1100 */
[----:B----4-:R-:W-:Y:S04]  /*2d140*/  STL [R1+0x279c], R52 ;  /* 0x00279c3401007387 */ /* 0x010fe80000100800 */
[----:B------:R-:W4:Y:S04]  /*2d150*/  LDL.LU R50, [R1+0x2880] ;  /* 0x0028800001327983 */ /* 0x000f280000300800 */
[----:B------:R-:W4:Y:S04]  /*2d160*/  LDL R55, [R1+0x1f9c] ;  /* 0x001f9c0001377983 */ /* 0x000f280000100800 */
[----:B------:R-:W4:Y:S04]  /*2d170*/  LDL R54, [R1+0x1fa0] ;  /* 0x001fa00001367983 */ /* 0x000f280000100800 */
[----:B------:R0:W-:Y:S04]  /*2d180*/  STL [R1+0x2144], R3 ;  /* 0x0021440301007387 */ /* 0x0001e80000100800 */
[----:B------:R-:W4:Y:S01]  /*2d190*/  LDL.LU R117, [R1+0xb64] ;  /* 0x000b640001757983 */ /* 0x000f220000300800 */
[----:B0-----:R-:W-:-:S03]  /*2d1a0*/  LOP3.LUT R3, R49, 0xffff, RZ, 0xc0, !PT ;  /* 0x0000ffff31037812 */ /* 0x001fc600078ec0ff */
[----:B---3--:R-:W-:Y:S04]  /*2d1b0*/  STL [R1+0x27a0], R51 ;  /* 0x0027a03301007387 */ /* 0x008fe80000100800 */
[----:B------:R-:W3:Y:S01]  /*2d1c0*/  LDL.LU R49, [R1+0x287c] ;  /* 0x00287c0001317983 */ /* 0x000ee20000300800 */
[----:B--2---:R-:W-:Y:S01]  /*2d1d0*/  LOP3.LUT R12, R99, 0xffff, RZ, 0xc0, !PT ;  /* 0x0000ffff630c7812 */ /* 0x004fe200078ec0ff */
[----:B------:R-:W-:Y:S02]  /*2d1e0*/  @!P0 IMAD.MOV.U32 R13, RZ, RZ, R17 ;  /* 0x000000ffff0d8224 */ /* 0x000fe400078e0011 */
[----:B------:R-:W2:Y:S04]  /*2d1f0*/  LDL R53, [R1+0x1f5c] ;  /* 0x001f5c0001357983 */ /* 0x000ea80000100800 */
[----:B------:R-:W2:Y:S01]  /*2d200*/  LDL R52, [R1+0x1f60] ;  /* 0x001f600001347983 */ /* 0x000ea20000100800 */
[----:B------:R-:W-:-:S02]  /*2d210*/  PRMT R3, R12, 0x3340, R3 ;  /* 0x000033400c037816 */ /* 0x000fc40000000003 */
[----:B----4-:R-:W-:Y:S01]  /*2d220*/  PRMT R50, RZ, 0x7610, R50 ;  /* 0x00007610ff327816 */ /* 0x010fe20000000032 */
[----:B------:R-:W-:Y:S02]  /*2d230*/  @!P0 IMAD.MOV.U32 R12, RZ, RZ, R16 ;  /* 0x000000ffff0c8224 */ /* 0x000fe400078e0010 */
[----:B------:R0:W-:Y:S04]  /*2d240*/  STL [R1+0x2140], R3 ;  /* 0x0021400301007387 */ /* 0x0001e80000100800 */
[----:B------:R1:W4:Y:S04]  /*2d250*/  @!P0 LDG.E.U8 R50, desc[UR60][R12.64] ;  /* 0x0000003c0c328981 */ /* 0x000328000c1e1100 */
[----:B------:R-:W2:Y:S01]  /*2d260*/  LDL.LU R99, [R1+0xb2c] ;  /* 0x000b2c0001637983 */ /* 0x000ea20000300800 */
[----:B0-----:R-:W-:-:S02]  /*2d270*/  LOP3.LUT R3, R48, 0xffff, RZ, 0xc0, !PT ;  /* 0x0000ffff30037812 */ /* 0x001fc400078ec0ff */
[----:B-1----:R-:W-:Y:S01]  /*2d280*/  LOP3.LUT R12, R233, 0xffff, RZ, 0xc0, !PT ;  /* 0x0000ffffe90c7812 */ /* 0x002fe200078ec0ff */
[----:B------:R-:W-:-:S03]  /*2d290*/  @!P0 IMAD.MOV.U32 R13, RZ, RZ, R56 ;  /* 0x000000ffff0d8224 */ /* 0x000fc600078e0038 */
[----:B------:R-:W-:Y:S01]  /*2d2a0*/  PRMT R3, R12, 0x3340, R3 ;  /* 0x000033400c037816 */ /* 0x000fe20000000003 */
[----:B------:R-:W-:Y:S01]  /*2d2b0*/  @!P0 IMAD.MOV.U32 R12, RZ, RZ, R15 ;  /* 0x000000ffff0c8224 */ /* 0x000fe200078e000f */
[----:B---3--:R-:W-:-:S06]  /*2d2c0*/  PRMT R49, RZ, 0x7610, R49 ;  /* 0x00007610ff317816 */ /* 0x008fcc0000000031 */
[----:B------:R0:W3:Y:S04]  /*2d2d0*/  @!P0 LDG.E.U8 R49, desc[UR60][R12.64] ;  /* 0x0000003c0c318981 */ /* 0x0000e8000c1e1100 */
[----:B----4-:R-:W-:Y:S04]  /*2d2e0*/  STL [R1+0x27a4], R50 ;  /* 0x0027a43201007387 */ /* 0x010fe80000100800 */
[----:B------:R-:W4:Y:S04]  /*2d2f0*/  LDL.LU R48, [R1+0x2878] ;  /* 0x0028780001307983 */ /* 0x000f280000300800 */
[----:B------:R-:W2:Y:S04]  /*2d300*/  LDL R17, [R1+0x1f1c] ;  /* 0x001f1c0001117983 */ /* 0x000ea80000100800 */
[----:B------:R-:W2:Y:S04]  /*2d310*/  LDL R16, [R1+0x1f20] ;  /* 0x001f200001107983 */ /* 0x000ea80000100800 */
[----:B------:R-:W2:Y:S04]  /*2d320*/  LDL.LU R233, [R1+0xb54] ;  /* 0x000b540001e97983 */ /* 0x000ea80000300800 */
[----:B------:R1:W-:Y:S01]  /*2d330*/  STL [R1+0x213c], R3 ;  /* 0x00213c0301007387 */ /* 0x0003e20000100800 */
[----:B0-----:R-:W-:-:S02]  /*2d340*/  LOP3.LUT R12, R14, 0xffff, RZ, 0xc0, !PT ;  /* 0x0000ffff0e0c7812 */ /* 0x001fc400078ec0ff */
[----:B-1----:R-:W-:Y:S01]  /*2d350*/  LOP3.LUT R3, R47, 0xffff, RZ, 0xc0, !PT ;  /* 0x0000ffff2f037812 */ /* 0x002fe200078ec0ff */
[----:B---3--:R-:W-:Y:S04]  /*2d360*/  STL [R1+0x27a8], R49 ;  /* 0x0027a83101007387 */ /* 0x008fe80000100800 */
[----:B------:R-:W3:Y:S04]  /*2d370*/  LDL R15, [R1+0x1edc] ;  /* 0x001edc00010f7983 */ /* 0x000ee80000100800 */
[----:B------:R-:W3:Y:S04]  /*2d380*/  LDL R14, [R1+0x1ee0] ;  /* 0x001ee000010e7983 */ /* 0x000ee80000100800 */
[----:B------:R-:W3:Y:S01]  /*2d390*/  LDL.LU R47, [R1+0x2874] ;  /* 0x00287400012f7983 */ /* 0x000ee20000300800 */
[----:B------:R-:W-:Y:S01]  /*2d3a0*/  PRMT R3, R12, 0x3340, R3 ;  /* 0x000033400c037816 */ /* 0x000fe20000000003 */
[----:B------:R-:W-:Y:S01]  /*2d3b0*/  @!P0 IMAD.MOV.U32 R12, RZ, RZ, R54 ;  /* 0x000000ffff0c8224 */ /* 0x000fe200078e0036 */
[----:B----4-:R-:W-:Y:S01]  /*2d3c0*/  PRMT R48, RZ, 0x7610, R48 ;  /* 0x00007610ff307816 */ /* 0x010fe20000000030 */
[----:B------:R-:W-:-:S02]  /*2d3d0*/  @!P0 IMAD.MOV.U32 R13, RZ, RZ, R55 ;  /* 0x000000ffff0d8224 */ /* 0x000fc400078e0037 */
[----:B------:R0:W-:Y:S04]  /*2d3e0*/  STL [R1+0x2138], R3 ;  /* 0x0021380301007387 */ /* 0x0001e80000100800 */
[----:B------:R1:W4:Y:S01]  /*2d3f0*/  @!P0 LDG.E.U8 R48, desc[UR60][R12.64] ;  /* 0x0000003c0c308981 */ /* 0x000322000c1e1100 */
[----:B0-----:R-:W-:Y:S02]  /*2d400*/  LOP3.LUT R3, R46, 0xffff, RZ, 0xc0, !PT ;  /* 0x0000ffff2e037812 */ /* 0x001fe400078ec0ff */
[----:B-1----:R-:W-:Y:S01]  /*2d410*/  LOP3.LUT R12, R117, 0xffff, RZ, 0xc0, !PT ;  /* 0x0000ffff750c7812 */ /* 0x002fe200078ec0ff */
[----:B--2---:R-:W-:-:S03]  /*2d420*/  @!P0 IMAD.MOV.U32 R13, RZ, RZ, R53 ;  /* 0x000000ffff0d8224 */ /* 0x004fc600078e0035 */
[----:B------:R-:W-:Y:S01]  /*2d430*/  PRMT R3, R12, 0x3340, R3 ;  /* 0x000033400c037816 */ /* 0x000fe20000000003 */
[----:B------:R-:W-:Y:S01]  /*2d440*/  @!P0 IMAD.MOV.U32 R12, RZ, RZ, R52 ;  /* 0x000000ffff0c8224 */ /* 0x000fe200078e0034 */
[----:B---3--:R-:W-:-:S06]  /*2d450*/  PRMT R47, RZ, 0x7610, R47 ;  /* 0x00007610ff2f7816 */ /* 0x008fcc000000002f */
[----:B------:R-:W2:Y:S04]  /*2d460*/  @!P0 LDG.E.U8 R47, desc[UR60][R12.64] ;  /* 0x0000003c0c2f8981 */ /* 0x000ea8000c1e1100 */
[----:B----4-:R0:W-:Y:S04]  /*2d470*/  STL [R1+0x27ac], R48 ;  /* 0x0027ac3001007387 */ /* 0x0101e80000100800 */
[----:B------:R-:W3:Y:S04]  /*2d480*/  LDL R51, [R1+0x1e9c] ;  /* 0x001e9c0001337983 */ /* 0x000ee80000100800 */
[----:B------:R-:W4:Y:S04]  /*2d490*/  LDL R50, [R1+0x1ea0] ;  /* 0x001ea00001327983 */ /* 0x000f280000100800 */
[----:B------:R-:W3:Y:S04]  /*2d4a0*/  LDL.LU R46, [R1+0x2870] ;  /* 0x00287000012e7983 */ /* 0x000ee80000300800 */
[----:B------:R1:W-:Y:S04]  /*2d4b0*/  STL [R1+0x2134], R3 ;  /* 0x0021340301007387 */ /* 0x0003e80000100800 */
[----:B------:R-:W4:Y:S04]  /*2d4c0*/  LDL R49, [R1+0x1e5c] ;  /* 0x001e5c0001317983 */ /* 0x000f280000100800 */
[----:B0-----:R-:W4:Y:S01]  /*2d4d0*/  LDL R48, [R1+0x1e60] ;  /* 0x001e600001307983 */ /* 0x001f220000100800 */
[----:B-1----:R-:W-:-:S03]  /*2d4e0*/  LOP3.LUT R3, R45, 0xffff, RZ, 0xc0, !PT ;  /* 0x0000ffff2d037812 */ /* 0x002fc600078ec0ff */
[----:B--2---:R-:W-:Y:S04]  /*2d4f0*/  STL [R1+0x27b0], R47 ;  /* 0x0027b02f01007387 */ /* 0x004fe80000100800 */
[----:B------:R-:W2:Y:S01]  /*2d500*/  LDL.LU R45, [R1+0x286c] ;  /* 0x00286c00012d7983 */ /* 0x000ea20000300800 */
[----:B------:R-:W-:Y:S01]  /*2d510*/  LOP3.LUT R12, R99, 0xffff, RZ, 0xc0, !PT ;  /* 0x0000ffff630c7812 */ /* 0x000fe200078ec0ff */
[----:B------:R-:W-:Y:S01]  /*2d520*/  @!P0 IMAD.MOV.U32 R13, RZ, RZ, R17 ;  /* 0x000000ffff0d8224 */ /* 0x000fe200078e0011 */
[----:B---3--:R-:W-:Y:S02]  /*2d530*/  PRMT R46, RZ, 0x7610, R46 ;  /* 0x00007610ff2e7816 */ /* 0x008fe4000000002e */
[----:B------:R-:W-:Y:S01]  /*2d540*/  PRMT R3, R12, 0x3340, R3 ;  /* 0x000033400c037816 */ /* 0x000fe20000000003 */
[----:B------:R-:W-:-:S04]  /*2d550*/  @!P0 IMAD.MOV.U32 R12, RZ, RZ, R16 ;  /* 0x000000ffff0c8224 */ /* 0x000fc800078e0010 */
[----:B------:R0:W-:Y:S04]  /*2d560*/  STL [R1+0x2130], R3 ;  /* 0x0021300301007387 */ /* 0x0001e80000100800 */
[----:B------:R1:W3:Y:S01]  /*2d570*/  @!P0 LDG.E.U8 R46, desc[UR60][R12.64] ;  /* 0x0000003c0c2e8981 */ /* 0x0002e2000c1e1100 */
        /* <DEDUP_REMOVED lines=11> */
[----:B------:R1:W-:Y:S01]  /*2d630*/  STL [R1+0x212c], R3 ;  /* 0x00212c0301007387 */ /* 0x0003e20000100800 */
[----:B0-----:R-:W-:-:S02]  /*2d640*/  LOP3.LUT R12, R39, 0xffff, RZ, 0xc0, !PT ;  /* 0x0000ffff270c7812 */ /* 0x001fc400078ec0ff */
[----:B-1----:R-:W-:Y:S01]  /*2d650*/  LOP3.LUT R3, R43, 0xffff, RZ, 0xc0, !PT ;  /* 0x0000ffff2b037812 */ /* 0x002fe200078ec0ff */
[----:B--2---:R-:W-:Y:S04]  /*2d660*/  STL [R1+0x27b8], R45 ;  /* 0x0027b82d01007387 */ /* 0x004fe80000100800 */
[----:B------:R-:W2:Y:S04]  /*2d670*/  LDL.LU R39, [R1+0x2864] ;  /* 0x0028640001277983 */ /* 0x000ea80000300800 */
[----:B------:R-:W2:Y:S01]  /*2d680*/  LDL.LU R43, [R1+0x2860] ;  /* 0x00286000012b7983 */ /* 0x000ea20000300800 */
[----:B------:R-:W-:Y:S01]  /*2d690*/  PRMT R3, R12, 0x3340, R3 ;  /* 0x000033400c037816 */ /* 0x000fe20000000003 */
[----:B----4-:R-:W-:-:S02]  /*2d6a0*/  @!P0 IMAD.MOV.U32 R12, RZ, RZ, R50 ;  /* 0x000000ffff0c8224 */ /* 0x010fc400078e0032 */
[----:B------:R-:W-:Y:S01]  /*2d6b0*/  @!P0 IMAD.MOV.U32 R13, RZ, RZ, R51 ;  /* 0x000000ffff0d8224 */ /* 0x000fe200078e0033 */
[----:B---3--:R-:W-:Y:S01]  /*2d6c0*/  PRMT R44, RZ, 0x7610, R44 ;  /* 0x00007610ff2c7816 */ /* 0x008fe2000000002c */
[----:B------:R-:W3:Y:S04]  /*2d6d0*/  LDL R15, [R1+0x1ddc] ;  /* 0x001ddc00010f7983 */ /* 0x000ee80000100800 */
[----:B------:R-:W4:Y:S04]  /*2d6e0*/  LDL R14, [R1+0x1de0] ;  /* 0x001de000010e7983 */ /* 0x000f280000100800 */
[----:B------:R0:W-:Y:S04]  /*2d6f0*/  STL [R1+0x2128], R3 ;  /* 0x0021280301007387 */ /* 0x0001e80000100800 */
[----:B------:R1:W3:Y:S01]  /*2d700*/  @!P0 LDG.E.U8 R44, desc[UR60][R12.64] ;  /* 0x0000003c0c2c8981 */ /* 0x0002e2000c1e1100 */
        /* <DEDUP_REMOVED lines=10> */
[----:B------:R-:W-:Y:S01]  /*2d7b0*/  STL [R1+0x27c0], R45 ;  /* 0x0027c02d01007387 */ /* 0x000fe20000100800 */
[----:B------:R-:W-:-:S02]  /*2d7c0*/  LOP3.LUT R3, R41, 0xffff, RZ, 0xc0, !PT ;  /* 0x0000ffff29037812 */ /* 0x000fc400078ec0ff */
[----:B0-----:R-:W-:Y:S01]  /*2d7d0*/  LOP3.LUT R12, R4, 0xffff, RZ, 0xc0, !PT ;  /* 0x0000ffff040c7812 */ /* 0x001fe200078ec0ff */
[----:B--2---:R-:W-:Y:S04]  /*2d7e0*/  STL [R1+0x27c4], R43 ;  /* 0x0027c42b01007387 */ /* 0x004fe80000100800 */
[----:B------:R-:W2:Y:S04]  /*2d7f0*/  LDL.LU R237, [R1+0x1da0] ;  /* 0x001da00001ed7983 */ /* 0x000ea80000300800 */
[----:B------:R-:W2:Y:S04]  /*2d800*/  LDL.LU R4, [R1+0x1d9c] ;  /* 0x001d9c0001047983 */ /* 0x000ea80000300800 */
[----:B------:R-:W2:Y:S01]  /*2d810*/  LDL.LU R41, [R1+0x2854] ;  /* 0x0028540001297983 */ /* 0x000ea20000300800 */
[----:B------:R-:W-:Y:S01]  /*2d820*/  PRMT R47, R12, 0x3340, R3 ;  /* 0x000033400c2f7816 */ /* 0x000fe20000000003 */
[----:B------:R-:W-:Y:S01]  /*2d830*/  @!P0 IMAD.MOV.U32 R12, RZ, RZ, R16 ;  /* 0x000000ffff0c8224 */ /* 0x000fe200078e0010 */
[----:B----4-:R-:W-:Y:S01]  /*2d840*/  PRMT R42, RZ, 0x7610, R42 ;  /* 0x00007610ff2a7816 */ /* 0x010fe2000000002a */
[----:B------:R-:W-:Y:S01]  /*2d850*/  @!P0 IMAD.MOV.U32 R13, RZ, RZ, R17 ;  /* 0x000000ffff0d8224 */ /* 0x000fe200078e0011 */
[----:B------:R-:W-:-:S02]  /*2d860*/  LOP3.LUT R3, R96, 0xffff, RZ, 0xc0, !PT ;  /* 0x0000ffff60037812 */ /* 0x000fc400078ec0ff */
[----:B---3--:R-:W-:Y:S01]  /*2d870*/  PRMT R40, RZ, 0x7610, R40 ;  /* 0x00007610ff287816 */ /* 0x008fe20000000028 */
[----:B------:R-:W3:Y:S04]  /*2d880*/  LDL.LU R233, [R1+0xbc4] ;  /* 0x000bc40001e97983 */ /* 0x000ee80000300800 */
[----:B------:R0:W4:Y:S02]  /*2d890*/  @!P0 LDG.E.U8 R42, desc[UR60][R12.64] ;  /* 0x0000003c0c2a8981 */ /* 0x000124000c1e1100 */
[----:B0-----:R-:W-:Y:S01]  /*2d8a0*/  LOP3.LUT R12, R116, 0xffff, RZ, 0xc0, !PT ;  /* 0x0000ffff740c7812 */ /* 0x001fe200078ec0ff */
[----:B------:R-:W-:-:S03]  /*2d8b0*/  @!P0 IMAD.MOV.U32 R13, RZ, RZ, R15 ;  /* 0x000000ffff0d8224 */ /* 0x000fc600078e000f */
[----:B------:R-:W-:Y:S01]  /*2d8c0*/  PRMT R49, R12, 0x3340, R3 ;  /* 0x000033400c317816 */ /* 0x000fe20000000003 */
[----:B------:R-:W-:Y:S01]  /*2d8d0*/  @!P0 IMAD.MOV.U32 R12, RZ, RZ, R14 ;  /* 0x000000ffff0c8224 */ /* 0x000fe200078e000e */
[----:B------:R-:W-:Y:S02]  /*2d8e0*/  LOP3.LUT R3, R101, 0xffff, RZ, 0xc0, !PT ;  /* 0x0000ffff65037812 */ /* 0x000fe400078ec0ff */
[----:B--2---:R-:W-:-:S06]  /*2d8f0*/  PRMT R41, RZ, 0x7610, R41 ;  /* 0x00007610ff297816 */ /* 0x004fcc0000000029 */
[----:B------:R0:W2:Y:S02]  /*2d900*/  @!P0 LDG.E.U8 R41, desc[UR60][R12.64] ;  /* 0x0000003c0c298981 */ /* 0x0000a4000c1e1100 */
[----:B0-----:R-:W-:Y:S01]  /*2d910*/  LOP3.LUT R12, R109, 0xffff, RZ, 0xc0, !PT ;  /* 0x0000ffff6d0c7812 */ /* 0x001fe200078ec0ff */
[----:B------:R-:W-:-:S03]  /*2d920*/  @!P0 IMAD.MOV.U32 R13, RZ, RZ, R4 ;  /* 0x000000ffff0d8224 */ /* 0x000fc600078e0004 */
[----:B------:R-:W-:Y:S01]  /*2d930*/  PRMT R51, R12, 0x3340, R3 ;  /* 0x000033400c337816 */ /* 0x000fe20000000003 */
[----:B------:R-:W-:-:S05]  /*2d940*/  @!P0 IMAD.MOV.U32 R12, RZ, RZ, R237 ;  /* 0x000000ffff0c8224 */ /* 0x000fca00078e00ed */
[----:B------:R-:W3:Y:S04]  /*2d950*/  @!P0 LDG.E.U8 R40, desc[UR60][R12.64] ;  /* 0x0000003c0c288981 */ /* 0x000ee8000c1e1100 */
[----:B------:R-:W-:Y:S04]  /*2d960*/  STL [R1+0x27c8], R47 ;  /* 0x0027c82f01007387 */ /* 0x000fe80000100800 */
[----:B----4-:R-:W-:Y:S04]  /*2d970*/  STL [R1+0x27cc], R42 ;  /* 0x0027cc2a01007387 */ /* 0x010fe80000100800 */
[----:B------:R-:W4:Y:S04]  /*2d980*/  LDL.LU R96, [R1+0x1d5c] ;  /* 0x001d5c0001607983 */ /* 0x000f280000300800 */
[----:B------:R-:W-:Y:S04]  /*2d990*/  STL [R1+0x27d4], R49 ;  /* 0x0027d43101007387 */ /* 0x000fe80000100800 */
[----:B------:R-:W4:Y:S04]  /*2d9a0*/  LDL.LU R99, [R1+0xb8c] ;  /* 0x000b8c0001637983 */ /* 0x000f280000300800 */
[----:B------:R-:W4:Y:S01]  /*2d9b0*/  LDL.LU R116, [R1+0x1d60] ;  /* 0x001d600001747983 */ /* 0x000f220000300800 */
[----:B------:R-:W-:-:S03]  /*2d9c0*/  LOP3.LUT R3, R38, 0xffff, RZ, 0xc0, !PT ;  /* 0x0000ffff26037812 */ /* 0x000fc600078ec0ff */
[----:B--2---:R-:W-:Y:S04]  /*2d9d0*/  STL [R1+0x27d8], R41 ;  /* 0x0027d82901007387 */ /* 0x004fe80000100800 */
[----:B------:R-:W2:Y:S04]  /*2d9e0*/  LDL.LU R166, [R1+0xbb4] ;  /* 0x000bb40001a67983 */ /* 0x000ea80000300800 */
[----:B------:R-:W2:Y:S04]  /*2d9f0*/  LDL.LU R109, [R1+0x1d20] ;  /* 0x001d2000016d7983 */ /* 0x000ea80000300800 */
[----:B------:R-:W2:Y:S04]  /*2da00*/  LDL.LU R101, [R1+0x1d1c] ;  /* 0x001d1c0001657983 */ /* 0x000ea80000300800 */
[----:B------:R-:W-:Y:S04]  /*2da10*/  STL [R1+0x27dc], R51 ;  /* 0x0027dc3301007387 */ /* 0x000fe80000100800 */
[----:B------:R-:W-:Y:S04]  /*2da20*/  STL [R1+0x2254], R237 ;  /* 0x002254ed01007387 */ /* 0x000fe80000100800 */
[----:B------:R0:W-:Y:S04]  /*2da30*/  STL [R1+0x2250], R4 ;  /* 0x0022500401007387 */ /* 0x0001e80000100800 */
[----:B---3--:R1:W-:Y:S04]  /*2da40*/  STL [R1+0x27e4], R40 ;  /* 0x0027e42801007387 */ /* 0x0083e80000100800 */
[----:B------:R-:W3:Y:S01]  /*2da50*/  LDL.LU R38, [R1+0x2850] ;  /* 0x0028500001267983 */ /* 0x000ee20000300800 */
[----:B------:R-:W-:-:S02]  /*2da60*/  LOP3.LUT R12, R233, 0xffff, RZ, 0xc0, !PT ;  /* 0x0000ffffe90c7812 */ /* 0x000fc400078ec0ff */
[----:B------:R-:W-:Y:S01]  /*2da70*/  PRMT R39, RZ, 0x7610, R39 ;  /* 0x00007610ff277816 */ /* 0x000fe20000000027 */
[----:B----4-:R-:W-:Y:S01]  /*2da80*/  @!P0 IMAD.MOV.U32 R13, RZ, RZ, R96 ;  /* 0x000000ffff0d8224 */ /* 0x010fe200078e0060 */
[----:B------:R-:W4:Y:S01]  /*2da90*/  LDL R14, [R1+0x20c4] ;  /* 0x0020c400010e7983 */ /* 0x000f220000100800 */
[----:B------:R-:W-:Y:S01]  /*2daa0*/  PRMT R53, R12, 0x3340, R3 ;  /* 0x000033400c357816 */ /* 0x000fe20000000003 */
[----:B------:R-:W-:Y:S01]  /*2dab0*/  @!P0 IMAD.MOV.U32 R12, RZ, RZ, R116 ;  /* 0x000000ffff0c8224 */ /* 0x000fe200078e0074 */
[----:B------:R-:W-:Y:S01]  /*2dac0*/  LOP3.LUT R3, R37, 0xffff, RZ, 0xc0, !PT ;  /* 0x0000ffff25037812 */ /* 0x000fe200078ec0ff */
[----:B0-----:R-:W4:Y:S04]  /*2dad0*/  LDL R4, [R1+0x20f0] ;  /* 0x0020f00001047983 */ /* 0x001f280000100800 */
[----:B------:R0:W4:Y:S04]  /*2dae0*/  @!P0 LDG.E.U8 R39, desc[UR60][R12.64] ;  /* 0x0000003c0c278981 */ /* 0x000128000c1e1100 */
[----:B------:R-:W4:Y:S04]  /*2daf0*/  LDL.LU R233, [R1+0xbcc] ;  /* 0x000bcc0001e97983 */ /* 0x000f280000300800 */
[----:B------:R-:W4:Y:S04]  /*2db00*/  LDL R41, [R1+0x2094] ;  /* 0x0020940001297983 */ /* 0x000f280000100800 */
[----:B------:R-:W4:Y:S01]  /*2db10*/  LDL R17, [R1+0x2098] ;  /* 0x0020980001117983 */ /* 0x000f220000100800 */
[----:B0-----:R-:W-:-:S04]  /*2db20*/  LOP3.LUT R12, R99, 0xffff, RZ, 0xc0, !PT ;  /* 0x0000ffff630c7812 */ /* 0x001fc800078ec0ff */
[----:B------:R-:W-:Y:S01]  /*2db30*/  PRMT R46, R12, 0x3340, R3 ;  /* 0x000033400c2e7816 */ /* 0x000fe20000000003 */
[----:B--2---:R-:W-:Y:S02]  /*2db40*/  @!P0 IMAD.MOV.U32 R12, RZ, RZ, R109 ;  /* 0x000000ffff0c8224 */ /* 0x004fe400078e006d */
[----:B------:R-:W-:Y:S01]  /*2db50*/  @!P0 IMAD.MOV.U32 R13, RZ, RZ, R101 ;  /* 0x000000ffff0d8224 */ /* 0x000fe200078e0065 */
[----:B---3--:R-:W-:-:S06]  /*2db60*/  PRMT R38, RZ, 0x7610, R38 ;  /* 0x00007610ff267816 */ /* 0x008fcc0000000026 */
[----:B------:R0:W2:Y:S04]  /*2db70*/  @!P0 LDG.E.U8 R38, desc[UR60][R12.64] ;  /* 0x0000003c0c268981 */ /* 0x0000a8000c1e1100 */
[----:B------:R-:W-:Y:S04]  /*2db80*/  STL [R1+0x27e8], R53 ;  /* 0x0027e83501007387 */ /* 0x000fe80000100800 */
[----:B------:R-:W-:Y:S04]  /*2db90*/  STL [R1+0x27f4], R116 ;  /* 0x0027f47401007387 */ /* 0x000fe80000100800 */
[----:B------:R-:W-:Y:S04]  /*2dba0*/  STL [R1+0x27f0], R96 ;  /* 0x0027f06001007387 */ /* 0x000fe80000100800 */
[----:B----4-:R3:W-:Y:S04]  /*2dbb0*/  STL [R1+0x27f8], R39 ;  /* 0x0027f82701007387 */ /* 0x0107e80000100800 */
[----:B------:R-:W4:Y:S04]  /*2dbc0*/  LDL.LU R117, [R1+0xbfc] ;  /* 0x000bfc0001757983 */ /* 0x000f280000300800 */
[----:B------:R-:W4:Y:S04]  /*2dbd0*/  LDL.LU R37, [R1+0x284c] ;  /* 0x00284c0001257983 */ /* 0x000f280000300800 */
[----:B------:R-:W4:Y:S04]  /*2dbe0*/  LDL R16, [R1+0x2054] ;  /* 0x0020540001107983 */ /* 0x000f280000100800 */
[----:B------:R-:W4:Y:S04]  /*2dbf0*/  LDL R15, [R1+0x2058] ;  /* 0x00205800010f7983 */ /* 0x000f280000100800 */
[----:B------:R-:W4:Y:S04]  /*2dc00*/  LDL.LU R99, [R1+0xbbc] ;  /* 0x000bbc0001637983 */ /* 0x000f280000300800 */
[----:B------:R-:W-:Y:S04]  /*2dc10*/  STL [R1+0x27fc], R46 ;  /* 0x0027fc2e01007387 */ /* 0x000fe80000100800 */
[----:B------:R-:W-:Y:S04]  /*2dc20*/  STL [R1+0x2804], R109 ;  /* 0x0028046d01007387 */ /* 0x000fe80000100800 */
[----:B------:R-:W-:Y:S01]  /*2dc30*/  STL [R1+0x2800], R101 ;  /* 0x0028006501007387 */ /* 0x000fe20000100800 */
[----:B------:R-:W-:-:S02]  /*2dc40*/  LOP3.LUT R3, R36, 0xffff, RZ, 0xc0, !PT ;  /* 0x0000ffff24037812 */ /* 0x000fc400078ec0ff */
[----:B0-----:R-:W-:Y:S01]  /*2dc50*/  LOP3.LUT R12, R166, 0xffff, RZ, 0xc0, !PT ;  /* 0x0000ffffa60c7812 */ /* 0x001fe200078ec0ff */
[----:B--2---:R0:W-:Y:S04]  /*2dc60*/  STL [R1+0x2808], R38 ;  /* 0x0028082601007387 */ /* 0x0041e80000100800 */
[----:B------:R-:W2:Y:S04]  /*2dc70*/  LDL.LU R36, [R1+0x2848] ;  /* 0x0028480001247983 */ /* 0x000ea80000300800 */
[----:B-1----:R-:W2:Y:S04]  /*2dc80*/  LDL R40, [R1+0x2014] ;  /* 0x0020140001287983 */ /* 0x002ea80000100800 */
[----:B---3--:R-:W3:Y:S01]  /*2dc90*/  LDL R39, [R1+0x2018] ;  /* 0x0020180001277983 */ /* 0x008ee20000100800 */
[----:B------:R-:W-:-:S03]  /*2dca0*/  PRMT R48, R12, 0x3340, R3 ;  /* 0x000033400c307816 */ /* 0x000fc60000000003 */
[----:B------:R-:W3:Y:S01]  /*2dcb0*/  LDL.LU R166, [R1+0xbdc] ;  /* 0x000bdc0001a67983 */ /* 0x000ee20000300800 */
[----:B----4-:R-:W-:Y:S01]  /*2dcc0*/  PRMT R37, RZ, 0x7610, R37 ;  /* 0x00007610ff257816 */ /* 0x010fe20000000025 */
[----:B------:R-:W-:Y:S02]  /*2dcd0*/  @!P0 IMAD.MOV.U32 R12, RZ, RZ, R4 ;  /* 0x000000ffff0c8224 */ /* 0x000fe400078e0004 */
[----:B------:R-:W-:Y:S01]  /*2dce0*/  @!P0 IMAD.MOV.U32 R13, RZ, RZ, R14 ;  /* 0x000000ffff0d8224 */ /* 0x000fe200078e000e */
[----:B------:R-:W4:Y:S04]  /*2dcf0*/  LDL R4, [R1+0x1fd8] ;  /* 0x001fd80001047983 */ /* 0x000f280000100800 */
[----:B------:R-:W4:Y:S01]  /*2dd00*/  LDL R14, [R1+0x1fd4] ;  /* 0x001fd400010e7983 */ /* 0x000f220000100800 */
[----:B------:R-:W-:-:S03]  /*2dd10*/  LOP3.LUT R3, R35, 0xffff, RZ, 0xc0, !PT ;  /* 0x0000ffff23037812 */ /* 0x000fc600078ec0ff */
[----:B------:R-:W3:Y:S04]  /*2dd20*/  LDL.LU R35, [R1+0x2844] ;  /* 0x0028440001237983 */ /* 0x000ee80000300800 */
[----:B------:R1:W4:Y:S02]  /*2dd30*/  @!P0 LDG.E.U8 R37, desc[UR60][R12.64] ;  /* 0x0000003c0c258981 */ /* 0x000324000c1e1100 */
[----:B-1----:R-:W-:Y:S01]  /*2dd40*/  LOP3.LUT R12, R233, 0xffff, RZ, 0xc0, !PT ;  /* 0x0000ffffe90c7812 */ /* 0x002fe200078ec0ff */
[----:B------:R-:W-:Y:S01]  /*2dd50*/  @!P0 IMAD.MOV.U32 R13, RZ, RZ, R41 ;  /* 0x000000ffff0d8224 */ /* 0x000fe200078e0029 */
[----:B------:R-:W4:Y:S02]  /*2dd60*/  LDL.LU R233, [R1+0xc0c] ;  /* 0x000c0c0001e97983 */ /* 0x000f240000300800 */
[----:B------:R-:W-:Y:S01]  /*2dd70*/  PRMT R50, R12, 0x3340, R3 ;  /* 0x000033400c327816 */ /* 0x000fe20000000003 */
[----:B------:R-:W-:Y:S01]  /*2dd80*/  @!P0 IMAD.MOV.U32 R12, RZ, RZ, R17 ;  /* 0x000000ffff0c8224 */ /* 0x000fe200078e0011 */
[----:B------:R-:W-:-:S02]  /*2dd90*/  LOP3.LUT R3, R34, 0xffff, RZ, 0xc0, !PT ;  /* 0x0000ffff22037812 */ /* 0x000fc400078ec0ff */
[----:B------:R-:W4:Y:S04]  /*2dda0*/  LDL.LU R34, [R1+0x2840] ;  /* 0x0028400001227983 */ /* 0x000f280000300800 */
[----:B0-----:R-:W4:Y:S04]  /*2ddb0*/  LDL R38, [R1+0x1f94] ;  /* 0x001f940001267983 */ /* 0x001f280000100800 */
[----:B------:R-:W4:Y:S01]  /*2ddc0*/  LDL R17, [R1+0x1f98] ;  /* 0x001f980001117983 */ /* 0x000f220000100800 */
[----:B--2---:R-:W-:-:S06]  /*2ddd0*/  PRMT R36, RZ, 0x7610, R36 ;  /* 0x00007610ff247816 */ /* 0x004fcc0000000024 */
[----:B------:R0:W2:Y:S02]  /*2dde0*/  @!P0 LDG.E.U8 R36, desc[UR60][R12.64] ;  /* 0x0000003c0c248981 */ /* 0x0000a4000c1e1100 */
[----:B0-----:R-:W-:Y:S02]  /*2ddf0*/  LOP3.LUT R12, R117, 0xffff, RZ, 0xc0, !PT ;  /* 0x0000ffff750c7812 */ /* 0x001fe400078ec0ff */
[----:B------:R-:W2:Y:S02]  /*2de00*/  LDL.LU R117, [R1+0xc24] ;  /* 0x000c240001757983 */ /* 0x000ea40000300800 */
[----:B------:R-:W-:Y:S02]  /*2de10*/  PRMT R52, R12, 0x3340, R3 ;  /* 0x000033400c347816 */ /* 0x000fe40000000003 */
[----:B------:R-:W-:Y:S02]  /*2de20*/  LOP3.LUT R3, R33, 0xffff, RZ, 0xc0, !PT ;  /* 0x0000ffff21037812 */ /* 0x000fe400078ec0ff */
[----:B------:R-:W2:Y:S01]  /*2de30*/  LDL.LU R33, [R1+0x283c] ;  /* 0x00283c0001217983 */ /* 0x000ea20000300800 */
[----:B---3--:R-:W-:Y:S01]  /*2de40*/  PRMT R35, RZ, 0x7610, R35 ;  /* 0x00007610ff237816 */ /* 0x008fe20000000023 */
[----:B------:R-:W-:-:S02]  /*2de50*/  @!P0 IMAD.MOV.U32 R12, RZ, RZ, R15 ;  /* 0x000000ffff0c8224 */ /* 0x000fc400078e000f */
[----:B------:R-:W-:Y:S01]  /*2de60*/  @!P0 IMAD.MOV.U32 R13, RZ, RZ, R16 ;  /* 0x000000ffff0d8224 */ /* 0x000fe200078e0010 */
[----:B------:R-:W3:Y:S04]  /*2de70*/  LDL R15, [R1+0x1f58] ;  /* 0x001f5800010f7983 */ /* 0x000ee80000100800 */
[----:B------:R-:W3:Y:S04]  /*2de80*/  LDL R16, [R1+0x1f54] ;  /* 0x001f540001107983 */ /* 0x000ee80000100800 */
[----:B------:R0:W3:Y:S01]  /*2de90*/  @!P0 LDG.E.U8 R35, desc[UR60][R12.64] ;  /* 0x0000003c0c238981 */ /* 0x0000e2000c1e1100 */
[----:B----4-:R-:W-:-:S02]  /*2dea0*/  PRMT R34, RZ, 0x7610, R34 ;  /* 0x00007610ff227816 */ /* 0x010fc40000000022 */
[----:B0-----:R-:W-:Y:S01]  /*2deb0*/  LOP3.LUT R12, R99, 0xffff, RZ, 0xc0, !PT ;  /* 0x0000ffff630c7812 */ /* 0x001fe200078ec0ff */
[----:B------:R-:W-:Y:S01]  /*2dec0*/  @!P0 IMAD.MOV.U32 R13, RZ, RZ, R40 ;  /* 0x000000ffff0d8224 */ /* 0x000fe200078e0028 */
[----:B------:R-:W4:Y:S04]  /*2ded0*/  LDL.LU R99, [R1+0xbec] ;  /* 0x000bec0001637983 */ /* 0x000f280000300800 */
[----:B------:R-:W4:Y:S01]  /*2dee0*/  LDL R42, [R1+0x1f14] ;  /* 0x001f1400012a7983 */ /* 0x000f220000100800 */
[----:B------:R-:W-:Y:S01]  /*2def0*/  PRMT R54, R12, 0x3340, R3 ;  /* 0x000033400c367816 */ /* 0x000fe20000000003 */
[----:B------:R-:W-:Y:S01]  /*2df00*/  @!P0 IMAD.MOV.U32 R12, RZ, RZ, R39 ;  /* 0x000000ffff0c8224 */ /* 0x000fe200078e0027 */
[----:B------:R-:W-:Y:S01]  /*2df10*/  LOP3.LUT R3, R32, 0xffff, RZ, 0xc0, !PT ;  /* 0x0000ffff20037812 */ /* 0x000fe200078ec0ff */
[----:B------:R-:W4:Y:S04]  /*2df20*/  LDL R41, [R1+0x1f18] ;  /* 0x001f180001297983 */ /* 0x000f280000100800 */
[----:B------:R0:W4:Y:S04]  /*2df30*/  @!P0 LDG.E.U8 R34, desc[UR60][R12.64] ;  /* 0x0000003c0c228981 */ /* 0x000128000c1e1100 */
[----:B------:R-:W3:Y:S04]  /*2df40*/  LDL.LU R32, [R1+0x2838] ;  /* 0x0028380001207983 */ /* 0x000ee80000300800 */
[----:B------:R-:W4:Y:S01]  /*2df50*/  LDL R40, [R1+0x1ed4] ;  /* 0x001ed40001287983 */ /* 0x000f220000100800 */
[----:B0-----:R-:W-:Y:S01]  /*2df60*/  LOP3.LUT R12, R166, 0xffff, RZ, 0xc0, !PT ;  /* 0x0000ffffa60c7812 */ /* 0x001fe200078ec0ff */
[----:B------:R-:W-:-:S02]  /*2df70*/  @!P0 IMAD.MOV.U32 R13, RZ, RZ, R14 ;  /* 0x000000ffff0d8224 */ /* 0x000fc400078e000e */
[----:B------:R-:W4:Y:S01]  /*2df80*/  LDL R14, [R1+0x1ed8] ;  /* 0x001ed800010e7983 */ /* 0x000f220000100800 */
[----:B------:R-:W-:Y:S01]  /*2df90*/  PRMT R102, R12, 0x3340, R3 ;  /* 0x000033400c667816 */ /* 0x000fe20000000003 */
[----:B------:R-:W-:Y:S01]  /*2dfa0*/  @!P0 IMAD.MOV.U32 R12, RZ, RZ, R4 ;  /* 0x000000ffff0c8224 */ /* 0x000fe200078e0004 */
[----:B------:R-:W-:Y:S02]  /*2dfb0*/  LOP3.LUT R3, R31, 0xffff, RZ, 0xc0, !PT ;  /* 0x0000ffff1f037812 */ /* 0x000fe400078ec0ff */
[----:B--2---:R-:W-:-:S06]  /*2dfc0*/  PRMT R33, RZ, 0x7610, R33 ;  /* 0x00007610ff217816 */ /* 0x004fcc0000000021 */
[----:B------:R0:W2:Y:S02]  /*2dfd0*/  @!P0 LDG.E.U8 R33, desc[UR60][R12.64] ;  /* 0x0000003c0c218981 */ /* 0x0000a4000c1e1100 */
[----:B0-----:R-:W-:Y:S02]  /*2dfe0*/  LOP3.LUT R12, R233, 0xffff, RZ, 0xc0, !PT ;  /* 0x0000ffffe90c7812 */ /* 0x001fe400078ec0ff */
[----:B------:R-:W2:Y:S04]  /*2dff0*/  LDL.LU R233, [R1+0xc2c] ;  /* 0x000c2c0001e97983 */ /* 0x000ea80000300800 */
[----:B------:R-:W4:Y:S01]  /*2e000*/  LDL.LU R31, [R1+0x2834] ;  /* 0x00283400011f7983 */ /* 0x000f220000300800 */
[----:B------:R-:W-:-:S03]  /*2e010*/  PRMT R105, R12, 0x3340, R3 ;  /* 0x000033400c697816 */ /* 0x000fc60000000003 */
[----:B------:R-:W2:Y:S04]  /*2e020*/  LDL R39, [R1+0x1e94] ;  /* 0x001e940001277983 */ /* 0x000ea80000100800 */
[----:B------:R-:W2:Y:S01]  /*2e030*/  LDL R4, [R1+0x1e98] ;  /* 0x001e980001047983 */ /* 0x000ea20000100800 */
[----:B------:R-:W-:-:S03]  /*2e040*/  LOP3.LUT R3, R30, 0xffff, RZ, 0xc0, !PT ;  /* 0x0000ffff1e037812 */ /* 0x000fc600078ec0ff */
[----:B------:R-:W2:Y:S01]  /*2e050*/  LDL.LU R30, [R1+0x2830] ;  /* 0x00283000011e7983 */ /* 0x000ea20000300800 */
[----:B---3--:R-:W-:Y:S01]  /*2e060*/  PRMT R32, RZ, 0x7610, R32 ;  /* 0x00007610ff207816 */ /* 0x008fe20000000020 */
[----:B------:R-:W-:Y:S02]  /*2e070*/  @!P0 IMAD.MOV.U32 R12, RZ, RZ, R17 ;  /* 0x000000ffff0c8224 */ /* 0x000fe400078e0011 */
[----:B------:R-:W-:Y:S01]  /*2e080*/  @!P0 IMAD.MOV.U32 R13, RZ, RZ, R38 ;  /* 0x000000ffff0d8224 */ /* 0x000fe200078e0026 */
[----:B------:R-:W3:Y:S04]  /*2e090*/  LDL R17, [R1+0x1e58] ;  /* 0x001e580001117983 */ /* 0x000ee80000100800 */
[----:B------:R-:W3:Y:S04]  /*2e0a0*/  LDL R38, [R1+0x1e54] ;  /* 0x001e540001267983 */ /* 0x000ee80000100800 */
[----:B------:R0:W3:Y:S02]  /*2e0b0*/  @!P0 LDG.E.U8 R32, desc[UR60][R12.64] ;  /* 0x0000003c0c208981 */ /* 0x0000e4000c1e1100 */
[----:B0-----:R-:W-:Y:S01]  /*2e0c0*/  LOP3.LUT R12, R117, 0xffff, RZ, 0xc0, !PT ;  /* 0x0000ffff750c7812 */ /* 0x001fe200078ec0ff */
[----:B------:R-:W-:-:S03]  /*2e0d0*/  @!P0 IMAD.MOV.U32 R13, RZ, RZ, R16 ;  /* 0x000000ffff0d8224 */ /* 0x000fc600078e0010 */
[----:B------:R-:W-:Y:S01]  /*2e0e0*/  PRMT R56, R12, 0x3340, R3 ;  /* 0x000033400c387816 */ /* 0x000fe20000000003 */
[----:B------:R-:W-:Y:S01]  /*2e0f0*/  @!P0 IMAD.MOV.U32 R12, RZ, RZ, R15 ;  /* 0x000000ffff0c8224 */ /* 0x000fe200078e000f */
[----:B------:R-:W-:Y:S02]  /*2e100*/  LOP3.LUT R3, R29, 0xffff, RZ, 0xc0, !PT ;  /* 0x0000ffff1d037812 */ /* 0x000fe400078ec0ff */
[----:B------:R-:W3:Y:S04]  /*2e110*/  LDL.LU R29, [R1+0x282c] ;  /* 0x00282c00011d7983 */ /* 0x000ee80000300800 */
[----:B------:R-:W3:Y:S04]  /*2e120*/  LDL R16, [R1+0x1e14] ;  /* 0x001e140001107983 */ /* 0x000ee80000100800 */
[----:B------:R-:W3:Y:S01]  /*2e130*/  LDL R15, [R1+0x1e18] ;  /* 0x001e1800010f7983 */ /* 0x000ee20000100800 */
[----:B----4-:R-:W-:-:S06]  /*2e140*/  PRMT R31, RZ, 0x7610, R31 ;  /* 0x00007610ff1f7816 */ /* 0x010fcc000000001f */
[----:B------:R0:W4:Y:S01]  /*2e150*/  @!P0 LDG.E.U8 R31, desc[UR60][R12.64] ;  /* 0x0000003c0c1f8981 */ /* 0x000122000c1e1100 */
[----:B--2---:R-:W-:Y:S02]  /*2e160*/  PRMT R30, RZ, 0x7610, R30 ;  /* 0x00007610ff1e7816 */ /* 0x004fe4000000001e */
[----:B0-----:R-:W-:Y:S01]  /*2e170*/  LOP3.LUT R12, R99, 0xffff, RZ, 0xc0, !PT ;  /* 0x0000ffff630c7812 */ /* 0x001fe200078ec0ff */
[----:B------:R-:W-:-:S03]  /*2e180*/  @!P0 IMAD.MOV.U32 R13, RZ, RZ, R42 ;  /* 0x000000ffff0d8224 */ /* 0x000fc600078e002a */
[----:B------:R-:W-:Y:S01]  /*2e190*/  PRMT R224, R12, 0x3340, R3 ;  /* 0x000033400ce07816 */ /* 0x000fe20000000003 */
[----:B------:R-:W-:-:S05]  /*2e1a0*/  @!P0 IMAD.MOV.U32 R12, RZ, RZ, R41 ;  /* 0x000000ffff0c8224 */ /* 0x000fca00078e0029 */
[----:B------:R0:W2:Y:S01]  /*2e1b0*/  @!P0 LDG.E.U8 R30, desc[UR60][R12.64] ;  /* 0x0000003c0c1e8981 */ /* 0x0000a2000c1e1100 */
[----:B------:R-:W-:Y:S02]  /*2e1c0*/  LOP3.LUT R3, R24, 0xffff, RZ, 0xc0, !PT ;  /* 0x0000ffff18037812 */ /* 0x000fe400078ec0ff */
[----:B0-----:R-:W-:Y:S02]  /*2e1d0*/  LOP3.LUT R12, R28, 0xffff, RZ, 0xc0, !PT ;  /* 0x0000ffff1c0c7812 */ /* 0x001fe400078ec0ff */
[----:B------:R-:W4:Y:S04]  /*2e1e0*/  LDL.LU R28, [R1+0x2828] ;  /* 0x00282800011c7983 */ /* 0x000f280000300800 */
[----:B------:R-:W2:Y:S01]  /*2e1f0*/  LDL.LU R24, [R1+0x2824] ;  /* 0x0028240001187983 */ /* 0x000ea20000300800 */
[----:B------:R-:W-:Y:S01]  /*2e200*/  PRMT R111, R12, 0x3340, R3 ;  /* 0x000033400c6f7816 */ /* 0x000fe20000000003 */
[----:B------:R-:W-:Y:S01]  /*2e210*/  @!P0 IMAD.MOV.U32 R12, RZ, RZ, R14 ;  /* 0x000000ffff0c8224 */ /* 0x000fe200078e000e */
[----:B------:R-:W-:Y:S01]  /*2e220*/  LOP3.LUT R3, R27, 0xffff, RZ, 0xc0, !PT ;  /* 0x0000ffff1b037812 */ /* 0x000fe200078ec0ff */
[----:B------:R-:W2:Y:S04]  /*2e230*/  LDL R14, [R1+0x1dd8] ;  /* 0x001dd800010e7983 */ /* 0x000ea80000100800 */
[----:B------:R-:W2:Y:S01]  /*2e240*/  LDL.LU R27, [R1+0x2820] ;  /* 0x00282000011b7983 */ /* 0x000ea20000300800 */
[----:B---3--:R-:W-:Y:S01]  /*2e250*/  PRMT R29, RZ, 0x7610, R29 ;  /* 0x00007610ff1d7816 */ /* 0x008fe2000000001d */
[----:B------:R-:W-:-:S05]  /*2e260*/  @!P0 IMAD.MOV.U32 R13, RZ, RZ, R40 ;  /* 0x000000ffff0d8224 */ /* 0x000fca00078e0028 */
[----:B------:R0:W3:Y:S02]  /*2e270*/  @!P0 LDG.E.U8 R29, desc[UR60][R12.64] ;  /* 0x0000003c0c1d8981 */ /* 0x0000e4000c1e1100 */
[----:B0-----:R-:W-:Y:S01]  /*2e280*/  LOP3.LUT R12, R233, 0xffff, RZ, 0xc0, !PT ;  /* 0x0000ffffe90c7812 */ /* 0x001fe200078ec0ff */
[----:B------:R-:W-:-:S03]  /*2e290*/  @!P0 IMAD.MOV.U32 R13, RZ, RZ, R39 ;  /* 0x000000ffff0d8224 */ /* 0x000fc600078e0027 */
[----:B------:R-:W-:Y:S01]  /*2e2a0*/  PRMT R55, R12, 0x3340, R3 ;  /* 0x000033400c377816 */ /* 0x000fe20000000003 */
[----:B------:R-:W-:Y:S01]  /*2e2b0*/  @!P0 IMAD.MOV.U32 R12, RZ, RZ, R4 ;  /* 0x000000ffff0c8224 */ /* 0x000fe200078e0004 */
[----:B------:R-:W-:Y:S02]  /*2e2c0*/  LOP3.LUT R3, R26, 0xffff, RZ, 0xc0, !PT ;  /* 0x0000ffff1a037812 */ /* 0x000fe400078ec0ff */
[----:B----4-:R-:W-:-:S06]  /*2e2d0*/  PRMT R28, RZ, 0x7610, R28 ;  /* 0x00007610ff1c7816 */ /* 0x010fcc000000001c */
[----:B------:R0:W4:Y:S01]  /*2e2e0*/  @!P0 LDG.E.U8 R28, desc[UR60][R12.64] ;  /* 0x0000003c0c1c8981 */ /* 0x000122000c1e1100 */
[----:B--2---:R-:W-:Y:S02]  /*2e2f0*/  PRMT R27, RZ, 0x7610, R27 ;  /* 0x00007610ff1b7816 */ /* 0x004fe4000000001b */
[----:B0-----:R-:W-:Y:S02]  /*2e300*/  LOP3.LUT R12, R24, 0xffff, RZ, 0xc0, !PT ;  /* 0x0000ffff180c7812 */ /* 0x001fe400078ec0ff */
[----:B------:R-:W2:Y:S04]  /*2e310*/  LDL.LU R24, [R1+0x281c] ;  /* 0x00281c0001187983 */ /* 0x000ea80000300800 */
[----:B------:R-:W3:Y:S01]  /*2e320*/  LDL.LU R26, [R1+0x2818] ;  /* 0x00281800011a7983 */ /* 0x000ee20000300800 */
[----:B------:R-:W-:Y:S01]  /*2e330*/  PRMT R94, R12, 0x3340, R3 ;  /* 0x000033400c5e7816 */ /* 0x000fe20000000003 */
[----:B------:R-:W-:-:S02]  /*2e340*/  @!P0 IMAD.MOV.U32 R12, RZ, RZ, R17 ;  /* 0x000000ffff0c8224 */ /* 0x000fc400078e0011 */
[----:B------:R-:W-:Y:S01]  /*2e350*/  @!P0 IMAD.MOV.U32 R13, RZ, RZ, R38 ;  /* 0x000000ffff0d8224 */ /* 0x000fe200078e0026 */
[----:B------:R-:W4:Y:S04]  /*2e360*/  LDL.LU R4, [R1+0x1dd4] ;  /* 0x001dd40001047983 */ /* 0x000f280000300800 */
[----:B------:R0:W2:Y:S02]  /*2e370*/  @!P0 LDG.E.U8 R27, desc[UR60][R12.64] ;  /* 0x0000003c0c1b8981 */ /* 0x0000a4000c1e1100 */
[----:B0-----:R-:W-:Y:S02]  /*2e380*/  LOP3.LUT R12, R25, 0xffff, RZ, 0xc0, !PT ;  /* 0x0000ffff190c7812 */ /* 0x001fe400078ec0ff */
[----:B------:R-:W2:Y:S04]  /*2e390*/  LDL.LU R25, [R1+0x2814] ;  /* 0x0028140001197983 */ /* 0x000ea80000300800 */
[----:B------:R-:W2:Y:S04]  /*2e3a0*/  LDL.LU R233, [R1+0xc84] ;  /* 0x000c840001e97983 */ /* 0x000ea80000300800 */
[----:B------:R-:W2:Y:S01]  /*2e3b0*/  LDL.LU R234, [R1+0x1d98] ;  /* 0x001d980001ea7983 */ /* 0x000ea20000300800 */
[----:B------:R-:W-:-:S03]  /*2e3c0*/  LOP3.LUT R3, R104, 0xffff, RZ, 0xc0, !PT ;  /* 0x0000ffff68037812 */ /* 0x000fc600078ec0ff */
[----:B------:R-:W2:Y:S01]  /*2e3d0*/  LDL.LU R104, [R1+0x1d94] ;  /* 0x001d940001687983 */ /* 0x000ea20000300800 */
[----:B------:R-:W-:Y:S01]  /*2e3e0*/  @!P0 IMAD.MOV.U32 R13, RZ, RZ, R16 ;  /* 0x000000ffff0d8224 */ /* 0x000fe200078e0010 */
[----:B------:R-:W-:Y:S01]  /*2e3f0*/  PRMT R59, R12, 0x3340, R3 ;  /* 0x000033400c3b7816 */ /* 0x000fe20000000003 */
[----:B------:R-:W-:Y:S01]  /*2e400*/  @!P0 IMAD.MOV.U32 R12, RZ, RZ, R15 ;  /* 0x000000ffff0c8224 */ /* 0x000fe200078e000f */
[----:B------:R-:W-:Y:S01]  /*2e410*/  LOP3.LUT R3, R112, 0xffff, RZ, 0xc0, !PT ;  /* 0x0000ffff70037812 */ /* 0x000fe200078ec0ff */
[----:B------:R-:W2:Y:S01]  /*2e420*/  LDL.LU R164, [R1+0xc4c] ;  /* 0x000c4c0001a47983 */ /* 0x000ea20000300800 */
[----:B---3--:R-:W-:-:S06]  /*2e430*/  PRMT R26, RZ, 0x7610, R26 ;  /* 0x00007610ff1a7816 */ /* 0x008fcc000000001a */
[----:B------:R0:W3:Y:S02]  /*2e440*/  @!P0 LDG.E.U8 R26, desc[UR60][R12.64] ;  /* 0x0000003c0c1a8981 */ /* 0x0000e4000c1e1100 */
[----:B0-----:R-:W-:Y:S01]  /*2e450*/  LOP3.LUT R12, R114, 0xffff, RZ, 0xc0, !PT ;  /* 0x0000ffff720c7812 */ /* 0x001fe200078ec0ff */
[----:B----4-:R-:W-:Y:S01]  /*2e460*/  @!P0 IMAD.MOV.U32 R13, RZ, RZ, R4 ;  /* 0x000000ffff0d8224 */ /* 0x010fe200078e0004 */
[----:B------:R-:W4:Y:S04]  /*2e470*/  LDL.LU R114, [R1+0x1d58] ;  /* 0x001d580001727983 */ /* 0x000f280000300800 */
[----:B------:R-:W3:Y:S01]  /*2e480*/  LDL.LU R112, [R1+0x1d54] ;  /* 0x001d540001707983 */ /* 0x000ee20000300800 */
[----:B------:R-:W-:Y:S02]  /*2e490*/  PRMT R61, R12, 0x3340, R3 ;  /* 0x000033400c3d7816 */ /* 0x000fe40000000003 */
[----:B--2---:R-:W-:Y:S01]  /*2e4a0*/  PRMT R25, RZ, 0x7610, R25 ;  /* 0x00007610ff197816 */ /* 0x004fe20000000019 */
[----:B------:R-:W-:Y:S01]  /*2e4b0*/  @!P0 IMAD.MOV.U32 R12, RZ, RZ, R14 ;  /* 0x000000ffff0c8224 */ /* 0x000fe200078e000e */
[----:B------:R-:W2:Y:S04]  /*2e4c0*/  LDL.LU R165, [R1+0xbf8] ;  /* 0x000bf80001a57983 */ /* 0x000ea80000300800 */
[----:B------:R-:W2:Y:S04]  /*2e4d0*/  LDL R14, [R1+0x1d14] ;  /* 0x001d1400010e7983 */ /* 0x000ea80000100800 */
[----:B------:R0:W-:Y:S04]  /*2e4e0*/  STL [R1+0x2258], R4 ;  /* 0x0022580401007387 */ /* 0x0001e80000100800 */
[----:B------:R1:W2:Y:S01]  /*2e4f0*/  @!P0 LDG.E.U8 R25, desc[UR60][R12.64] ;  /* 0x0000003c0c198981 */ /* 0x0002a2000c1e1100 */
[----:B------:R-:W-:-:S02]  /*2e500*/  LOP3.LUT R3, R107, 0xffff, RZ, 0xc0, !PT ;  /* 0x0000ffff6b037812 */ /* 0x000fc400078ec0ff */
[----:B-1----:R-:W-:Y:S02]  /*2e510*/  LOP3.LUT R12, R119, 0xffff, RZ, 0xc0, !PT ;  /* 0x0000ffff770c7812 */ /* 0x002fe400078ec0ff */
[----:B------:R-:W2:Y:S04]  /*2e520*/  LDL.LU R119, [R1+0x2810] ;  /* 0x0028100001777983 */ /* 0x000ea80000300800 */
[----:B------:R-:W2:Y:S04]  /*2e530*/  LDL.LU R166, [R1+0xc74] ;  /* 0x000c740001a67983 */ /* 0x000ea80000300800 */
[----:B------:R-:W2:Y:S04]  /*2e540*/  LDL.LU R117, [R1+0xc18] ;  /* 0x000c180001757983 */ /* 0x000ea80000300800 */
[----:B------:R-:W2:Y:S04]  /*2e550*/  LDL R38, [R1+0x20bc] ;  /* 0x0020bc0001267983 */ /* 0x000ea80000100800 */
[----:B0-----:R-:W2:Y:S04]  /*2e560*/  LDL R4, [R1+0x20ec] ;  /* 0x0020ec0001047983 */ /* 0x001ea80000100800 */
[----:B------:R-:W2:Y:S04]  /*2e570*/  LDL.LU R107, [R1+0x1d18] ;  /* 0x001d1800016b7983 */ /* 0x000ea80000300800 */
[----:B------:R0:W-:Y:S01]  /*2e580*/  STL [R1+0x225c], R234 ;  /* 0x00225cea01007387 */ /* 0x0001e20000100800 */
[----:B------:R-:W-:-:S03]  /*2e590*/  PRMT R63, R12, 0x3340, R3 ;  /* 0x000033400c3f7816 */ /* 0x000fc60000000003 */
[----:B------:R-:W2:Y:S04]  /*2e5a0*/  LDL.LU R162, [R1+0xc8c] ;  /* 0x000c8c0001a27983 */ /* 0x000ea80000300800 */
[----:B------:R-:W2:Y:S01]  /*2e5b0*/  LDL.LU R163, [R1+0xc38] ;  /* 0x000c380001a37983 */ /* 0x000ea20000300800 */
[----:B------:R-:W-:-:S03]  /*2e5c0*/  LOP3.LUT R3, R118, 0xffff, RZ, 0xc0, !PT ;  /* 0x0000ffff76037812 */ /* 0x000fc600078ec0ff */
[----:B------:R-:W2:Y:S01]  /*2e5d0*/  LDL.LU R118, [R1+0x280c] ;  /* 0x00280c0001767983 */ /* 0x000ea20000300800 */
[----:B------:R-:W-:Y:S01]  /*2e5e0*/  PRMT R24, RZ, 0x7610, R24 ;  /* 0x00007610ff187816 */ /* 0x000fe20000000018 */
[----:B------:R-:W-:Y:S02]  /*2e5f0*/  @!P0 IMAD.MOV.U32 R12, RZ, RZ, R234 ;  /* 0x000000ffff0c8224 */ /* 0x000fe400078e00ea */
[----:B------:R-:W-:Y:S01]  /*2e600*/  @!P0 IMAD.MOV.U32 R13, RZ, RZ, R104 ;  /* 0x000000ffff0d8224 */ /* 0x000fe200078e0068 */
[----:B------:R-:W2:Y:S04]  /*2e610*/  LDL R40, [R1+0x208c] ;  /* 0x00208c0001287983 */ /* 0x000ea80000100800 */
[----:B------:R-:W2:Y:S04]  /*2e620*/  LDL R39, [R1+0x2090] ;  /* 0x0020900001277983 */ /* 0x000ea80000100800 */
[----:B------:R1:W2:Y:S04]  /*2e630*/  @!P0 LDG.E.U8 R24, desc[UR60][R12.64] ;  /* 0x0000003c0c188981 */ /* 0x0002a8000c1e1100 */
[----:B------:R-:W2:Y:S01]  /*2e640*/  LDL.LU R99, [R1+0xcb8] ;  /* 0x000cb80001637983 */ /* 0x000ea20000300800 */
[----:B-1----:R-:W-:-:S03]  /*2e650*/  LOP3.LUT R12, R233, 0xffff, RZ, 0xc0, !PT ;  /* 0x0000ffffe90c7812 */ /* 0x002fc600078ec0ff */
[----:B------:R-:W2:Y:S04]  /*2e660*/  LDL.LU R233, [R1+0xc68] ;  /* 0x000c680001e97983 */ /* 0x000ea80000300800 */
[----:B------:R-:W2:Y:S04]  /*2e670*/  LDL R17, [R1+0x204c] ;  /* 0x00204c0001117983 */ /* 0x000ea80000100800 */
[----:B------:R-:W2:Y:S01]  /*2e680*/  LDL R16, [R1+0x2050] ;  /* 0x0020500001107983 */ /* 0x000ea20000100800 */
[----:B------:R-:W-:Y:S02]  /*2e690*/  PRMT R65, R12, 0x3340, R3 ;  /* 0x000033400c417816 */ /* 0x000fe40000000003 */
[----:B------:R-:W-:-:S02]  /*2e6a0*/  PRMT R252, RZ, 0x7610, R252 ;  /* 0x00007610fffc7816 */ /* 0x000fc400000000fc */
[----:B------:R-:W-:Y:S01]  /*2e6b0*/  PRMT R251, RZ, 0x7610, R251 ;  /* 0x00007610fffb7816 */ /* 0x000fe200000000fb */
[----:B----4-:R-:W-:Y:S02]  /*2e6c0*/  @!P0 IMAD.MOV.U32 R12, RZ, RZ, R114 ;  /* 0x000000ffff0c8224 */ /* 0x010fe400078e0072 */
[----:B---3--:R-:W-:Y:S01]  /*2e6d0*/  @!P0 IMAD.MOV.U32 R13, RZ, RZ, R112 ;  /* 0x000000ffff0d8224 */ /* 0x008fe200078e0070 */
[----:B--2---:R-:W-:Y:S02]  /*2e6e0*/  LOP3.LUT R3, R165, 0xffff, RZ, 0xc0, !PT ;  /* 0x0000ffffa5037812 */ /* 0x004fe400078ec0ff */
[----:B------:R-:W-:-:S06]  /*2e6f0*/  PRMT R119, RZ, 0x7610, R119 ;  /* 0x00007610ff777816 */ /* 0x000fcc0000000077 */
[----:B------:R1:W2:Y:S02]  /*2e700*/  @!P0 LDG.E.U8 R119, desc[UR60][R12.64] ;  /* 0x0000003c0c778981 */ /* 0x0002a4000c1e1100 */
[----:B-1----:R-:W-:Y:S02]  /*2e710*/  LOP3.LUT R12, R164, 0xffff, RZ, 0xc0, !PT ;  /* 0x0000ffffa40c7812 */ /* 0x002fe400078ec0ff */
[----:B------:R-:W3:Y:S04]  /*2e720*/  LDL.LU R164, [R1+0xc7c] ;  /* 0x000c7c0001a47983 */ /* 0x000ee80000300800 */
[----:B------:R-:W4:Y:S01]  /*2e730*/  LDL.LU R165, [R1+0xc20] ;  /* 0x000c200001a57983 */ /* 0x000f220000300800 */
[----:B------:R-:W-:Y:S02]  /*2e740*/  PRMT R58, R12, 0x3340, R3 ;  /* 0x000033400c3a7816 */ /* 0x000fe40000000003 */
[----:B------:R-:W-:Y:S01]  /*2e750*/  PRMT R118, RZ, 0x7610, R118 ;  /* 0x00007610ff767816 */ /* 0x000fe20000000076 */
[----:B------:R-:W-:-:S02]  /*2e760*/  @!P0 IMAD.MOV.U32 R12, RZ, RZ, R107 ;  /* 0x000000ffff0c8224 */ /* 0x000fc400078e006b */
[----:B------:R-:W-:Y:S01]  /*2e770*/  @!P0 IMAD.MOV.U32 R13, RZ, RZ, R14 ;  /* 0x000000ffff0d8224 */ /* 0x000fe200078e000e */
[----:B------:R-:W2:Y:S04]  /*2e780*/  LDL R15, [R1+0x200c] ;  /* 0x00200c00010f7983 */ /* 0x000ea80000100800 */
[----:B------:R-:W2:Y:S04]  /*2e790*/  LDL R14, [R1+0x2010] ;  /* 0x00201000010e7983 */ /* 0x000ea80000100800 */
[----:B------:R1:W2:Y:S01]  /*2e7a0*/  @!P0 LDG.E.U8 R118, desc[UR60][R12.64] ;  /* 0x0000003c0c768981 */ /* 0x0002a2000c1e1100 */
[----:B------:R-:W-:-:S02]  /*2e7b0*/  LOP3.LUT R3, R117, 0xffff, RZ, 0xc0, !PT ;  /* 0x0000ffff75037812 */ /* 0x000fc400078ec0ff */
[----:B-1----:R-:W-:Y:S01]  /*2e7c0*/  LOP3.LUT R12, R166, 0xffff, RZ, 0xc0, !PT ;  /* 0x0000ffffa60c7812 */ /* 0x002fe200078ec0ff */
[----:B------:R-:W-:Y:S01]  /*2e7d0*/  @!P0 IMAD.MOV.U32 R13, RZ, RZ, R38 ;  /* 0x000000ffff0d8224 */ /* 0x000fe200078e0026 */
[----:B------:R-:W2:Y:S04]  /*2e7e0*/  LDL.LU R166, [R1+0xc9c] ;  /* 0x000c9c0001a67983 */ /* 0x000ea80000300800 */
[----:B------:R-:W2:Y:S01]  /*2e7f0*/  LDL.LU R117, [R1+0xc48] ;  /* 0x000c480001757983 */ /* 0x000ea20000300800 */
[----:B------:R-:W-:Y:S01]  /*2e800*/  PRMT R60, R12, 0x3340, R3 ;  /* 0x000033400c3c7816 */ /* 0x000fe20000000003 */
[----:B------:R-:W-:Y:S01]  /*2e810*/  @!P0 IMAD.MOV.U32 R12, RZ, RZ, R4 ;  /* 0x000000ffff0c8224 */ /* 0x000fe200078e0004 */
[----:B------:R-:W-:Y:S01]  /*2e820*/  LOP3.LUT R3, R163, 0xffff, RZ, 0xc0, !PT ;  /* 0x0000ffffa3037812 */ /* 0x000fe200078ec0ff */
[----:B------:R-:W2:Y:S04]  /*2e830*/  LDL R38, [R1+0x1fcc] ;  /* 0x001fcc0001267983 */ /* 0x000ea80000100800 */
[----:B------:R1:W2:Y:S04]  /*2e840*/  @!P0 LDG.E.U8 R252, desc[UR60][R12.64] ;  /* 0x0000003c0cfc8981 */ /* 0x0002a8000c1e1100 */
[----:B------:R-:W2:Y:S01]  /*2e850*/  LDL R4, [R1+0x1fd0] ;  /* 0x001fd00001047983 */ /* 0x000ea20000100800 */
[----:B-1----:R-:W-:-:S04]  /*2e860*/  LOP3.LUT R12, R162, 0xffff, RZ, 0xc0, !PT ;  /* 0x0000ffffa20c7812 */ /* 0x002fc800078ec0ff */
[----:B------:R-:W-:Y:S02]  /*2e870*/  PRMT R62, R12, 0x3340, R3 ;  /* 0x000033400c3e7816 */ /* 0x000fe40000000003 */
[----:B------:R-:W-:Y:S02]  /*2e880*/  LOP3.LUT R3, R233, 0xffff, RZ, 0xc0, !PT ;  /* 0x0000ffffe9037812 */ /* 0x000fe400078ec0ff */
[----:B------:R-:W2:Y:S01]  /*2e890*/  LDL.LU R233, [R1+0xcc8] ;  /* 0x000cc80001e97983 */ /* 0x000ea20000300800 */
[----:B------:R-:W-:Y:S02]  /*2e8a0*/  @!P0 IMAD.MOV.U32 R12, RZ, RZ, R39 ;  /* 0x000000ffff0c8224 */ /* 0x000fe400078e0027 */
[----:B------:R-:W-:-:S05]  /*2e8b0*/  @!P0 IMAD.MOV.U32 R13, RZ, RZ, R40 ;  /* 0x000000ffff0d8224 */ /* 0x000fca00078e0028 */
[----:B------:R1:W2:Y:S02]  /*2e8c0*/  @!P0 LDG.E.U8 R251, desc[UR60][R12.64] ;  /* 0x0000003c0cfb8981 */ /* 0x0002a4000c1e1100 */
[----:B-1----:R-:W-:Y:S02]  /*2e8d0*/  LOP3.LUT R12, R99, 0xffff, RZ, 0xc0, !PT ;  /* 0x0000ffff630c7812 */ /* 0x002fe400078ec0ff */
[----:B------:R-:W2:Y:S01]  /*2e8e0*/  LDL.LU R99, [R1+0xc70] ;  /* 0x000c700001637983 */ /* 0x000ea20000300800 */
[----:B------:R-:W-:Y:S01]  /*2e8f0*/  @!P0 IMAD.MOV.U32 R13, RZ, RZ, R17 ;  /* 0x000000ffff0d8224 */ /* 0x000fe200078e0011 */
[----:B------:R-:W-:Y:S01]  /*2e900*/  PRMT R64, R12, 0x3340, R3 ;  /* 0x000033400c407816 */ /* 0x000fe20000000003 */
[----:B------:R-:W-:Y:S01]  /*2e910*/  @!P0 IMAD.MOV.U32 R12, RZ, RZ, R16 ;  /* 0x000000ffff0c8224 */ /* 0x000fe200078e0010 */
[----:B------:R-:W2:Y:S04]  /*2e920*/  LDL R17, [R1+0x1f8c] ;  /* 0x001f8c0001117983 */ /* 0x000ea80000100800 */
[----:B------:R-:W2:Y:S01]  /*2e930*/  LDL R16, [R1+0x1f90] ;  /* 0x001f900001107983 */ /* 0x000ea20000100800 */
[----:B------:R-:W-:-:S03]  /*2e940*/  PRMT R250, RZ, 0x7610, R250 ;  /* 0x00007610fffa7816 */ /* 0x000fc600000000fa */
[----:B------:R-:W2:Y:S04]  /*2e950*/  LDL.LU R160, [R1+0xcd8] ;  /* 0x000cd80001a07983 */ /* 0x000ea80000300800 */
[----:B------:R-:W2:Y:S04]  /*2e960*/  LDL.LU R161, [R1+0xc88] ;  /* 0x000c880001a17983 */ /* 0x000ea80000300800 */
[----:B------:R3:W2:Y:S01]  /*2e970*/  @!P0 LDG.E.U8 R250, desc[UR60][R12.64] ;  /* 0x0000003c0cfa8981 */ /* 0x0006a2000c1e1100 */
[----:B------:R-:W-:Y:S02]  /*2e980*/  PRMT R249, RZ, 0x7610, R249 ;  /* 0x00007610fff97816 */ /* 0x000fe400000000f9 */
[----:B------:R-:W-:-:S02]  /*2e990*/  PRMT R248, RZ, 0x7610, R248 ;  /* 0x00007610fff87816 */ /* 0x000fc400000000f8 */
[----:B---3--:R-:W-:Y:S02]  /*2e9a0*/  LOP3.LUT R12, R164, 0xffff, RZ, 0xc0, !PT ;  /* 0x0000ffffa40c7812 */ /* 0x008fe400078ec0ff */
[----:B----4-:R-:W-:-:S04]  /*2e9b0*/  LOP3.LUT R3, R165, 0xffff, RZ, 0xc0, !PT ;  /* 0x0000ffffa5037812 */ /* 0x010fc800078ec0ff */
[----:B------:R-:W-:Y:S01]  /*2e9c0*/  PRMT R67, R12, 0x3340, R3 ;  /* 0x000033400c437816 */ /* 0x000fe20000000003 */
[----:B--2---:R-:W-:Y:S02]  /*2e9d0*/  @!P0 IMAD.MOV.U32 R13, RZ, RZ, R15 ;  /* 0x000000ffff0d8224 */ /* 0x004fe400078e000f */
[----:B------:R-:W-:Y:S01]  /*2e9e0*/  @!P0 IMAD.MOV.U32 R12, RZ, RZ, R14 ;  /* 0x000000ffff0c8224 */ /* 0x000fe200078e000e */
[----:B------:R-:W2:Y:S04]  /*2e9f0*/  LDL R15, [R1+0x1f4c] ;  /* 0x001f4c00010f7983 */ /* 0x000ea80000100800 */
[----:B------:R-:W3:Y:S04]  /*2ea00*/  LDL R14, [R1+0x1f50] ;  /* 0x001f5000010e7983 */ /* 0x000ee80000100800 */
[----:B------:R-:W4:Y:S04]  /*2ea10*/  LDL.LU R162, [R1+0xcac] ;  /* 0x000cac0001a27983 */ /* 0x000f280000300800 */
[----:B------:R-:W4:Y:S04]  /*2ea20*/  LDL.LU R163, [R1+0xc58] ;  /* 0x000c580001a37983 */ /* 0x000f280000300800 */
[----:B------:R1:W4:Y:S04]  /*2ea30*/  @!P0 LDG.E.U8 R249, desc[UR60][R12.64] ;  /* 0x0000003c0cf98981 */ /* 0x000328000c1e1100 */
[----:B------:R-:W4:Y:S04]  /*2ea40*/  LDL R40, [R1+0x1f0c] ;  /* 0x001f0c0001287983 */ /* 0x000f280000100800 */
[----:B------:R-:W4:Y:S04]  /*2ea50*/  LDL R39, [R1+0x1f10] ;  /* 0x001f100001277983 */ /* 0x000f280000100800 */
[----:B------:R-:W4:Y:S04]  /*2ea60*/  LDL.LU R164, [R1+0xcd0] ;  /* 0x000cd00001a47983 */ /* 0x000f280000300800 */
[----:B------:R-:W4:Y:S01]  /*2ea70*/  LDL.LU R165, [R1+0xc78] ;  /* 0x000c780001a57983 */ /* 0x000f220000300800 */
[----:B------:R-:W-:-:S02]  /*2ea80*/  LOP3.LUT R3, R117, 0xffff, RZ, 0xc0, !PT ;  /* 0x0000ffff75037812 */ /* 0x000fc400078ec0ff */
[----:B-1----:R-:W-:Y:S01]  /*2ea90*/  LOP3.LUT R12, R166, 0xffff, RZ, 0xc0, !PT ;  /* 0x0000ffffa60c7812 */ /* 0x002fe200078ec0ff */
[----:B------:R-:W-:-:S03]  /*2eaa0*/  @!P0 IMAD.MOV.U32 R13, RZ, RZ, R38 ;  /* 0x000000ffff0d8224 */ /* 0x000fc600078e0026 */
[----:B------:R-:W-:Y:S01]  /*2eab0*/  PRMT R121, R12, 0x3340, R3 ;  /* 0x000033400c797816 */ /* 0x000fe20000000003 */
[----:B------:R-:W-:Y:S01]  /*2eac0*/  @!P0 IMAD.MOV.U32 R12, RZ, RZ, R4 ;  /* 0x000000ffff0c8224 */ /* 0x000fe200078e0004 */
[----:B------:R-:W4:Y:S04]  /*2ead0*/  LDL R38, [R1+0x1ecc] ;  /* 0x001ecc0001267983 */ /* 0x000f280000100800 */
[----:B------:R-:W4:Y:S04]  /*2eae0*/  LDL R4, [R1+0x1ed0] ;  /* 0x001ed00001047983 */ /* 0x000f280000100800 */
[----:B------:R1:W4:Y:S04]  /*2eaf0*/  @!P0 LDG.E.U8 R248, desc[UR60][R12.64] ;  /* 0x0000003c0cf88981 */ /* 0x000328000c1e1100 */
[----:B------:R-:W4:Y:S01]  /*2eb00*/  LDL.LU R166, [R1+0xce0] ;  /* 0x000ce00001a67983 */ /* 0x000f220000300800 */
[----:B-1----:R-:W-:-:S03]  /*2eb10*/  LOP3.LUT R12, R233, 0xffff, RZ, 0xc0, !PT ;  /* 0x0000ffffe90c7812 */ /* 0x002fc600078ec0ff */
[----:B------:R-:W4:Y:S01]  /*2eb20*/  LDL.LU R233, [R1+0xc98] ;  /* 0x000c980001e97983 */ /* 0x000f220000300800 */
[----:B------:R-:W-:-:S04]  /*2eb30*/  LOP3.LUT R3, R99, 0xffff, RZ, 0xc0, !PT ;  /* 0x0000ffff63037812 */ /* 0x000fc800078ec0ff */
[----:B------:R-:W-:Y:S01]  /*2eb40*/  PRMT R70, R12, 0x3340, R3 ;  /* 0x000033400c467816 */ /* 0x000fe20000000003 */
[----:B------:R-:W-:Y:S02]  /*2eb50*/  @!P0 IMAD.MOV.U32 R12, RZ, RZ, R16 ;  /* 0x000000ffff0c8224 */ /* 0x000fe400078e0010 */
[----:B------:R-:W-:Y:S01]  /*2eb60*/  @!P0 IMAD.MOV.U32 R13, RZ, RZ, R17 ;  /* 0x000000ffff0d8224 */ /* 0x000fe200078e0011 */
[----:B------:R-:W4:Y:S04]  /*2eb70*/  LDL R16, [R1+0x1e90] ;  /* 0x001e900001107983 */ /* 0x000f280000100800 */
[----:B------:R-:W4:Y:S04]  /*2eb80*/  LDL R17, [R1+0x1e8c] ;  /* 0x001e8c0001117983 */ /* 0x000f280000100800 */
[----:B------:R-:W4:Y:S04]  /*2eb90*/  LDL.LU R117, [R1+0xcf8] ;  /* 0x000cf80001757983 */ /* 0x000f280000300800 */
[----:B------:R-:W4:Y:S01]  /*2eba0*/  LDL.LU R99, [R1+0xcc4] ;  /* 0x000cc40001637983 */ /* 0x000f220000300800 */
[----:B------:R-:W-:-:S02]  /*2ebb0*/  PRMT R247, RZ, 0x7610, R247 ;  /* 0x00007610fff77816 */ /* 0x000fc400000000f7 */
[----:B------:R-:W-:-:S04]  /*2ebc0*/  LOP3.LUT R3, R161, 0xffff, RZ, 0xc0, !PT ;  /* 0x0000ffffa1037812 */ /* 0x000fc800078ec0ff */
[----:B------:R1:W4:Y:S01]  /*2ebd0*/  @!P0 LDG.E.U8 R247, desc[UR60][R12.64] ;  /* 0x0000003c0cf78981 */ /* 0x000322000c1e1100 */
[----:B------:R-:W-:Y:S02]  /*2ebe0*/  PRMT R246, RZ, 0x7610, R246 ;  /* 0x00007610fff67816 */ /* 0x000fe400000000f6 */
[----:B-1----:R-:W-:-:S04]  /*2ebf0*/  LOP3.LUT R12, R160, 0xffff, RZ, 0xc0, !PT ;  /* 0x0000ffffa00c7812 */ /* 0x002fc800078ec0ff */
[----:B------:R-:W-:Y:S02]  /*2ec00*/  PRMT R97, R12, 0x3340, R3 ;  /* 0x000033400c617816 */ /* 0x000fe40000000003 */
[----:B------:R-:W-:Y:S02]  /*2ec10*/  PRMT R245, RZ, 0x7610, R245 ;  /* 0x00007610fff57816 */ /* 0x000fe400000000f5 */
[----:B------:R-:W-:Y:S01]  /*2ec20*/  PRMT R244, RZ, 0x7610, R244 ;  /* 0x00007610fff47816 */ /* 0x000fe200000000f4 */
[----:B--2---:R-:W-:Y:S02]  /*2ec30*/  @!P0 IMAD.MOV.U32 R13, RZ, RZ, R15 ;  /* 0x000000ffff0d8224 */ /* 0x004fe400078e000f */
[----:B---3--:R-:W-:Y:S01]  /*2ec40*/  @!P0 IMAD.MOV.U32 R12, RZ, RZ, R14 ;  /* 0x000000ffff0c8224 */ /* 0x008fe200078e000e */
[----:B------:R-:W2:Y:S01]  /*2ec50*/  LDL R15, [R1+0x1e4c] ;  /* 0x001e4c00010f7983 */ /* 0x000ea20000100800 */
[----:B----4-:R-:W-:-:S03]  /*2ec60*/  LOP3.LUT R3, R163, 0xffff, RZ, 0xc0, !PT ;  /* 0x0000ffffa3037812 */ /* 0x010fc600078ec0ff */
[----:B------:R-:W3:Y:S04]  /*2ec70*/  LDL R14, [R1+0x1e50] ;  /* 0x001e5000010e7983 */ /* 0x000ee80000100800 */
[----:B------:R1:W4:Y:S02]  /*2ec80*/  @!P0 LDG.E.U8 R246, desc[UR60][R12.64] ;  /* 0x0000003c0cf68981 */ /* 0x000324000c1e1100 */
[----:B-1----:R-:W-:Y:S01]  /*2ec90*/  LOP3.LUT R12, R162, 0xffff, RZ, 0xc0, !PT ;  /* 0x0000ffffa20c7812 */ /* 0x002fe200078ec0ff */
[----:B------:R-:W-:-:S03]  /*2eca0*/  @!P0 IMAD.MOV.U32 R13, RZ, RZ, R40 ;  /* 0x000000ffff0d8224 */ /* 0x000fc600078e0028 */
[----:B------:R-:W-:Y:S01]  /*2ecb0*/  PRMT R66, R12, 0x3340, R3 ;  /* 0x000033400c427816 */ /* 0x000fe20000000003 */
[----:B------:R-:W-:Y:S01]  /*2ecc0*/  @!P0 IMAD.MOV.U32 R12, RZ, RZ, R39 ;  /* 0x000000ffff0c8224 */ /* 0x000fe200078e0027 */
[----:B------:R-:W-:-:S04]  /*2ecd0*/  LOP3.LUT R3, R165, 0xffff, RZ, 0xc0, !PT ;  /* 0x0000ffffa5037812 */ /* 0x000fc800078ec0ff */
[----:B------:R1:W4:Y:S02]  /*2ece0*/  @!P0 LDG.E.U8 R245, desc[UR60][R12.64] ;  /* 0x0000003c0cf58981 */ /* 0x000324000c1e1100 */
[----:B-1----:R-:W-:-:S04]  /*2ecf0*/  LOP3.LUT R12, R164, 0xffff, RZ, 0xc0, !PT ;  /* 0x0000ffffa40c7812 */ /* 0x002fc800078ec0ff */
[----:B------:R-:W-:Y:S02]  /*2ed00*/  PRMT R68, R12, 0x3340, R3 ;  /* 0x000033400c447816 */ /* 0x000fe40000000003 */
[----:B------:R-:W-:Y:S01]  /*2ed10*/  LOP3.LUT R3, R233, 0xffff, RZ, 0xc0, !PT ;  /* 0x0000ffffe9037812 */ /* 0x000fe200078ec0ff */
[----:B------:R-:W-:Y:S01]  /*2ed20*/  @!P0 IMAD.MOV.U32 R12, RZ, RZ, R4 ;  /* 0x000000ffff0c8224 */ /* 0x000fe200078e0004 */
[----:B------:R-:W4:Y:S04]  /*2ed30*/  LDL.LU R233, [R1+0xca8] ;  /* 0x000ca80001e97983 */ /* 0x000f280000300800 */
[----:B0-----:R-:W4:Y:S04]  /*2ed40*/  LDL.LU R234, [R1+0x1e10] ;  /* 0x001e100001ea7983 */ /* 0x001f280000300800 */
[----:B------:R-:W4:Y:S01]  /*2ed50*/  LDL.LU R4, [R1+0x1e0c] ;  /* 0x001e0c0001047983 */ /* 0x000f220000300800 */
[----:B------:R-:W-:-:S05]  /*2ed60*/  @!P0 IMAD.MOV.U32 R13, RZ, RZ, R38 ;  /* 0x000000ffff0d8224 */ /* 0x000fca00078e0026 */
[----:B------:R0:W4:Y:S02]  /*2ed70*/  @!P0 LDG.E.U8 R244, desc[UR60][R12.64] ;  /* 0x0000003c0cf48981 */ /* 0x000124000c1e1100 */
[----:B0-----:R-:W-:Y:S02]  /*2ed80*/  LOP3.LUT R12, R166, 0xffff, RZ, 0xc0, !PT ;  /* 0x0000ffffa60c7812 */ /* 0x001fe400078ec0ff */
[----:B------:R-:W4:Y:S02]  /*2ed90*/  LDL.LU R166, [R1+0xcfc] ;  /* 0x000cfc0001a67983 */ /* 0x000f240000300800 */
[----:B------:R-:W-:Y:S02]  /*2eda0*/  PRMT R69, R12, 0x3340, R3 ;  /* 0x000033400c457816 */ /* 0x000fe40000000003 */
[----:B------:R-:W-:Y:S02]  /*2edb0*/  LOP3.LUT R3, R99, 0xffff, RZ, 0xc0, !PT ;  /* 0x0000ffff63037812 */ /* 0x000fe400078ec0ff */
[----:B------:R-:W4:Y:S04]  /*2edc0*/  LDL.LU R99, [R1+0xccc] ;  /* 0x000ccc0001637983 */ /* 0x000f280000300800 */
[----:B------:R-:W4:Y:S04]  /*2edd0*/  LDL.LU R237, [R1+0x1dd0] ;  /* 0x001dd00001ed7983 */ /* 0x000f280000300800 */
[----:B------:R-:W4:Y:S01]  /*2ede0*/  LDL.LU R235, [R1+0x1dcc] ;  /* 0x001dcc0001eb7983 */ /* 0x000f220000300800 */
[----:B------:R-:W-:Y:S01]  /*2edf0*/  PRMT R243, RZ, 0x7610, R243 ;  /* 0x00007610fff37816 */ /* 0x000fe200000000f3 */
[----:B------:R-:W-:-:S02]  /*2ee00*/  @!P0 IMAD.MOV.U32 R12, RZ, RZ, R16 ;  /* 0x000000ffff0c8224 */ /* 0x000fc400078e0010 */
[----:B------:R-:W-:Y:S01]  /*2ee10*/  @!P0 IMAD.MOV.U32 R13, RZ, RZ, R17 ;  /* 0x000000ffff0d8224 */ /* 0x000fe200078e0011 */
[----:B------:R-:W-:Y:S01]  /*2ee20*/  PRMT R242, RZ, 0x7610, R242 ;  /* 0x00007610fff27816 */ /* 0x000fe200000000f2 */
[----:B------:R-:W4:Y:S04]  /*2ee30*/  LDL.LU R236, [R1+0x1d90] ;  /* 0x001d900001ec7983 */ /* 0x000f280000300800 */
[----:B------:R0:W4:Y:S04]  /*2ee40*/  @!P0 LDG.E.U8 R243, desc[UR60][R12.64] ;  /* 0x0000003c0cf38981 */ /* 0x000128000c1e1100 */
[----:B------:R-:W4:Y:S04]  /*2ee50*/  LDL.LU R161, [R1+0xd00] ;  /* 0x000d000001a17983 */ /* 0x000f280000300800 */
[----:B------:R-:W4:Y:S01]  /*2ee60*/  LDL.LU R163, [R1+0xcdc] ;  /* 0x000cdc0001a37983 */ /* 0x000f220000300800 */
[----:B0-----:R-:W-:-:S04]  /*2ee70*/  LOP3.LUT R12, R117, 0xffff, RZ, 0xc0, !PT ;  /* 0x0000ffff750c7812 */ /* 0x001fc800078ec0ff */
[----:B------:R-:W-:Y:S02]  /*2ee80*/  PRMT R113, R12, 0x3340, R3 ;  /* 0x000033400c717816 */ /* 0x000fe40000000003 */
[----:B------:R-:W-:Y:S02]  /*2ee90*/  LOP3.LUT R3, R98, 0xffff, RZ, 0xc0, !PT ;  /* 0x0000ffff62037812 */ /* 0x000fe400078ec0ff */
[----:B------:R-:W4:Y:S01]  /*2eea0*/  LDL.LU R98, [R1+0x1d8c] ;  /* 0x001d8c0001627983 */ /* 0x000f220000300800 */
[----:B------:R-:W-:Y:S02]  /*2eeb0*/  PRMT R241, RZ, 0x7610, R241 ;  /* 0x00007610fff17816 */ /* 0x000fe400000000f1 */
[----:B------:R-:W-:Y:S01]  /*2eec0*/  PRMT R240, RZ, 0x7610, R240 ;  /* 0x00007610fff07816 */ /* 0x000fe200000000f0 */
[----:B--2---:R-:W-:Y:S02]  /*2eed0*/  @!P0 IMAD.MOV.U32 R13, RZ, RZ, R15 ;  /* 0x000000ffff0d8224 */ /* 0x004fe400078e000f */
[----:B---3--:R-:W-:-:S02]  /*2eee0*/  @!P0 IMAD.MOV.U32 R12, RZ, RZ, R14 ;  /* 0x000000ffff0c8224 */ /* 0x008fc400078e000e */
[----:B------:R-:W2:Y:S04]  /*2eef0*/  LDL.LU R14, [R1+0xcf4] ;  /* 0x000cf400010e7983 */ /* 0x000ea80000300800 */
[----:B------:R0:W3:Y:S04]  /*2ef00*/  @!P0 LDG.E.U8 R242, desc[UR60][R12.64] ;  /* 0x0000003c0cf28981 */ /* 0x0000e8000c1e1100 */
[----:B------:R-:W3:Y:S01]  /*2ef10*/  LDL.LU R165, [R1+0xce8] ;  /* 0x000ce80001a57983 */ /* 0x000ee20000300800 */
[----:B0-----:R-:W-:-:S03]  /*2ef20*/  LOP3.LUT R12, R110, 0xffff, RZ, 0xc0, !PT ;  /* 0x0000ffff6e0c7812 */ /* 0x001fc600078ec0ff */
[----:B------:R-:W3:Y:S01]  /*2ef30*/  LDL.LU R110, [R1+0x1d4c] ;  /* 0x001d4c00016e7983 */ /* 0x000ee20000300800 */
[----:B------:R-:W-:Y:S01]  /*2ef40*/  PRMT R156, R12, 0x3340, R3 ;  /* 0x000033400c9c7816 */ /* 0x000fe20000000003 */
[----:B----4-:R-:W-:Y:S02]  /*2ef50*/  @!P0 IMAD.MOV.U32 R12, RZ, RZ, R234 ;  /* 0x000000ffff0c8224 */ /* 0x010fe400078e00ea */
[----:B------:R-:W-:-:S05]  /*2ef60*/  @!P0 IMAD.MOV.U32 R13, RZ, RZ, R4 ;  /* 0x000000ffff0d8224 */ /* 0x000fca00078e0004 */
[----:B------:R0:W4:Y:S01]  /*2ef70*/  @!P0 LDG.E.U8 R241, desc[UR60][R12.64] ;  /* 0x0000003c0cf18981 */ /* 0x000122000c1e1100 */
[----:B------:R-:W-:Y:S02]  /*2ef80*/  LOP3.LUT R3, R233, 0xffff, RZ, 0xc0, !PT ;  /* 0x0000ffffe9037812 */ /* 0x000fe400078ec0ff */
[----:B0-----:R-:W-:Y:S02]  /*2ef90*/  LOP3.LUT R12, R89, 0xffff, RZ, 0xc0, !PT ;  /* 0x0000ffff590c7812 */ /* 0x001fe400078ec0ff */
[----:B------:R-:W4:Y:S04]  /*2efa0*/  LDL.LU R89, [R1+0x1d50] ;  /* 0x001d500001597983 */ /* 0x000f280000300800 */
[----:B------:R-:W4:Y:S04]  /*2efb0*/  LDL.LU R117, [R1+0xcc0] ;  /* 0x000cc00001757983 */ /* 0x000f280000300800 */
[----:B------:R-:W4:Y:S04]  /*2efc0*/  LDL.LU R162, [R1+0xcb4] ;  /* 0x000cb40001a27983 */ /* 0x000f280000300800 */
[----:B------:R-:W4:Y:S01]  /*2efd0*/  LDL.LU R233, [R1+0xcf0] ;  /* 0x000cf00001e97983 */ /* 0x000f220000300800 */
[----:B------:R-:W-:-:S03]  /*2efe0*/  PRMT R92, R12, 0x3340, R3 ;  /* 0x000033400c5c7816 */ /* 0x000fc60000000003 */
[----:B------:R-:W4:Y:S01]  /*2eff0*/  LDL.LU R164, [R1+0xce4] ;  /* 0x000ce40001a47983 */ /* 0x000f220000300800 */
[----:B------:R-:W-:Y:S02]  /*2f000*/  @!P0 IMAD.MOV.U32 R12, RZ, RZ, R237 ;  /* 0x000000ffff0c8224 */ /* 0x000fe400078e00ed */
[----:B------:R-:W-:-:S05]  /*2f010*/  @!P0 IMAD.MOV.U32 R13, RZ, RZ, R235 ;  /* 0x000000ffff0d8224 */ /* 0x000fca00078e00eb */
[----:B------:R0:W4:Y:S01]  /*2f020*/  @!P0 LDG.E.U8 R240, desc[UR60][R12.64] ;  /* 0x0000003c0cf08981 */ /* 0x000122000c1e1100 */
[----:B------:R-:W-:Y:S02]  /*2f030*/  LOP3.LUT R3, R99, 0xffff, RZ, 0xc0, !PT ;  /* 0x0000ffff63037812 */ /* 0x000fe400078ec0ff */
[----:B0-----:R-:W-:Y:S02]  /*2f040*/  LOP3.LUT R12, R166, 0xffff, RZ, 0xc0, !PT ;  /* 0x0000ffffa60c7812 */ /* 0x001fe400078ec0ff */
[----:B------:R-:W4:Y:S04]  /*2f050*/  LDL.LU R166, [R1+0xcbc] ;  /* 0x000cbc0001a67983 */ /* 0x000f280000300800 */
[----:B------:R-:W4:Y:S04]  /*2f060*/  LDL.LU R157, [R1+0xcb0] ;  /* 0x000cb000019d7983 */ /* 0x000f280000300800 */
[----:B------:R-:W4:Y:S01]  /*2f070*/  LDL.LU R99, [R1+0xca4] ;  /* 0x000ca40001637983 */ /* 0x000f220000300800 */
[----:B------:R-:W-:-:S02]  /*2f080*/  PRMT R73, R12, 0x3340, R3 ;  /* 0x000033400c497816 */ /* 0x000fc40000000003 */
[----:B------:R-:W-:Y:S01]  /*2f090*/  PRMT R239, RZ, 0x7610, R239 ;  /* 0x00007610ffef7816 */ /* 0x000fe200000000ef */
[----:B------:R-:W-:Y:S02]  /*2f0a0*/  @!P0 IMAD.MOV.U32 R12, RZ, RZ, R236 ;  /* 0x000000ffff0c8224 */ /* 0x000fe400078e00ec */
[----:B------:R-:W-:Y:S01]  /*2f0b0*/  @!P0 IMAD.MOV.U32 R13, RZ, RZ, R98 ;  /* 0x000000ffff0d8224 */ /* 0x000fe200078e0062 */
[----:B------:R-:W4:Y:S01]  /*2f0c0*/  LDL.LU R159, [R1+0xc94] ;  /* 0x000c9400019f7983 */ /* 0x000f220000300800 */
[----:B------:R-:W-:-:S03]  /*2f0d0*/  LOP3.LUT R3, R163, 0xffff, RZ, 0xc0, !PT ;  /* 0x0000ffffa3037812 */ /* 0x000fc600078ec0ff */
[----:B------:R0:W4:Y:S01]  /*2f0e0*/  @!P0 LDG.E.U8 R239, desc[UR60][R12.64] ;  /* 0x0000003c0cef8981 */ /* 0x000122000c1e1100 */
[----:B------:R-:W-:Y:S02]  /*2f0f0*/  PRMT R238, RZ, 0x7610, R238 ;  /* 0x00007610ffee7816 */ /* 0x000fe400000000ee */
[----:B0-----:R-:W-:Y:S02]  /*2f100*/  LOP3.LUT R12, R161, 0xffff, RZ, 0xc0, !PT ;  /* 0x0000ffffa10c7812 */ /* 0x001fe400078ec0ff */
[----:B------:R-:W4:Y:S04]  /*2f110*/  LDL.LU R161, [R1+0xc64] ;  /* 0x000c640001a17983 */ /* 0x000f280000300800 */
[----:B------:R-:W4:Y:S01]  /*2f120*/  LDL.LU R160, [R1+0xc54] ;  /* 0x000c540001a07983 */ /* 0x000f220000300800 */
[----:B------:R-:W-:-:S03]  /*2f130*/  PRMT R75, R12, 0x3340, R3 ;  /* 0x000033400c4b7816 */ /* 0x000fc60000000003 */
[----:B------:R-:W4:Y:S04]  /*2f140*/  LDL.LU R163, [R1+0xca0] ;  /* 0x000ca00001a37983 */ /* 0x000f280000300800 */
[----:B------:R-:W4:Y:S01]  /*2f150*/  LDL.LU R158, [R1+0xc90] ;  /* 0x000c9000019e7983 */ /* 0x000f220000300800 */
[----:B--2---:R-:W-:Y:S01]  /*2f160*/  LOP3.LUT R14, R14, 0xffff, RZ, 0xc0, !PT ;  /* 0x0000ffff0e0e7812 */ /* 0x004fe200078ec0ff */
[----:B---3--:R-:W-:Y:S02]  /*2f170*/  @!P0 IMAD.MOV.U32 R13, RZ, RZ, R110 ;  /* 0x000000ffff0d8224 */ /* 0x008fe400078e006e */
[----:B----4-:R-:W-:-:S05]  /*2f180*/  @!P0 IMAD.MOV.U32 R12, RZ, RZ, R89 ;  /* 0x000000ffff0c8224 */ /* 0x010fca00078e0059 */
[----:B------:R0:W2:Y:S01]  /*2f190*/  @!P0 LDG.E.U8 R238, desc[UR60][R12.64] ;  /* 0x0000003c0cee8981 */ /* 0x0000a2000c1e1100 */
[----:B------:R-:W-:Y:S02]  /*2f1a0*/  LOP3.LUT R3, R162, 0xffff, RZ, 0xc0, !PT ;  /* 0x0000ffffa2037812 */ /* 0x000fe400078ec0ff */
[----:B0-----:R-:W-:Y:S02]  /*2f1b0*/  LOP3.LUT R12, R165, 0xffff, RZ, 0xc0, !PT ;  /* 0x0000ffffa50c7812 */ /* 0x001fe400078ec0ff */
[----:B------:R-:W-:Y:S01]  /*2f1c0*/  LOP3.LUT R13, R117, 0xffff, RZ, 0xc0, !PT ;  /* 0x0000ffff750d7812 */ /* 0x000fe200078ec0ff */
[----:B------:R-:W3:Y:S04]  /*2f1d0*/  LDL.LU R165, [R1+0xc60] ;  /* 0x000c600001a57983 */ /* 0x000ee80000300800 */
[----:B------:R-:W4:Y:S01]  /*2f1e0*/  LDL.LU R117, [R1+0xc50] ;  /* 0x000c500001757983 */ /* 0x000f220000300800 */
[----:B------:R-:W-:-:S02]  /*2f1f0*/  PRMT R71, R14, 0x3340, R13 ;  /* 0x000033400e477816 */ /* 0x000fc4000000000d */
[----:B------:R-:W-:Y:S02]  /*2f200*/  LOP3.LUT R14, R233, 0xffff, RZ, 0xc0, !PT ;  /* 0x0000ffffe90e7812 */ /* 0x000fe400078ec0ff */
[----:B------:R-:W2:Y:S01]  /*2f210*/  LDL.LU R233, [R1+0xc44] ;  /* 0x000c440001e97983 */ /* 0x000ea20000300800 */
[----:B------:R-:W-:-:S03]  /*2f220*/  PRMT R103, R12, 0x3340, R3 ;  /* 0x000033400c677816 */ /* 0x000fc60000000003 */
[----:B------:R-:W2:Y:S01]  /*2f230*/  LDL.LU R162, [R1+0xc34] ;  /* 0x000c340001a27983 */ /* 0x000ea20000300800 */
[----:B------:R-:W-:Y:S02]  /*2f240*/  LOP3.LUT R12, R164, 0xffff, RZ, 0xc0, !PT ;  /* 0x0000ffffa40c7812 */ /* 0x000fe400078ec0ff */
[----:B------:R-:W-:Y:S01]  /*2f250*/  LOP3.LUT R13, R166, 0xffff, RZ, 0xc0, !PT ;  /* 0x0000ffffa60d7812 */ /* 0x000fe200078ec0ff */
[----:B------:R-:W2:Y:S04]  /*2f260*/  LDL.LU R164, [R1+0xc04] ;  /* 0x000c040001a47983 */ /* 0x000ea80000300800 */
[----:B------:R-:W2:Y:S01]  /*2f270*/  LDL.LU R166, [R1+0xbf4] ;  /* 0x000bf40001a67983 */ /* 0x000ea20000300800 */
[----:B------:R-:W-:Y:S02]  /*2f280*/  PRMT R72, R14, 0x3340, R13 ;  /* 0x000033400e487816 */ /* 0x000fe4000000000d */
[----:B------:R-:W-:-:S02]  /*2f290*/  LOP3.LUT R14, R99, 0xffff, RZ, 0xc0, !PT ;  /* 0x0000ffff630e7812 */ /* 0x000fc400078ec0ff */
[----:B------:R-:W2:Y:S01]  /*2f2a0*/  LDL.LU R99, [R1+0xc40] ;  /* 0x000c400001637983 */ /* 0x000ea20000300800 */
[----:B------:R-:W-:-:S03]  /*2f2b0*/  LOP3.LUT R3, R157, 0xffff, RZ, 0xc0, !PT ;  /* 0x0000ffff9d037812 */ /* 0x000fc600078ec0ff */
[----:B------:R-:W2:Y:S01]  /*2f2c0*/  LDL.LU R157, [R1+0xc30] ;  /* 0x000c3000019d7983 */ /* 0x000ea20000300800 */
[----:B------:R-:W-:Y:S02]  /*2f2d0*/  PRMT R74, R12, 0x3340, R3 ;  /* 0x000033400c4a7816 */ /* 0x000fe40000000003 */
[----:B------:R-:W-:Y:S02]  /*2f2e0*/  LOP3.LUT R12, R159, 0xffff, RZ, 0xc0, !PT ;  /* 0x0000ffff9f0c7812 */ /* 0x000fe400078ec0ff */
[----:B------:R-:W2:Y:S01]  /*2f2f0*/  LDL.LU R159, [R1+0xc00] ;  /* 0x000c0000019f7983 */ /* 0x000ea20000300800 */
[----:B------:R-:W-:-:S03]  /*2f300*/  LOP3.LUT R13, R161, 0xffff, RZ, 0xc0, !PT ;  /* 0x0000ffffa10d7812 */ /* 0x000fc600078ec0ff */
[----:B------:R-:W2:Y:S01]  /*2f310*/  LDL.LU R161, [R1+0xbf0] ;  /* 0x000bf00001a17983 */ /* 0x000ea20000300800 */
[----:B------:R-:W-:Y:S02]  /*2f320*/  LOP3.LUT R3, R160, 0xffff, RZ, 0xc0, !PT ;  /* 0x0000ffffa0037812 */ /* 0x000fe400078ec0ff */
[----:B------:R-:W-:Y:S01]  /*2f330*/  PRMT R77, R14, 0x3340, R13 ;  /* 0x000033400e4d7816 */ /* 0x000fe2000000000d */
[----:B------:R-:W2:Y:S01]  /*2f340*/  LDL.LU R155, [R1+0xbe4] ;  /* 0x000be400019b7983 */ /* 0x000ea20000300800 */
[----:B------:R-:W-:-:S03]  /*2f350*/  LOP3.LUT R14, R163, 0xffff, RZ, 0xc0, !PT ;  /* 0x0000ffffa30e7812 */ /* 0x000fc600078ec0ff */
[----:B------:R-:W2:Y:S04]  /*2f360*/  LDL.LU R160, [R1+0xbd4] ;  /* 0x000bd40001a07983 */ /* 0x000ea80000300800 */
[----:B------:R-:W2:Y:S01]  /*2f370*/  LDL.LU R163, [R1+0xba4] ;  /* 0x000ba40001a37983 */ /* 0x000ea20000300800 */
[----:B------:R-:W-:Y:S02]  /*2f380*/  PRMT R79, R12, 0x3340, R3 ;  /* 0x000033400c4f7816 */ /* 0x000fe40000000003 */
[----:B------:R-:W-:Y:S02]  /*2f390*/  LOP3.LUT R12, R158, 0xffff, RZ, 0xc0, !PT ;  /* 0x0000ffff9e0c7812 */ /* 0x000fe400078ec0ff */
[----:B------:R-:W2:Y:S01]  /*2f3a0*/  LDL.LU R158, [R1+0xb94] ;  /* 0x000b9400019e7983 */ /* 0x000ea20000300800 */
[----:B---3--:R-:W-:-:S03]  /*2f3b0*/  LOP3.LUT R13, R165, 0xffff, RZ, 0xc0, !PT ;  /* 0x0000ffffa50d7812 */ /* 0x008fc600078ec0ff */
[----:B------:R-:W3:Y:S01]  /*2f3c0*/  LDL.LU R165, [R1+0xbe0] ;  /* 0x000be00001a57983 */ /* 0x000ee20000300800 */
[----:B----4-:R-:W-:Y:S02]  /*2f3d0*/  LOP3.LUT R3, R117, 0xffff, RZ, 0xc0, !PT ;  /* 0x0000ffff75037812 */ /* 0x010fe400078ec0ff */
[----:B------:R-:W-:Y:S01]  /*2f3e0*/  PRMT R81, R14, 0x3340, R13 ;  /* 0x000033400e517816 */ /* 0x000fe2000000000d */
[----:B------:R-:W4:Y:S01]  /*2f3f0*/  LDL.LU R117, [R1+0xbd0] ;  /* 0x000bd00001757983 */ /* 0x000f220000300800 */
[----:B--2---:R-:W-:-:S03]  /*2f400*/  LOP3.LUT R14, R233, 0xffff, RZ, 0xc0, !PT ;  /* 0x0000ffffe90e7812 */ /* 0x004fc600078ec0ff */
[----:B------:R-:W2:Y:S01]  /*2f410*/  LDL.LU R233, [R1+0xba0] ;  /* 0x000ba00001e97983 */ /* 0x000ea20000300800 */
[----:B------:R-:W-:Y:S02]  /*2f420*/  PRMT R83, R12, 0x3340, R3 ;  /* 0x000033400c537816 */ /* 0x000fe40000000003 */
[----:B------:R-:W-:Y:S02]  /*2f430*/  LOP3.LUT R12, R162, 0xffff, RZ, 0xc0, !PT ;  /* 0x0000ffffa20c7812 */ /* 0x000fe400078ec0ff */
[----:B------:R-:W-:Y:S01]  /*2f440*/  LOP3.LUT R13, R164, 0xffff, RZ, 0xc0, !PT ;  /* 0x0000ffffa40d7812 */ /* 0x000fe200078ec0ff */
[----:B------:R-:W2:Y:S04]  /*2f450*/  LDL.LU R162, [R1+0xb90] ;  /* 0x000b900001a27983 */ /* 0x000ea80000300800 */
[----:B------:R-:W2:Y:S01]  /*2f460*/  LDL.LU R164, [R1+0xb84] ;  /* 0x000b840001a47983 */ /* 0x000ea20000300800 */
[----:B------:R-:W-:-:S02]  /*2f470*/  LOP3.LUT R3, R166, 0xffff, RZ, 0xc0, !PT ;  /* 0x0000ffffa6037812 */ /* 0x000fc400078ec0ff */
[----:B------:R-:W-:Y:S01]  /*2f480*/  PRMT R76, R14, 0x3340, R13 ;  /* 0x000033400e4c7816 */ /* 0x000fe2000000000d */
        /* <DEDUP_REMOVED lines=11> */
[----:B------:R-:W-:Y:S02]  /*2f540*/  PRMT R82, R12, 0x3340, R3 ;  /* 0x000033400c527816 */ /* 0x000fe40000000003 */
[----:B------:R-:W-:Y:S02]  /*2f550*/  LOP3.LUT R12, R160, 0xffff, RZ, 0xc0, !PT ;  /* 0x0000ffffa00c7812 */ /* 0x000fe400078ec0ff */
[----:B------:R-:W-:Y:S02]  /*2f560*/  LOP3.LUT R14, R155, 0xffff, RZ, 0xc0, !PT ;  /* 0x0000ffff9b0e7812 */ /* 0x000fe400078ec0ff */
[----:B------:R-:W-:Y:S01]  /*2f570*/  LOP3.LUT R13, R163, 0xffff, RZ, 0xc0, !PT ;  /* 0x0000ffffa30d7812 */ /* 0x000fe200078ec0ff */
[----:B------:R-:W2:Y:S04]  /*2f580*/  LDL.LU R160, [R1+0xb40] ;  /* 0x000b400001a07983 */ /* 0x000ea80000300800 */
[----:B------:R-:W2:Y:S01]  /*2f590*/  LDL.LU R163, [R1+0xb30] ;  /* 0x000b300001a37983 */ /* 0x000ea20000300800 */
[----:B------:R-:W-:-:S02]  /*2f5a0*/  LOP3.LUT R3, R158, 0xffff, RZ, 0xc0, !PT ;  /* 0x0000ffff9e037812 */ /* 0x000fc400078ec0ff */
[----:B------:R-:W-:Y:S02]  /*2f5b0*/  PRMT R85, R14, 0x3340, R13 ;  /* 0x000033400e557816 */ /* 0x000fe4000000000d */
[----:B------:R-:W-:Y:S02]  /*2f5c0*/  PRMT R123, R12, 0x3340, R3 ;  /* 0x000033400c7b7816 */ /* 0x000fe40000000003 */
[----:B---3--:R-:W-:Y:S02]  /*2f5d0*/  LOP3.LUT R14, R165, 0xffff, RZ, 0xc0, !PT ;  /* 0x0000ffffa50e7812 */ /* 0x008fe400078ec0ff */
[----:B------:R-:W3:Y:S04]  /*2f5e0*/  LDL.LU R165, [R1+0xb24] ;  /* 0x000b240001a57983 */ /* 0x000ee80000300800 */
[----:B------:R-:W3:Y:S01]  /*2f5f0*/  LDL.LU R158, [R1+0xb14] ;  /* 0x000b1400019e7983 */ /* 0x000ee20000300800 */
[----:B----4-:R-:W-:-:S02]  /*2f600*/  LOP3.LUT R12, R117, 0xffff, RZ, 0xc0, !PT ;  /* 0x0000ffff750c7812 */ /* 0x010fc400078ec0ff */
[----:B--2---:R-:W-:Y:S01]  /*2f610*/  LOP3.LUT R13, R233, 0xffff, RZ, 0xc0, !PT ;  /* 0x0000ffffe90d7812 */ /* 0x004fe200078ec0ff */
[----:B------:R-:W2:Y:S04]  /*2f620*/  LDL.LU R117, [R1+0xae4] ;  /* 0x000ae40001757983 */ /* 0x000ea80000300800 */
[----:B------:R-:W4:Y:S01]  /*2f630*/  LDL.LU R233, [R1+0xad4] ;  /* 0x000ad40001e97983 */ /* 0x000f220000300800 */
[----:B------:R-:W-:Y:S02]  /*2f640*/  LOP3.LUT R3, R162, 0xffff, RZ, 0xc0, !PT ;  /* 0x0000ffffa2037812 */ /* 0x000fe400078ec0ff */
[----:B------:R-:W-:Y:S01]  /*2f650*/  PRMT R125, R14, 0x3340, R13 ;  /* 0x000033400e7d7816 */ /* 0x000fe2000000000d */
[----:B------:R-:W4:Y:S01]  /*2f660*/  LDL.LU R162, [R1+0xb20] ;  /* 0x000b200001a27983 */ /* 0x000f220000300800 */
[----:B------:R-:W-:-:S03]  /*2f670*/  LOP3.LUT R14, R164, 0xffff, RZ, 0xc0, !PT ;  /* 0x0000ffffa40e7812 */ /* 0x000fc600078ec0ff */
[----:B------:R-:W4:Y:S01]  /*2f680*/  LDL.LU R164, [R1+0xb10] ;  /* 0x000b100001a47983 */ /* 0x000f220000300800 */
[----:B------:R-:W-:Y:S02]  /*2f690*/  PRMT R127, R12, 0x3340, R3 ;  /* 0x000033400c7f7816 */ /* 0x000fe40000000003 */
[----:B------:R-:W-:Y:S02]  /*2f6a0*/  LOP3.LUT R12, R166, 0xffff, RZ, 0xc0, !PT ;  /* 0x0000ffffa60c7812 */ /* 0x000fe400078ec0ff */
[----:B------:R-:W-:Y:S01]  /*2f6b0*/  LOP3.LUT R13, R99, 0xffff, RZ, 0xc0, !PT ;  /* 0x0000ffff630d7812 */ /* 0x000fe200078ec0ff */
[----:B------:R-:W4:Y:S04]  /*2f6c0*/  LDL.LU R166, [R1+0xae0] ;  /* 0x000ae00001a67983 */ /* 0x000f280000300800 */
[----:B------:R-:W4:Y:S01]  /*2f6d0*/  LDL.LU R99, [R1+0xad0] ;  /* 0x000ad00001637983 */ /* 0x000f220000300800 */
[----:B------:R-:W-:-:S02]  /*2f6e0*/  PRMT R84, R14, 0x3340, R13 ;  /* 0x000033400e547816 */ /* 0x000fc4000000000d */
[----:B------:R-:W-:Y:S02]  /*2f6f0*/  LOP3.LUT R3, R157, 0xffff, RZ, 0xc0, !PT ;  /* 0x0000ffff9d037812 */ /* 0x000fe400078ec0ff */
[----:B------:R-:W-:Y:S02]  /*2f700*/  LOP3.LUT R14, R159, 0xffff, RZ, 0xc0, !PT ;  /* 0x0000ffff9f0e7812 */ /* 0x000fe400078ec0ff */
[----:B------:R-:W4:Y:S04]  /*2f710*/  LDL.LU R159, [R1+0xac4] ;  /* 0x000ac400019f7983 */ /* 0x000f280000300800 */
[----:B------:R-:W4:Y:S04]  /*2f720*/  LDL.LU R155, [R1+0xab4] ;  /* 0x000ab400019b7983 */ /* 0x000f280000300800 */
[----:B------:R-:W4:Y:S01]  /*2f730*/  LDL.LU R157, [R1+0xa84] ;  /* 0x000a8400019d7983 */ /* 0x000f220000300800 */
[----:B------:R-:W-:-:S02]  /*2f740*/  PRMT R122, R12, 0x3340, R3 ;  /* 0x000033400c7a7816 */ /* 0x000fc40000000003 */
[----:B------:R-:W-:Y:S02]  /*2f750*/  LOP3.LUT R12, R161, 0xffff, RZ, 0xc0, !PT ;  /* 0x0000ffffa10c7812 */ /* 0x000fe400078ec0ff */
[----:B------:R-:W4:Y:S01]  /*2f760*/  LDL.LU R161, [R1+0xa74] ;  /* 0x000a740001a17983 */ /* 0x000f220000300800 */
[----:B------:R-:W-:Y:S02]  /*2f770*/  LOP3.LUT R13, R160, 0xffff, RZ, 0xc0, !PT ;  /* 0x0000ffffa00d7812 */ /* 0x000fe400078ec0ff */
[----:B------:R-:W-:Y:S02]  /*2f780*/  LOP3.LUT R3, R163, 0xffff, RZ, 0xc0, !PT ;  /* 0x0000ffffa3037812 */ /* 0x000fe400078ec0ff */
[----:B------:R-:W4:Y:S01]  /*2f790*/  LDL.LU R163, [R1+0xac0] ;  /* 0x000ac00001a37983 */ /* 0x000f220000300800 */
[----:B------:R-:W-:-:S03]  /*2f7a0*/  PRMT R124, R14, 0x3340, R13 ;  /* 0x000033400e7c7816 */ /* 0x000fc6000000000d */
[----:B------:R-:W4:Y:S01]  /*2f7b0*/  LDL.LU R160, [R1+0xab0] ;  /* 0x000ab00001a07983 */ /* 0x000f220000300800 */
[----:B------:R-:W-:Y:S02]  /*2f7c0*/  PRMT R126, R12, 0x3340, R3 ;  /* 0x000033400c7e7816 */ /* 0x000fe40000000003 */
[----:B---3--:R-:W-:Y:S02]  /*2f7d0*/  LOP3.LUT R14, R165, 0xffff, RZ, 0xc0, !PT ;  /* 0x0000ffffa50e7812 */ /* 0x008fe400078ec0ff */
[----:B------:R-:W-:Y:S01]  /*2f7e0*/  LOP3.LUT R12, R158, 0xffff, RZ, 0xc0, !PT ;  /* 0x0000ffff9e0c7812 */ /* 0x000fe200078ec0ff */
[----:B------:R-:W3:Y:S04]  /*2f7f0*/  LDL.LU R165, [R1+0xa80] ;  /* 0x000a800001a57983 */ /* 0x000ee80000300800 */
[----:B------:R-:W3:Y:S01]  /*2f800*/  LDL.LU R158, [R1+0xa70] ;  /* 0x000a7000019e7983 */ /* 0x000ee20000300800 */
[----:B--2---:R-:W-:-:S02]  /*2f810*/  LOP3.LUT R13, R117, 0xffff, RZ, 0xc0, !PT ;  /* 0x0000ffff750d7812 */ /* 0x004fc400078ec0ff */
[----:B----4-:R-:W-:Y:S01]  /*2f820*/  LOP3.LUT R3, R233, 0xffff, RZ, 0xc0, !PT ;  /* 0x0000ffffe9037812 */ /* 0x010fe200078ec0ff */
[----:B------:R-:W2:Y:S04]  /*2f830*/  LDL.LU R117, [R1+0xa64] ;  /* 0x000a640001757983 */ /* 0x000ea80000300800 */
[----:B------:R-:W4:Y:S01]  /*2f840*/  LDL.LU R233, [R1+0xa54] ;  /* 0x000a540001e97983 */ /* 0x000f220000300800 */
[----:B------:R-:W-:Y:S02]  /*2f850*/  PRMT R95, R14, 0x3340, R13 ;  /* 0x000033400e5f7816 */ /* 0x000fe4000000000d */
[----:B------:R-:W-:Y:S02]  /*2f860*/  LOP3.LUT R14, R162, 0xffff, RZ, 0xc0, !PT ;  /* 0x0000ffffa20e7812 */ /* 0x000fe400078ec0ff */
[----:B------:R-:W-:Y:S01]  /*2f870*/  PRMT R129, R12, 0x3340, R3 ;  /* 0x000033400c817816 */ /* 0x000fe20000000003 */
[----:B------:R-:W4:Y:S01]  /*2f880*/  LDL.LU R162, [R1+0xa24] ;  /* 0x000a240001a27983 */ /* 0x000f220000300800 */
[----:B------:R-:W-:-:S03]  /*2f890*/  LOP3.LUT R12, R164, 0xffff, RZ, 0xc0, !PT ;  /* 0x0000ffffa40c7812 */ /* 0x000fc600078ec0ff */
[----:B------:R-:W4:Y:S01]  /*2f8a0*/  LDL.LU R164, [R1+0xa14] ;  /* 0x000a140001a47983 */ /* 0x000f220000300800 */
[----:B------:R-:W-:Y:S02]  /*2f8b0*/  LOP3.LUT R13, R166, 0xffff, RZ, 0xc0, !PT ;  /* 0x0000ffffa60d7812 */ /* 0x000fe400078ec0ff */
[----:B------:R-:W-:Y:S01]  /*2f8c0*/  LOP3.LUT R3, R99, 0xffff, RZ, 0xc0, !PT ;  /* 0x0000ffff63037812 */ /* 0x000fe200078ec0ff */
[----:B------:R-:W4:Y:S04]  /*2f8d0*/  LDL.LU R166, [R1+0xa60] ;  /* 0x000a600001a67983 */ /* 0x000f280000300800 */
[----:B------:R-:W4:Y:S01]  /*2f8e0*/  LDL.LU R99, [R1+0xa50] ;  /* 0x000a500001637983 */ /* 0x000f220000300800 */
[----:B------:R-:W-:Y:S02]  /*2f8f0*/  PRMT R131, R14, 0x3340, R13 ;  /* 0x000033400e837816 */ /* 0x000fe4000000000d */
[----:B------:R-:W-:-:S02]  /*2f900*/  PRMT R133, R12, 0x3340, R3 ;  /* 0x000033400c857816 */ /* 0x000fc40000000003 */
[----:B------:R-:W-:Y:S02]  /*2f910*/  LOP3.LUT R14, R159, 0xffff, RZ, 0xc0, !PT ;  /* 0x0000ffff9f0e7812 */ /* 0x000fe400078ec0ff */
[----:B------:R-:W4:Y:S01]  /*2f920*/  LDL.LU R159, [R1+0xa20] ;  /* 0x000a2000019f7983 */ /* 0x000f220000300800 */
[----:B------:R-:W-:Y:S02]  /*2f930*/  LOP3.LUT R13, R157, 0xffff, RZ, 0xc0, !PT ;  /* 0x0000ffff9d0d7812 */ /* 0x000fe400078ec0ff */
[----:B------:R-:W-:Y:S02]  /*2f940*/  LOP3.LUT R12, R155, 0xffff, RZ, 0xc0, !PT ;  /* 0x0000ffff9b0c7812 */ /* 0x000fe400078ec0ff */
[----:B------:R-:W-:Y:S02]  /*2f950*/  PRMT R86, R14, 0x3340, R13 ;  /* 0x000033400e567816 */ /* 0x000fe4000000000d */
[----:B------:R-:W-:Y:S02]  /*2f960*/  LOP3.LUT R3, R161, 0xffff, RZ, 0xc0, !PT ;  /* 0x0000ffffa1037812 */ /* 0x000fe400078ec0ff */
[----:B------:R-:W4:Y:S02]  /*2f970*/  LDL.LU R161, [R1+0xa04] ;  /* 0x000a040001a17983 */ /* 0x000f240000300800 */
[----:B------:R-:W-:-:S02]  /*2f980*/  PRMT R128, R12, 0x3340, R3 ;  /* 0x000033400c807816 */ /* 0x000fc40000000003 */
[----:B------:R-:W-:Y:S02]  /*2f990*/  LOP3.LUT R14, R163, 0xffff, RZ, 0xc0, !PT ;  /* 0x0000ffffa30e7812 */ /* 0x000fe400078ec0ff */
[----:B------:R-:W4:Y:S01]  /*2f9a0*/  LDL.LU R163, [R1+0x9f4] ;  /* 0x0009f40001a37983 */ /* 0x000f220000300800 */
[----:B------:R-:W-:-:S03]  /*2f9b0*/  LOP3.LUT R12, R160, 0xffff, RZ, 0xc0, !PT ;  /* 0x0000ffffa00c7812 */ /* 0x000fc600078ec0ff */
[----:B------:R-:W4:Y:S01]  /*2f9c0*/  LDL.LU R160, [R1+0x9d8] ;  /* 0x0009d80001a07983 */ /* 0x000f220000300800 */
[----:B---3--:R-:W-:Y:S02]  /*2f9d0*/  LOP3.LUT R13, R165, 0xffff, RZ, 0xc0, !PT ;  /* 0x0000ffffa50d7812 */ /* 0x008fe400078ec0ff */
[----:B------:R-:W-:Y:S01]  /*2f9e0*/  LOP3.LUT R3, R158, 0xffff, RZ, 0xc0, !PT ;  /* 0x0000ffff9e037812 */ /* 0x000fe200078ec0ff */
[----:B------:R-:W3:Y:S04]  /*2f9f0*/  LDL.LU R165, [R1+0x9d0] ;  /* 0x0009d00001a57983 */ /* 0x000ee80000300800 */
[----:B------:R-:W3:Y:S01]  /*2fa00*/  LDL.LU R157, [R1+0xa00] ;  /* 0x000a0000019d7983 */ /* 0x000ee20000300800 */
[----:B------:R-:W-:Y:S02]  /*2fa10*/  PRMT R130, R14, 0x3340, R13 ;  /* 0x000033400e827816 */ /* 0x000fe4000000000d */
[----:B------:R-:W-:-:S02]  /*2fa20*/  PRMT R132, R12, 0x3340, R3 ;  /* 0x000033400c847816 */ /* 0x000fc40000000003 */
[----:B--2---:R-:W-:Y:S02]  /*2fa30*/  LOP3.LUT R14, R117, 0xffff, RZ, 0xc0, !PT ;  /* 0x0000ffff750e7812 */ /* 0x004fe400078ec0ff */
[----:B----4-:R-:W-:Y:S01]  /*2fa40*/  LOP3.LUT R12, R233, 0xffff, RZ, 0xc0, !PT ;  /* 0x0000ffffe90c7812 */ /* 0x010fe200078ec0ff */
[----:B------:R-:W2:Y:S04]  /*2fa50*/  LDL.LU R117, [R1+0x9f0] ;  /* 0x0009f00001757983 */ /* 0x000ea80000300800 */
[----:B------:R-:W4:Y:S01]  /*2fa60*/  LDL.LU R233, [R1+0x9d4] ;  /* 0x0009d40001e97983 */ /* 0x000f220000300800 */
[----:B------:R-:W-:-:S03]  /*2fa70*/  LOP3.LUT R13, R162, 0xffff, RZ, 0xc0, !PT ;  /* 0x0000ffffa20d7812 */ /* 0x000fc600078ec0ff */
[----:B------:R-:W4:Y:S01]  /*2fa80*/  LDL.LU R162, [R1+0x9cc] ;  /* 0x0009cc0001a27983 */ /* 0x000f220000300800 */
[----:B------:R-:W-:-:S03]  /*2fa90*/  LOP3.LUT R3, R164, 0xffff, RZ, 0xc0, !PT ;  /* 0x0000ffffa4037812 */ /* 0x000fc600078ec0ff */
        /* <DEDUP_REMOVED lines=8> */
[----:B------:R-:W-:Y:S02]  /*2fb20*/  LOP3.LUT R13, R159, 0xffff, RZ, 0xc0, !PT ;  /* 0x0000ffff9f0d7812 */ /* 0x000fe400078ec0ff */
[----:B------:R-:W4:Y:S01]  /*2fb30*/  LDL.LU R159, [R1+0x9b0] ;  /* 0x0009b000019f7983 */ /* 0x000f220000300800 */
[----:B------:R-:W-:Y:S02]  /*2fb40*/  PRMT R88, R12, 0x3340, R3 ;  /* 0x000033400c587816 */ /* 0x000fe40000000003 */
[----:B------:R-:W-:Y:S01]  /*2fb50*/  PRMT R206, R14, 0x3340, R13 ;  /* 0x000033400ece7816 */ /* 0x000fe2000000000d */
[----:B------:R-:W4:Y:S01]  /*2fb60*/  LDL.LU R155, [R1+0x9c4] ;  /* 0x0009c400019b7983 */ /* 0x000f220000300800 */
[----:B------:R-:W-:-:S03]  /*2fb70*/  LOP3.LUT R14, R161, 0xffff, RZ, 0xc0, !PT ;  /* 0x0000ffffa10e7812 */ /* 0x000fc600078ec0ff */
[----:B------:R-:W4:Y:S01]  /*2fb80*/  LDL.LU R161, [R1+0x9bc] ;  /* 0x0009bc0001a17983 */ /* 0x000f220000300800 */
[----:B------:R-:W-:-:S03]  /*2fb90*/  LOP3.LUT R12, R163, 0xffff, RZ, 0xc0, !PT ;  /* 0x0000ffffa30c7812 */ /* 0x000fc600078ec0ff */
[----:B------:R-:W4:Y:S04]  /*2fba0*/  LDL.LU R163, [R1+0x9b4] ;  /* 0x0009b40001a37983 */ /* 0x000f280000300800 */
[----:B------:R-:W4:Y:S01]  /*2fbb0*/  LDL.LU R158, [R1+0x9ac] ;  /* 0x0009ac00019e7983 */ /* 0x000f220000300800 */
[----:B------:R-:W-:-:S03]  /*2fbc0*/  LOP3.LUT R13, R160, 0xffff, RZ, 0xc0, !PT ;  /* 0x0000ffffa00d7812 */ /* 0x000fc600078ec0ff */
[----:B------:R-:W4:Y:S01]  /*2fbd0*/  LDL.LU R160, [R1+0x9a8] ;  /* 0x0009a80001a07983 */ /* 0x000f220000300800 */
[----:B------:R-:W-:Y:S02]  /*2fbe0*/  PRMT R106, R14, 0x3340, R13 ;  /* 0x000033400e6a7816 */ /* 0x000fe4000000000d */
[----:B---3--:R-:W-:Y:S02]  /*2fbf0*/  LOP3.LUT R3, R165, 0xffff, RZ, 0xc0, !PT ;  /* 0x0000ffffa5037812 */ /* 0x008fe400078ec0ff */
[----:B------:R-:W3:Y:S02]  /*2fc00*/  LDL.LU R165, [R1+0x9a0] ;  /* 0x0009a00001a57983 */ /* 0x000ee40000300800 */
[----:B------:R-:W-:Y:S02]  /*2fc10*/  PRMT R134, R12, 0x3340, R3 ;  /* 0x000033400c867816 */ /* 0x000fe40000000003 */
[----:B--2---:R-:W-:Y:S02]  /*2fc20*/  LOP3.LUT R12, R117, 0xffff, RZ, 0xc0, !PT ;  /* 0x0000ffff750c7812 */ /* 0x004fe400078ec0ff */
[----:B----4-:R-:W-:Y:S01]  /*2fc30*/  LOP3.LUT R13, R233, 0xffff, RZ, 0xc0, !PT ;  /* 0x0000ffffe90d7812 */ /* 0x010fe200078ec0ff */
[----:B------:R-:W2:Y:S01]  /*2fc40*/  LDL.LU R117, [R1+0x998] ;  /* 0x0009980001757983 */ /* 0x000ea20000300800 */
[----:B------:R-:W-:-:S03]  /*2fc50*/  LOP3.LUT R14, R157, 0xffff, RZ, 0xc0, !PT ;  /* 0x0000ffff9d0e7812 */ /* 0x000fc600078ec0ff */
[----:B------:R-:W4:Y:S01]  /*2fc60*/  LDL.LU R233, [R1+0x990] ;  /* 0x0009900001e97983 */ /* 0x000f220000300800 */
[----:B------:R-:W-:-:S03]  /*2fc70*/  LOP3.LUT R3, R162, 0xffff, RZ, 0xc0, !PT ;  /* 0x0000ffffa2037812 */ /* 0x000fc600078ec0ff */
[----:B------:R-:W4:Y:S01]  /*2fc80*/  LDL.LU R162, [R1+0x9a4] ;  /* 0x0009a40001a27983 */ /* 0x000f220000300800 */
[----:B------:R-:W-:Y:S02]  /*2fc90*/  PRMT R100, R14, 0x3340, R13 ;  /* 0x000033400e647816 */ /* 0x000fe4000000000d */
[----:B------:R-:W-:Y:S02]  /*2fca0*/  LOP3.LUT R14, R164, 0xffff, RZ, 0xc0, !PT ;  /* 0x0000ffffa40e7812 */ /* 0x000fe400078ec0ff */
[----:B------:R-:W4:Y:S01]  /*2fcb0*/  LDL.LU R164, [R1+0x99c] ;  /* 0x00099c0001a47983 */ /* 0x000f220000300800 */
[----:B------:R-:W-:Y:S02]  /*2fcc0*/  PRMT R135, R12, 0x3340, R3 ;  /* 0x000033400c877816 */ /* 0x000fe40000000003 */
[----:B------:R-:W-:Y:S02]  /*2fcd0*/  LOP3.LUT R12, R166, 0xffff, RZ, 0xc0, !PT ;  /* 0x0000ffffa60c7812 */ /* 0x000fe400078ec0ff */
[----:B------:R-:W-:Y:S01]  /*2fce0*/  LOP3.LUT R13, R99, 0xffff, RZ, 0xc0, !PT ;  /* 0x0000ffff630d7812 */ /* 0x000fe200078ec0ff */
[----:B------:R-:W4:Y:S04]  /*2fcf0*/  LDL.LU R166, [R1+0x994] ;  /* 0x0009940001a67983 */ /* 0x000f280000300800 */
[----:B------:R-:W4:Y:S04]  /*2fd00*/  LDL.LU R99, [R1+0x98c] ;  /* 0x00098c0001637983 */ /* 0x000f280000300800 */
[----:B------:R-:W4:Y:S01]  /*2fd10*/  LDL.LU R157, [R1+0x988] ;  /* 0x00098800019d7983 */ /* 0x000f220000300800 */
[----:B------:R-:W-:-:S02]  /*2fd20*/  LOP3.LUT R3, R159, 0xffff, RZ, 0xc0, !PT ;  /* 0x0000ffff9f037812 */ /* 0x000fc400078ec0ff */
[----:B------:R-:W-:Y:S01]  /*2fd30*/  PRMT R120, R14, 0x3340, R13 ;  /* 0x000033400e787816 */ /* 0x000fe2000000000d */
[----:B------:R-:W4:Y:S01]  /*2fd40*/  LDL.LU R159, [R1+0x980] ;  /* 0x00098000019f7983 */ /* 0x000f220000300800 */
[----:B------:R-:W-:Y:S02]  /*2fd50*/  LOP3.LUT R14, R155, 0xffff, RZ, 0xc0, !PT ;  /* 0x0000ffff9b0e7812 */ /* 0x000fe400078ec0ff */
[----:B------:R-:W-:Y:S02]  /*2fd60*/  PRMT R137, R12, 0x3340, R3 ;  /* 0x000033400c897816 */ /* 0x000fe40000000003 */
[----:B------:R-:W-:Y:S02]  /*2fd70*/  LOP3.LUT R12, R161, 0xffff, RZ, 0xc0, !PT ;  /* 0x0000ffffa10c7812 */ /* 0x000fe400078ec0ff */
[----:B------:R-:W4:Y:S01]  /*2fd80*/  LDL.LU R161, [R1+0x978] ;  /* 0x0009780001a17983 */ /* 0x000f220000300800 */
[----:B------:R-:W-:Y:S02]  /*2fd90*/  LOP3.LUT R13, R163, 0xffff, RZ, 0xc0, !PT ;  /* 0x0000ffffa30d7812 */ /* 0x000fe400078ec0ff */
[----:B------:R-:W-:Y:S01]  /*2fda0*/  LOP3.LUT R3, R158, 0xffff, RZ, 0xc0, !PT ;  /* 0x0000ffff9e037812 */ /* 0x000fe200078ec0ff */
[----:B------:R-:W4:Y:S04]  /*2fdb0*/  LDL.LU R163, [R1+0x970] ;  /* 0x0009700001a37983 */ /* 0x000f280000300800 */
[----:B------:R-:W4:Y:S01]  /*2fdc0*/  LDL.LU R158, [R1+0x984] ;  /* 0x00098400019e7983 */ /* 0x000f220000300800 */
[----:B------:R-:W-:-:S02]  /*2fdd0*/  PRMT R139, R14, 0x3340, R13 ;  /* 0x000033400e8b7816 */ /* 0x000fc4000000000d */
[----:B------:R-:W-:Y:S02]  /*2fde0*/  PRMT R141, R12, 0x3340, R3 ;  /* 0x000033400c8d7816 */ /* 0x000fe40000000003 */
[----:B------:R-:W-:Y:S02]  /*2fdf0*/  LOP3.LUT R14, R160, 0xffff, RZ, 0xc0, !PT ;  /* 0x0000ffffa00e7812 */ /* 0x000fe400078ec0ff */
[----:B------:R-:W4:Y:S01]  /*2fe00*/  LDL.LU R160, [R1+0x97c] ;  /* 0x00097c0001a07983 */ /* 0x000f220000300800 */
[----:B---3--:R-:W-:-:S03]  /*2fe10*/  LOP3.LUT R12, R165, 0xffff, RZ, 0xc0, !PT ;  /* 0x0000ffffa50c7812 */ /* 0x008fc600078ec0ff */
[----:B------:R-:W3:Y:S01]  /*2fe20*/  LDL.LU R165, [R1+0x974] ;  /* 0x0009740001a57983 */ /* 0x000ee20000300800 */
[----:B--2---:R-:W-:-:S03]  /*2fe30*/  LOP3.LUT R13, R117, 0xffff, RZ, 0xc0, !PT ;  /* 0x0000ffff750d7812 */ /* 0x004fc600078ec0ff */
[----:B------:R-:W2:Y:S01]  /*2fe40*/  LDL.LU R117, [R1+0x96c] ;  /* 0x00096c0001757983 */ /* 0x000ea20000300800 */
[----:B----4-:R-:W-:-:S03]  /*2fe50*/  LOP3.LUT R3, R233, 0xffff, RZ, 0xc0, !PT ;  /* 0x0000ffffe9037812 */ /* 0x010fc600078ec0ff */
        /* <DEDUP_REMOVED lines=10> */
[----:B------:R-:W4:Y:S04]  /*2ff00*/  LDL.LU R99, [R1+0x964] ;  /* 0x0009640001637983 */ /* 0x000f280000300800 */
[----:B------:R-:W4:Y:S01]  /*2ff10*/  LDL.LU R154, [R1+0x95c] ;  /* 0x00095c00019a7983 */ /* 0x000f220000300800 */
[----:B------:R-:W-:-:S02]  /*2ff20*/  PRMT R138, R14, 0x3340, R13 ;  /* 0x000033400e8a7816 */ /* 0x000fc4000000000d */
[----:B------:R-:W-:Y:S02]  /*2ff30*/  PRMT R140, R12, 0x3340, R3 ;  /* 0x000033400c8c7816 */ /* 0x000fe40000000003 */
[----:B------:R-:W-:Y:S02]  /*2ff40*/  LOP3.LUT R14, R157, 0xffff, RZ, 0xc0, !PT ;  /* 0x0000ffff9d0e7812 */ /* 0x000fe400078ec0ff */
[----:B------:R-:W-:Y:S01]  /*2ff50*/  LOP3.LUT R12, R159, 0xffff, RZ, 0xc0, !PT ;  /* 0x0000ffff9f0c7812 */ /* 0x000fe200078ec0ff */
[----:B------:R-:W4:Y:S04]  /*2ff60*/  LDL.LU R157, [R1+0x954] ;  /* 0x00095400019d7983 */ /* 0x000f280000300800 */
[----:B------:R-:W4:Y:S04]  /*2ff70*/  LDL.LU R159, [R1+0x94c] ;  /* 0x00094c00019f7983 */ /* 0x000f280000300800 */
[----:B------:R-:W4:Y:S01]  /*2ff80*/  LDL.LU R153, [R1+0x948] ;  /* 0x0009480001997983 */ /* 0x000f220000300800 */
[----:B------:R-:W-:-:S03]  /*2ff90*/  LOP3.LUT R13, R161, 0xffff, RZ, 0xc0, !PT ;  /* 0x0000ffffa10d7812 */ /* 0x000fc600078ec0ff */
[----:B------:R-:W4:Y:S01]  /*2ffa0*/  LDL.LU R161, [R1+0x940] ;  /* 0x0009400001a17983 */ /* 0x000f220000300800 */
[----:B------:R-:W-:Y:S02]  /*2ffb0*/  PRMT R143, R14, 0x3340, R13 ;  /* 0x000033400e8f7816 */ /* 0x000fe4000000000d */
[----:B------:R-:W-:Y:S02]  /*2ffc0*/  LOP3.LUT R3, R163, 0xffff, RZ, 0xc0, !PT ;  /* 0x0000ffffa3037812 */ /* 0x000fe400078ec0ff */
[----:B------:R-:W-:Y:S01]  /*2ffd0*/  LOP3.LUT R14, R158, 0xffff, RZ, 0xc0, !PT ;  /* 0x0000ffff9e0e7812 */ /* 0x000fe200078ec0ff */
[----:B------:R-:W4:Y:S01]  /*2ffe0*/  LDL.LU R163, [R1+0x938] ;  /* 0x0009380001a37983 */ /* 0x000f220000300800 */
[----:B------:R-:W-:Y:S02]  /*2fff0*/  PRMT R145, R12, 0x3340, R3 ;  /* 0x000033400c917816 */ /* 0x000fe40000000003 */
[----:B------:R-:W-:Y:S02]  /*30000*/  LOP3.LUT R12, R160, 0xffff, RZ, 0xc0, !PT ;  /* 0x0000ffffa00c7812 */ /* 0x000fe400078ec0ff */
[----:B---3--:R-:W-:-:S02]  /*30010*/  LOP3.LUT R13, R165, 0xffff, RZ, 0xc0, !PT ;  /* 0x0000ffffa50d7812 */ /* 0x008fc400078ec0ff */
[----:B------:R-:W3:Y:S02]  /*30020*/  LDL.LU R165, [R1+0x930] ;  /* 0x0009300001a57983 */ /* 0x000ee40000300800 */
[----:B------:R-:W-:Y:S02]  /*30030*/  PRMT R158, R14, 0x3340, R13 ;  /* 0x000033400e9e7816 */ /* 0x000fe4000000000d */
[----:B--2---:R-:W-:Y:S02]  /*30040*/  LOP3.LUT R3, R117, 0xffff, RZ, 0xc0, !PT ;  /* 0x0000ffff75037812 */ /* 0x004fe400078ec0ff */
[----:B------:R-:W2:Y:S01]  /*30050*/  LDL.LU R117, [R1+0x944] ;  /* 0x0009440001757983 */ /* 0x000ea20000300800 */
[----:B----4-:R-:W-:-:S03]  /*30060*/  LOP3.LUT R14, R233, 0xffff, RZ, 0xc0, !PT ;  /* 0x0000ffffe90e7812 */ /* 0x010fc600078ec0ff */
[----:B------:R-:W4:Y:S01]  /*30070*/  LDL.LU R233, [R1+0x93c] ;  /* 0x00093c0001e97983 */ /* 0x000f220000300800 */
[----:B------:R-:W-:Y:S02]  /*30080*/  PRMT R160, R12, 0x3340, R3 ;  /* 0x000033400ca07816 */ /* 0x000fe40000000003 */
[----:B------:R-:W-:Y:S02]  /*30090*/  LOP3.LUT R12, R162, 0xffff, RZ, 0xc0, !PT ;  /* 0x0000ffffa20c7812 */ /* 0x000fe400078ec0ff */
[----:B------:R-:W4:Y:S01]  /*300a0*/  LDL.LU R162, [R1+0x934] ;  /* 0x0009340001a27983 */ /* 0x000f220000300800 */
[----:B------:R-:W-:-:S03]  /*300b0*/  LOP3.LUT R13, R164, 0xffff, RZ, 0xc0, !PT ;  /* 0x0000ffffa40d7812 */ /* 0x000fc600078ec0ff */
[----:B------:R-:W4:Y:S04]  /*300c0*/  LDL.LU R164, [R1+0x92c] ;  /* 0x00092c0001a47983 */ /* 0x000f280000300800 */
[----:B------:R-:W4:Y:S01]  /*300d0*/  LDL.LU R155, [R1+0x928] ;  /* 0x00092800019b7983 */ /* 0x000f220000300800 */
[----:B------:R-:W-:Y:S02]  /*300e0*/  LOP3.LUT R3, R166, 0xffff, RZ, 0xc0, !PT ;  /* 0x0000ffffa6037812 */ /* 0x000fe400078ec0ff */
[----:B------:R-:W-:Y:S01]  /*300f0*/  PRMT R142, R14, 0x3340, R13 ;  /* 0x000033400e8e7816 */ /* 0x000fe2000000000d */
[----:B------:R-:W4:Y:S01]  /*30100*/  LDL.LU R166, [R1+0x920] ;  /* 0x0009200001a67983 */ /* 0x000f220000300800 */
[----:B------:R-:W-:-:S03]  /*30110*/  LOP3.LUT R14, R99, 0xffff, RZ, 0xc0, !PT ;  /* 0x0000ffff630e7812 */ /* 0x000fc600078ec0ff */
[----:B------:R-:W4:Y:S04]  /*30120*/  LDL.LU R99, [R1+0x918] ;  /* 0x0009180001637983 */ /* 0x000f280000300800 */
[----:B------:R-:W4:Y:S01]  /*30130*/  LDL.LU R115, [R1+0x910] ;  /* 0x0009100001737983 */ /* 0x000f220000300800 */
[----:B------:R-:W-:Y:S02]  /*30140*/  PRMT R144, R12, 0x3340, R3 ;  /* 0x000033400c907816 */ /* 0x000fe40000000003 */
[----:B------:R-:W-:Y:S02]  /*30150*/  LOP3.LUT R12, R154, 0xffff, RZ, 0xc0, !PT ;  /* 0x0000ffff9a0c7812 */ /* 0x000fe400078ec0ff */
[----:B------:R-:W4:Y:S01]  /*30160*/  LDL.LU R154, [R1+0x924] ;  /* 0x00092400019a7983 */ /* 0x000f220000300800 */
[----:B------:R-:W-:-:S02]  /*30170*/  LOP3.LUT R3, R159, 0xffff, RZ, 0xc0, !PT ;  /* 0x0000ffff9f037812 */ /* 0x000fc400078ec0ff */
[----:B------:R-:W-:Y:S01]  /*30180*/  LOP3.LUT R13, R157, 0xffff, RZ, 0xc0, !PT ;  /* 0x0000ffff9d0d7812 */ /* 0x000fe200078ec0ff */
[----:B------:R-:W4:Y:S01]  /*30190*/  LDL.LU R91, [R1+0x91c] ;  /* 0x00091c00015b7983 */ /* 0x000f220000300800 */
[----:B------:R-:W-:Y:S02]  /*301a0*/  PRMT R159, R12, 0x3340, R3 ;  /* 0x000033400c9f7816 */ /* 0x000fe40000000003 */
[----:B------:R-:W-:Y:S02]  /*301b0*/  PRMT R157, R14, 0x3340, R13 ;  /* 0x000033400e9d7816 */ /* 0x000fe4000000000d */
[----:B------:R-:W-:Y:S02]  /*301c0*/  LOP3.LUT R12, R161, 0xffff, RZ, 0xc0, !PT ;  /* 0x0000ffffa10c7812 */ /* 0x000fe400078ec0ff */
[----:B------:R-:W-:Y:S01]  /*301d0*/  LOP3.LUT R14, R153, 0xffff, RZ, 0xc0, !PT ;  /* 0x0000ffff990e7812 */ /* 0x000fe200078ec0ff */
        /* <DEDUP_REMOVED lines=8> */
[----:B------:R-:W2:Y:S01]  /*30260*/  LDL.LU R117, [R1+0x900] ;  /* 0x0009000001757983 */ /* 0x000ea20000300800 */
[----:B----4-:R-:W-:-:S03]  /*30270*/  LOP3.LUT R12, R233, 0xffff, RZ, 0xc0, !PT ;  /* 0x0000ffffe90c7812 */ /* 0x010fc600078ec0ff */
[----:B------:R-:W4:Y:S04]  /*30280*/  LDL.LU R233, [R1+0x8f8] ;  /* 0x0008f80001e97983 */ /* 0x000f280000300800 */
[----:B------:R-:W4:Y:S01]  /*30290*/  LDL.LU R152, [R1+0x8f0] ;  /* 0x0008f00001987983 */ /* 0x000f220000300800 */
[----:B------:R-:W-:-:S03]  /*302a0*/  LOP3.LUT R13, R162, 0xffff, RZ, 0xc0, !PT ;  /* 0x0000ffffa20d7812 */ /* 0x000fc600078ec0ff */
[----:B------:R-:W4:Y:S01]  /*302b0*/  LDL.LU R153, [R1+0x904] ;  /* 0x0009040001997983 */ /* 0x000f220000300800 */
[----:B------:R-:W-:Y:S02]  /*302c0*/  LOP3.LUT R3, R164, 0xffff, RZ, 0xc0, !PT ;  /* 0x0000ffffa4037812 */ /* 0x000fe400078ec0ff */
[----:B------:R-:W-:Y:S02]  /*302d0*/  PRMT R162, R14, 0x3340, R13 ;  /* 0x000033400ea27816 */ /* 0x000fe4000000000d */
[----:B------:R-:W-:Y:S02]  /*302e0*/  LOP3.LUT R14, R155, 0xffff, RZ, 0xc0, !PT ;  /* 0x0000ffff9b0e7812 */ /* 0x000fe400078ec0ff */
        /* <DEDUP_REMOVED lines=8> */
[----:B------:R-:W4:Y:S04]  /*30370*/  LDL.LU R108, [R1+0x8e0] ;  /* 0x0008e000016c7983 */ /* 0x000f280000300800 */
[----:B------:R-:W4:Y:S01]  /*30380*/  LDL.LU R115, [R1+0x8d8] ;  /* 0x0008d80001737983 */ /* 0x000f220000300800 */
[----:B------:R-:W-:Y:S02]  /*30390*/  PRMT R146, R14, 0x3340, R13 ;  /* 0x000033400e927816 */ /* 0x000fe4000000000d */
[----:B------:R-:W-:Y:S02]  /*303a0*/  LOP3.LUT R14, R154, 0xffff, RZ, 0xc0, !PT ;  /* 0x0000ffff9a0e7812 */ /* 0x000fe400078ec0ff */
[----:B------:R-:W4:Y:S04]  /*303b0*/  LDL.LU R154, [R1+0x8d0] ;  /* 0x0008d000019a7983 */ /* 0x000f280000300800 */
[----:B------:R-:W4:Y:S01]  /*303c0*/  LDL.LU R16, [R1+0x8e4] ;  /* 0x0008e40001107983 */ /* 0x000f220000300800 */
[----:B------:R-:W-:-:S02]  /*303d0*/  PRMT R148, R12, 0x3340, R3 ;  /* 0x000033400c947816 */ /* 0x000fc40000000003 */
[----:B------:R-:W-:Y:S02]  /*303e0*/  LOP3.LUT R13, R161, 0xffff, RZ, 0xc0, !PT ;  /* 0x0000ffffa10d7812 */ /* 0x000fe400078ec0ff */
[----:B------:R-:W-:Y:S02]  /*303f0*/  LOP3.LUT R12, R91, 0xffff, RZ, 0xc0, !PT ;  /* 0x0000ffff5b0c7812 */ /* 0x000fe400078ec0ff */
[----:B------:R-:W-:Y:S02]  /*30400*/  LOP3.LUT R3, R163, 0xffff, RZ, 0xc0, !PT ;  /* 0x0000ffffa3037812 */ /* 0x000fe400078ec0ff */
[----:B------:R-:W-:Y:S02]  /*30410*/  PRMT R161, R14, 0x3340, R13 ;  /* 0x000033400ea17816 */ /* 0x000fe4000000000d */
[----:B------:R-:W-:Y:S02]  /*30420*/  PRMT R163, R12, 0x3340, R3 ;  /* 0x000033400ca37816 */ /* 0x000fe40000000003 */
[----:B---3--:R-:W-:-:S02]  /*30430*/  LOP3.LUT R14, R165, 0xffff, RZ, 0xc0, !PT ;  /* 0x0000ffffa50e7812 */ /* 0x008fc400078ec0ff */
[----:B------:R-:W3:Y:S01]  /*30440*/  LDL.LU R165, [R1+0x8dc] ;  /* 0x0008dc0001a57983 */ /* 0x000ee20000300800 */
[----:B--2---:R-:W-:-:S03]  /*30450*/  LOP3.LUT R12, R117, 0xffff, RZ, 0xc0, !PT ;  /* 0x0000ffff750c7812 */ /* 0x004fc600078ec0ff */
[----:B------:R-:W2:Y:S01]  /*30460*/  LDL.LU R117, [R1+0x8d4] ;  /* 0x0008d40001757983 */ /* 0x000ea20000300800 */
[----:B----4-:R-:W-:-:S03]  /*30470*/  LOP3.LUT R13, R233, 0xffff, RZ, 0xc0, !PT ;  /* 0x0000ffffe90d7812 */ /* 0x010fc600078ec0ff */
[----:B------:R-:W4:Y:S01]  /*30480*/  LDL.LU R233, [R1+0x8cc] ;  /* 0x0008cc0001e97983 */ /* 0x000f220000300800 */
[----:B------:R-:W-:-:S03]  /*30490*/  LOP3.LUT R3, R152, 0xffff, RZ, 0xc0, !PT ;  /* 0x0000ffff98037812 */ /* 0x000fc600078ec0ff */
[----:B------:R-:W4:Y:S01]  /*304a0*/  LDL.LU R43, [R1+0x8c8] ;  /* 0x0008c800012b7983 */ /* 0x000f220000300800 */
[----:B------:R-:W-:Y:S02]  /*304b0*/  PRMT R91, R14, 0x3340, R13 ;  /* 0x000033400e5b7816 */ /* 0x000fe4000000000d */
[----:B------:R-:W-:Y:S01]  /*304c0*/  LOP3.LUT R14, R153, 0xffff, RZ, 0xc0, !PT ;  /* 0x0000ffff990e7812 */ /* 0x000fe200078ec0ff */
[----:B------:R-:W4:Y:S04]  /*304d0*/  LDL.LU R45, [R1+0x8c0] ;  /* 0x0008c000012d7983 */ /* 0x000f280000300800 */
[----:B------:R-:W4:Y:S01]  /*304e0*/  LDL.LU R153, [R1+0x8b8] ;  /* 0x0008b80001997983 */ /* 0x000f220000300800 */
[----:B------:R-:W-:Y:S02]  /*304f0*/  PRMT R152, R12, 0x3340, R3 ;  /* 0x000033400c987816 */ /* 0x000fe40000000003 */
[----:B------:R-:W-:-:S02]  /*30500*/  LOP3.LUT R12, R155, 0xffff, RZ, 0xc0, !PT ;  /* 0x0000ffff9b0c7812 */ /* 0x000fc400078ec0ff */
        /* <DEDUP_REMOVED lines=8> */
[----:B------:R-:W-:Y:S01]  /*30590*/  LOP3.LUT R13, R115, 0xffff, RZ, 0xc0, !PT ;  /* 0x0000ffff730d7812 */ /* 0x000fe200078ec0ff */
[----:B------:R-:W4:Y:S04]  /*305a0*/  LDL.LU R17, [R1+0x8a0] ;  /* 0x0008a00001117983 */ /* 0x000f280000300800 */
[----:B------:R-:W4:Y:S01]  /*305b0*/  LDL.LU R115, [R1+0x898] ;  /* 0x0008980001737983 */ /* 0x000f220000300800 */
[----:B------:R-:W-:-:S02]  /*305c0*/  PRMT R99, R12, 0x3340, R3 ;  /* 0x000033400c637816 */ /* 0x000fc40000000003 */
[----:B------:R-:W-:Y:S02]  /*305d0*/  LOP3.LUT R3, R154, 0xffff, RZ, 0xc0, !PT ;  /* 0x0000ffff9a037812 */ /* 0x000fe400078ec0ff */
[----:B------:R-:W-:Y:S01]  /*305e0*/  PRMT R150, R14, 0x3340, R13 ;  /* 0x000033400e967816 */ /* 0x000fe2000000000d */
[----:B------:R-:W4:Y:S01]  /*305f0*/  LDL.LU R154, [R1+0x890] ;  /* 0x00089000019a7983 */ /* 0x000f220000300800 */
[----:B------:R-:W-:-:S03]  /*30600*/  LOP3.LUT R14, R16, 0xffff, RZ, 0xc0, !PT ;  /* 0x0000ffff100e7812 */ /* 0x000fc600078ec0ff */
[----:B------:R-:W4:Y:S01]  /*30610*/  LDL.LU R16, [R1+0x8a4] ;  /* 0x0008a40001107983 */ /* 0x000f220000300800 */
[----:B------:R-:W-:-:S03]  /*30620*/  LOP3.LUT R12, R108, 0xffff, RZ, 0xc0, !PT ;  /* 0x0000ffff6c0c7812 */ /* 0x000fc600078ec0ff */
[----:B------:R-:W4:Y:S01]  /*30630*/  LDL.LU R47, [R1+0x89c] ;  /* 0x00089c00012f7983 */ /* 0x000f220000300800 */
[----:B------:R-:W-:Y:S02]  /*30640*/  PRMT R108, R12, 0x3340, R3 ;  /* 0x000033400c6c7816 */ /* 0x000fe40000000003 */
[----:B---3--:R-:W-:Y:S02]  /*30650*/  LOP3.LUT R12, R165, 0xffff, RZ, 0xc0, !PT ;  /* 0x0000ffffa50c7812 */ /* 0x008fe400078ec0ff */
[----:B--2---:R-:W-:Y:S02]  /*30660*/  LOP3.LUT R13, R117, 0xffff, RZ, 0xc0, !PT ;  /* 0x0000ffff750d7812 */ /* 0x004fe400078ec0ff */
[----:B----4-:R-:W-:Y:S02]  /*30670*/  LOP3.LUT R3, R233, 0xffff, RZ, 0xc0, !PT ;  /* 0x0000ffffe9037812 */ /* 0x010fe400078ec0ff */
[----:B------:R-:W2:Y:S01]  /*30680*/  LDL.LU R233, [R1+0x894] ;  /* 0x0008940001e97983 */ /* 0x000ea20000300800 */
[----:B------:R-:W-:-:S02]  /*30690*/  PRMT R165, R14, 0x3340, R13 ;  /* 0x000033400ea57816 */ /* 0x000fc4000000000d */
[----:B------:R-:W-:Y:S02]  /*306a0*/  PRMT R117, R12, 0x3340, R3 ;  /* 0x000033400c757816 */ /* 0x000fe40000000003 */
[----:B------:R-:W-:Y:S02]  /*306b0*/  LOP3.LUT R14, R43, 0xffff, RZ, 0xc0, !PT ;  /* 0x0000ffff2b0e7812 */ /* 0x000fe400078ec0ff */
[----:B------:R-:W-:Y:S01]  /*306c0*/  LOP3.LUT R13, R153, 0xffff, RZ, 0xc0, !PT ;  /* 0x0000ffff990d7812 */ /* 0x000fe200078ec0ff */
[----:B------:R-:W3:Y:S01]  /*306d0*/  LDL.LU R43, [R1+0x888] ;  /* 0x00088800012b7983 */ /* 0x000ee20000300800 */
[----:B------:R-:W-:-:S03]  /*306e0*/  LOP3.LUT R12, R45, 0xffff, RZ, 0xc0, !PT ;  /* 0x0000ffff2d0c7812 */ /* 0x000fc600078ec0ff */
[----:B------:R-:W4:Y:S01]  /*306f0*/  LDL.LU R45, [R1+0x880] ;  /* 0x00088000012d7983 */ /* 0x000f220000300800 */
[----:B------:R-:W-:Y:S02]  /*30700*/  LOP3.LUT R3, R155, 0xffff, RZ, 0xc0, !PT ;  /* 0x0000ffff9b037812 */ /* 0x000fe400078ec0ff */
[----:B------:R-:W-:Y:S02]  /*30710*/  PRMT R153, R14, 0x3340, R13 ;  /* 0x000033400e997816 */ /* 0x000fe4000000000d */
[----:B------:R-:W-:Y:S02]  /*30720*/  LOP3.LUT R14, R44, 0xffff, RZ, 0xc0, !PT ;  /* 0x0000ffff2c0e7812 */ /* 0x000fe400078ec0ff */
[----:B------:R-:W-:Y:S01]  /*30730*/  LOP3.LUT R13, R229, 0xffff, RZ, 0xc0, !PT ;  /* 0x0000ffffe50d7812 */ /* 0x000fe200078ec0ff */
[----:B------:R-:W4:Y:S01]  /*30740*/  LDL.LU R44, [R1+0x884] ;  /* 0x00088400012c7983 */ /* 0x000f220000300800 */
[----:B------:R-:W-:Y:S02]  /*30750*/  PRMT R155, R12, 0x3340, R3 ;  /* 0x000033400c9b7816 */ /* 0x000fe40000000003 */
[----:B------:R-:W-:-:S02]  /*30760*/  LOP3.LUT R3, R168, 0xffff, RZ, 0xc0, !PT ;  /* 0x0000ffffa8037812 */ /* 0x000fc400078ec0ff */
[----:B------:R-:W-:Y:S02]  /*30770*/  LOP3.LUT R12, R57, 0xffff, RZ, 0xc0, !PT ;  /* 0x0000ffff390c7812 */ /* 0x000fe400078ec0ff */
[----:B------:R-:W-:Y:S01]  /*30780*/  PRMT R168, R14, 0x3340, R13 ;  /* 0x000033400ea87816 */ /* 0x000fe2000000000d */
[----:B------:R-:W4:Y:S01]  /*30790*/  LDL.LU R57, [R1+0x87c] ;  /* 0x00087c0001397983 */ /* 0x000f220000300800 */
[----:B------:R-:W-:Y:S02]  /*307a0*/  LOP3.LUT R14, R15, 0xffff, RZ, 0xc0, !PT ;  /* 0x0000ffff0f0e7812 */ /* 0x000fe400078ec0ff */
[----:B------:R-:W-:Y:S01]  /*307b0*/  LOP3.LUT R13, R115, 0xffff, RZ, 0xc0, !PT ;  /* 0x0000ffff730d7812 */ /* 0x000fe200078ec0ff */
[----:B------:R-:W4:Y:S01]  /*307c0*/  LDL.LU R15, [R1+0x868] ;  /* 0x00086800010f7983 */ /* 0x000f220000300800 */
[----:B------:R-:W-:Y:S02]  /*307d0*/  PRMT R229, R12, 0x3340, R3 ;  /* 0x000033400ce57816 */ /* 0x000fe40000000003 */
[----:B------:R-:W-:-:S02]  /*307e0*/  LOP3.LUT R12, R17, 0xffff, RZ, 0xc0, !PT ;  /* 0x0000ffff110c7812 */ /* 0x000fc400078ec0ff */
[----:B------:R-:W-:Y:S01]  /*307f0*/  PRMT R115, R14, 0x3340, R13 ;  /* 0x000033400e737816 */ /* 0x000fe2000000000d */
[----:B------:R-:W4:Y:S01]  /*30800*/  LDL.LU R17, [R1+0x860] ;  /* 0x0008600001117983 */ /* 0x000f220000300800 */
[----:B------:R-:W-:-:S03]  /*30810*/  LOP3.LUT R14, R16, 0xffff, RZ, 0xc0, !PT ;  /* 0x0000ffff100e7812 */ /* 0x000fc600078ec0ff */
[----:B------:R-:W4:Y:S01]  /*30820*/  LDL.LU R16, [R1+0x864] ;  /* 0x0008640001107983 */ /* 0x000f220000300800 */
[----:B------:R-:W-:-:S04]  /*30830*/  LOP3.LUT R3, R154, 0xffff, RZ, 0xc0, !PT ;  /* 0x0000ffff9a037812 */ /* 0x000fc800078ec0ff */
[----:B------:R-:W-:Y:S02]  /*30840*/  PRMT R154, R12, 0x3340, R3 ;  /* 0x000033400c9a7816 */ /* 0x000fe40000000003 */
[----:B------:R-:W-:Y:S02]  /*30850*/  LOP3.LUT R12, R47, 0xffff, RZ, 0xc0, !PT ;  /* 0x0000ffff2f0c7812 */ /* 0x000fe400078ec0ff */
[----:B------:R-:W-:Y:S01]  /*30860*/  LOP3.LUT R3, R231, 0xffff, RZ, 0xc0, !PT ;  /* 0x0000ffffe7037812 */ /* 0x000fe200078ec0ff */
[----:B------:R-:W4:Y:S03]  /*30870*/  LDL.LU R47, [R1+0x85c] ;  /* 0x00085c00012f7983 */ /* 0x000f260000300800 */
[----:B------:R-:W-:Y:S02]  /*30880*/  PRMT R231, R12, 0x3340, R3 ;  /* 0x000033400ce77816 */ /* 0x000fe40000000003 */
[----:B------:R-:W-:-:S02]  /*30890*/  LOP3.LUT R3, R0, 0xffff, RZ, 0xc0, !PT ;  /* 0x0000ffff00037812 */ /* 0x000fc400078ec0ff */
[----:B--2---:R-:W-:-:S04]  /*308a0*/  LOP3.LUT R13, R233, 0xffff, RZ, 0xc0, !PT ;  /* 0x0000ffffe90d7812 */ /* 0x004fc800078ec0ff */
[----:B------:R-:W-:Y:S02]  /*308b0*/  PRMT R233, R14, 0x3340, R13 ;  /* 0x000033400ee97816 */ /* 0x000fe4000000000d */
[----:B---3--:R-:W-:Y:S02]  /*308c0*/  LOP3.LUT R14, R43, 0xffff, RZ, 0xc0, !PT ;  /* 0x0000ffff2b0e7812 */ /* 0x008fe400078ec0ff */
[----:B------:R-:W-:Y:S01]  /*308d0*/  LOP3.LUT R13, R232, 0xffff, RZ, 0xc0, !PT ;  /* 0x0000ffffe80d7812 */ /* 0x000fe200078ec0ff */
[----:B------:R-:W2:Y:S01]  /*308e0*/  LDL.LU R43, [R1+0x848] ;  /* 0x00084800012b7983 */ /* 0x000ea20000300800 */
[----:B----4-:R-:W-:-:S03]  /*308f0*/  LOP3.LUT R12, R45, 0xffff, RZ, 0xc0, !PT ;  /* 0x0000ffff2d0c7812 */ /* 0x010fc600078ec0ff */
[----:B------:R-:W3:Y:S01]  /*30900*/  LDL.LU R45, [R1+0x840] ;  /* 0x00084000012d7983 */ /* 0x000ee20000300800 */
[----:B------:R-:W-:Y:S02]  /*30910*/  PRMT R0, R14, 0x3340, R13 ;  /* 0x000033400e007816 */ /* 0x000fe4000000000d */
[----:B------:R-:W-:Y:S02]  /*30920*/  LOP3.LUT R13, R228, 0xffff, RZ, 0xc0, !PT ;  /* 0x0000ffffe40d7812 */ /* 0x000fe400078ec0ff */
[----:B------:R-:W-:Y:S02]  /*30930*/  LOP3.LUT R14, R44, 0xffff, RZ, 0xc0, !PT ;  /* 0x0000ffff2c0e7812 */ /* 0x000fe400078ec0ff */
        /* <DEDUP_REMOVED lines=15> */
[----:B------:R-:W-:Y:S02]  /*30a30*/  LOP3.LUT R3, R225, 0xffff, RZ, 0xc0, !PT ;  /* 0x0000ffffe1037812 */ /* 0x000fe400078ec0ff */
[----:B------:R-:W-:Y:S02]  /*30a40*/  LOP3.LUT R13, R230, 0xffff, RZ, 0xc0, !PT ;  /* 0x0000ffffe60d7812 */ /* 0x000fe400078ec0ff */
[----:B------:R-:W-:Y:S02]  /*30a50*/  PRMT R225, R12, 0x3340, R3 ;  /* 0x000033400ce17816 */ /* 0x000fe40000000003 */
[----:B------:R-:W-:Y:S02]  /*30a60*/  LOP3.LUT R12, R47, 0xffff, RZ, 0xc0, !PT ;  /* 0x0000ffff2f0c7812 */ /* 0x000fe400078ec0ff */
[----:B------:R-:W-:Y:S01]  /*30a70*/  LOP3.LUT R3, R205, 0xffff, RZ, 0xc0, !PT ;  /* 0x0000ffffcd037812 */ /* 0x000fe200078ec0ff */
[----:B------:R-:W4:Y:S01]  /*30a80*/  LDL.LU R47, [R1+0x81c] ;  /* 0x00081c00012f7983 */ /* 0x000f220000300800 */
[----:B------:R-:W-:-:S02]  /*30a90*/  PRMT R230, R14, 0x3340, R13 ;  /* 0x000033400ee67816 */ /* 0x000fc4000000000d */
[----:B------:R-:W-:Y:S02]  /*30aa0*/  LOP3.LUT R13, R10, 0xffff, RZ, 0xc0, !PT ;  /* 0x0000ffff0a0d7812 */ /* 0x000fe400078ec0ff */
[----:B------:R-:W-:Y:S02]  /*30ab0*/  PRMT R205, R12, 0x3340, R3 ;  /* 0x000033400ccd7816 */ /* 0x000fe40000000003 */
[----:B------:R-:W-:Y:S02]  /*30ac0*/  LOP3.LUT R3, R2, 0xffff, RZ, 0xc0, !PT ;  /* 0x0000ffff02037812 */ /* 0x000fe400078ec0ff */
[----:B--2---:R-:W-:Y:S02]  /*30ad0*/  LOP3.LUT R14, R43, 0xffff, RZ, 0xc0, !PT ;  /* 0x0000ffff2b0e7812 */ /* 0x004fe400078ec0ff */
[----:B------:R-:W2:Y:S01]  /*30ae0*/  LDL.LU R43, [R1+0x808] ;  /* 0x00080800012b7983 */ /* 0x000ea20000300800 */
[----:B---3--:R-:W-:-:S03]  /*30af0*/  LOP3.LUT R12, R45, 0xffff, RZ, 0xc0, !PT ;  /* 0x0000ffff2d0c7812 */ /* 0x008fc600078ec0ff */
[----:B------:R-:W3:Y:S01]  /*30b00*/  LDL.LU R45, [R1+0x800] ;  /* 0x00080000012d7983 */ /* 0x000ee20000300800 */
[----:B------:R-:W-:Y:S02]  /*30b10*/  PRMT R2, R14, 0x3340, R13 ;  /* 0x000033400e027816 */ /* 0x000fe4000000000d */
[----:B------:R-:W-:Y:S02]  /*30b20*/  LOP3.LUT R13, R202, 0xffff, RZ, 0xc0, !PT ;  /* 0x0000ffffca0d7812 */ /* 0x000fe400078ec0ff */
[----:B----4-:R-:W-:Y:S02]  /*30b30*/  LOP3.LUT R14, R44, 0xffff, RZ, 0xc0, !PT ;  /* 0x0000ffff2c0e7812 */ /* 0x010fe400078ec0ff */
        /* <DEDUP_REMOVED lines=32> */
[----:B------:R-:W4:Y:S04]  /*30d40*/  LDL.LU R44, [R1+0x7c4] ;  /* 0x0007c400012c7983 */ /* 0x000f280000300800 */
[----:B------:R-:W4:Y:S01]  /*30d50*/  LDL.LU R42, [R1+0x7bc] ;  /* 0x0007bc00012a7983 */ /* 0x000f220000300800 */
[----:B------:R-:W-:-:S02]  /*30d60*/  PRMT R215, R12, 0x3340, R3 ;  /* 0x000033400cd77816 */ /* 0x000fc40000000003 */
[----:B------:R-:W-:Y:S02]  /*30d70*/  LOP3.LUT R12, R57, 0xffff, RZ, 0xc0, !PT ;  /* 0x0000ffff390c7812 */ /* 0x000fe400078ec0ff */
[----:B------:R-:W-:Y:S02]  /*30d80*/  LOP3.LUT R3, R200, 0xffff, RZ, 0xc0, !PT ;  /* 0x0000ffffc8037812 */ /* 0x000fe400078ec0ff */
[----:B------:R-:W-:Y:S02]  /*30d90*/  PRMT R213, R14, 0x3340, R13 ;  /* 0x000033400ed57816 */ /* 0x000fe4000000000d */
[----:B------:R-:W-:Y:S01]  /*30da0*/  LOP3.LUT R14, R15, 0xffff, RZ, 0xc0, !PT ;  /* 0x0000ffff0f0e7812 */ /* 0x000fe200078ec0ff */
[----:B------:R-:W4:Y:S01]  /*30db0*/  LDL.LU R57, [R1+0x7a8] ;  /* 0x0007a80001397983 */ /* 0x000f220000300800 */
[----:B------:R-:W-:-:S03]  /*30dc0*/  LOP3.LUT R13, R7, 0xffff, RZ, 0xc0, !PT ;  /* 0x0000ffff070d7812 */ /* 0x000fc600078ec0ff */
[----:B------:R-:W4:Y:S01]  /*30dd0*/  LDL.LU R15, [R1+0x7a0] ;  /* 0x0007a000010f7983 */ /* 0x000f220000300800 */
[----:B------:R-:W-:Y:S02]  /*30de0*/  PRMT R200, R12, 0x3340, R3 ;  /* 0x000033400cc87816 */ /* 0x000fe40000000003 */
[----:B------:R-:W-:Y:S02]  /*30df0*/  LOP3.LUT R12, R17, 0xffff, RZ, 0xc0, !PT ;  /* 0x0000ffff110c7812 */ /* 0x000fe400078ec0ff */
[----:B------:R-:W-:Y:S02]  /*30e00*/  PRMT R7, R14, 0x3340, R13 ;  /* 0x000033400e077816 */ /* 0x000fe4000000000d */
[----:B------:R-:W-:Y:S01]  /*30e10*/  LOP3.LUT R14, R16, 0xffff, RZ, 0xc0, !PT ;  /* 0x0000ffff100e7812 */ /* 0x000fe200078ec0ff */
[----:B------:R-:W4:Y:S04]  /*30e20*/  LDL.LU R17, [R1+0x7a4] ;  /* 0x0007a40001117983 */ /* 0x000f280000300800 */
[----:B------:R-:W4:Y:S01]  /*30e30*/  LDL.LU R16, [R1+0x79c] ;  /* 0x00079c0001107983 */ /* 0x000f220000300800 */
[----:B------:R-:W-:-:S02]  /*30e40*/  LOP3.LUT R3, R5, 0xffff, RZ, 0xc0, !PT ;  /* 0x0000ffff05037812 */ /* 0x000fc400078ec0ff */
[----:B------:R-:W-:Y:S02]  /*30e50*/  LOP3.LUT R13, R214, 0xffff, RZ, 0xc0, !PT ;  /* 0x0000ffffd60d7812 */ /* 0x000fe400078ec0ff */
[----:B------:R-:W-:Y:S02]  /*30e60*/  PRMT R5, R12, 0x3340, R3 ;  /* 0x000033400c057816 */ /* 0x000fe40000000003 */
[----:B------:R-:W-:Y:S02]  /*30e70*/  LOP3.LUT R12, R47, 0xffff, RZ, 0xc0, !PT ;  /* 0x0000ffff2f0c7812 */ /* 0x000fe400078ec0ff */
[----:B------:R-:W-:Y:S02]  /*30e80*/  LOP3.LUT R3, R201, 0xffff, RZ, 0xc0, !PT ;  /* 0x0000ffffc9037812 */ /* 0x000fe400078ec0ff */
[----:B------:R-:W-:Y:S02]  /*30e90*/  PRMT R214, R14, 0x3340, R13 ;  /* 0x000033400ed67816 */ /* 0x000fe4000000000d */
[----:B------:R-:W-:Y:S01]  /*30ea0*/  LOP3.LUT R13, R211, 0xffff, RZ, 0xc0, !PT ;  /* 0x0000ffffd30d7812 */ /* 0x000fe200078ec0ff */
[----:B------:R-:W4:Y:S01]  /*30eb0*/  LDL.LU R47, [R1+0x780] ;  /* 0x00078000012f7983 */ /* 0x000f220000300800 */
[----:B------:R-:W-:-:S02]  /*30ec0*/  PRMT R201, R12, 0x3340, R3 ;  /* 0x000033400cc97816 */ /* 0x000fc40000000003 */
[----:B------:R-:W-:Y:S02]  /*30ed0*/  LOP3.LUT R3, R209, 0xffff, RZ, 0xc0, !PT ;  /* 0x0000ffffd1037812 */ /* 0x000fe400078ec0ff */
[----:B--2---:R-:W-:Y:S02]  /*30ee0*/  LOP3.LUT R14, R43, 0xffff, RZ, 0xc0, !PT ;  /* 0x0000ffff2b0e7812 */ /* 0x004fe400078ec0ff */
[----:B---3--:R-:W-:Y:S01]  /*30ef0*/  LOP3.LUT R12, R45, 0xffff, RZ, 0xc0, !PT ;  /* 0x0000ffff2d0c7812 */ /* 0x008fe200078ec0ff */
[----:B------:R-:W2:Y:S01]  /*30f00*/  LDL.LU R43, [R1+0x774] ;  /* 0x00077400012b7983 */ /* 0x000ea20000300800 */
[----:B------:R-:W-:Y:S02]  /*30f10*/  PRMT R211, R14, 0x3340, R13 ;  /* 0x000033400ed37816 */ /* 0x000fe4000000000d */
[----:B------:R-:W-:Y:S02]  /*30f20*/  LOP3.LUT R13, R207, 0xffff, RZ, 0xc0, !PT ;  /* 0x0000ffffcf0d7812 */ /* 0x000fe400078ec0ff */
[----:B------:R-:W-:-:S02]  /*30f30*/  PRMT R209, R12, 0x3340, R3 ;  /* 0x000033400cd17816 */ /* 0x000fc40000000003 */
[----:B----4-:R-:W-:Y:S01]  /*30f40*/  LOP3.LUT R14, R44, 0xffff, RZ, 0xc0, !PT ;  /* 0x0000ffff2c0e7812 */ /* 0x010fe200078ec0ff */
[----:B------:R-:W3:Y:S01]  /*30f50*/  LDL.LU R45, [R1+0x77c] ;  /* 0x00077c00012d7983 */ /* 0x000ee20000300800 */
[----:B------:R-:W-:Y:S02]  /*30f60*/  LOP3.LUT R12, R42, 0xffff, RZ, 0xc0, !PT ;  /* 0x0000ffff2a0c7812 */ /* 0x000fe400078ec0ff */
[----:B------:R-:W-:Y:S01]  /*30f70*/  LOP3.LUT R3, R198, 0xffff, RZ, 0xc0, !PT ;  /* 0x0000ffffc6037812 */ /* 0x000fe200078ec0ff */
[----:B------:R-:W4:Y:S01]  /*30f80*/  LDL.LU R44, [R1+0x770] ;  /* 0x00077000012c7983 */ /* 0x000f220000300800 */
[----:B------:R-:W-:Y:S02]  /*30f90*/  PRMT R207, R14, 0x3340, R13 ;  /* 0x000033400ecf7816 */ /* 0x000fe4000000000d */
[----:B------:R-:W-:Y:S02]  /*30fa0*/  LOP3.LUT R13, R212, 0xffff, RZ, 0xc0, !PT ;  /* 0x0000ffffd40d7812 */ /* 0x000fe400078ec0ff */
[----:B------:R-:W-:-:S02]  /*30fb0*/  PRMT R198, R12, 0x3340, R3 ;  /* 0x000033400cc67816 */ /* 0x000fc40000000003 */
[----:B------:R-:W-:Y:S02]  /*30fc0*/  LOP3.LUT R14, R57, 0xffff, RZ, 0xc0, !PT ;  /* 0x0000ffff390e7812 */ /* 0x000fe400078ec0ff */
        /* <DEDUP_REMOVED lines=9> */
[----:B------:R-:W4:Y:S04]  /*31060*/  LDL.LU R16, [R1+0x738] ;  /* 0x0007380001107983 */ /* 0x000f280000300800 */
[----:B------:R-:W4:Y:S01]  /*31070*/  LDL.LU R41, [R1+0x710] ;  /* 0x0007100001297983 */ /* 0x000f220000300800 */
[----:B------:R-:W-:-:S02]  /*31080*/  LOP3.LUT R13, R208, 0xffff, RZ, 0xc0, !PT ;  /* 0x0000ffffd00d7812 */ /* 0x000fc400078ec0ff */
[----:B------:R-:W-:Y:S01]  /*31090*/  LOP3.LUT R3, R199, 0xffff, RZ, 0xc0, !PT ;  /* 0x0000ffffc7037812 */ /* 0x000fe200078ec0ff */
[----:B------:R-:W4:Y:S04]  /*310a0*/  LDL.LU R49, [R1+0x704] ;  /* 0x0007040001317983 */ /* 0x000f280000300800 */
[----:B------:R-:W4:Y:S01]  /*310b0*/  LDL.LU R42, [R1+0x70c] ;  /* 0x00070c00012a7983 */ /* 0x000f220000300800 */
[----:B------:R-:W-:Y:S02]  /*310c0*/  PRMT R208, R14, 0x3340, R13 ;  /* 0x000033400ed07816 */ /* 0x000fe4000000000d */
[----:B------:R-:W-:Y:S02]  /*310d0*/  PRMT R199, R12, 0x3340, R3 ;  /* 0x000033400cc77816 */ /* 0x000fe40000000003 */
[----:B------:R-:W-:-:S02]  /*310e0*/  LOP3.LUT R14, R47, 0xffff, RZ, 0xc0, !PT ;  /* 0x0000ffff2f0e7812 */ /* 0x000fc400078ec0ff */
[----:B------:R-:W-:Y:S02]  /*310f0*/  LOP3.LUT R13, R196, 0xffff, RZ, 0xc0, !PT ;  /* 0x0000ffffc40d7812 */ /* 0x000fe400078ec0ff */
[----:B------:R-:W-:Y:S01]  /*31100*/  LOP3.LUT R3, R194, 0xffff, RZ, 0xc0, !PT ;  /* 0x0000ffffc2037812 */ /* 0x000fe200078ec0ff */
[----:B------:R-:W4:Y:S01]  /*31110*/  LDL.LU R47, [R1+0x700] ;  /* 0x00070000012f7983 */ /* 0x000f220000300800 */
[----:B------:R-:W-:Y:S02]  /*31120*/  PRMT R196, R14, 0x3340, R13 ;  /* 0x000033400ec47816 */ /* 0x000fe4000000000d */
[----:B------:R-:W-:Y:S02]  /*31130*/  LOP3.LUT R13, R191, 0xffff, RZ, 0xc0, !PT ;  /* 0x0000ffffbf0d7812 */ /* 0x000fe400078ec0ff */
[----:B--2---:R-:W-:Y:S02]  /*31140*/  LOP3.LUT R12, R43, 0xffff, RZ, 0xc0, !PT ;  /* 0x0000ffff2b0c7812 */ /* 0x004fe400078ec0ff */
[----:B------:R-:W2:Y:S02]  /*31150*/  LDL.LU R43, [R1+0x6dc] ;  /* 0x0006dc00012b7983 */ /* 0x000ea40000300800 */
[----:B------:R-:W-:-:S02]  /*31160*/  PRMT R194, R12, 0x3340, R3 ;  /* 0x000033400cc27816 */ /* 0x000fc40000000003 */
[----:B---3--:R-:W-:Y:S02]  /*31170*/  LOP3.LUT R14, R45, 0xffff, RZ, 0xc0, !PT ;  /* 0x0000ffff2d0e7812 */ /* 0x008fe400078ec0ff */
[----:B------:R-:W-:Y:S01]  /*31180*/  LOP3.LUT R3, R167, 0xffff, RZ, 0xc0, !PT ;  /* 0x0000ffffa7037812 */ /* 0x000fe200078ec0ff */
[----:B------:R-:W3:Y:S01]  /*31190*/  LDL.LU R45, [R1+0x6d0] ;  /* 0x0006d000012d7983 */ /* 0x000ee20000300800 */
[----:B----4-:R-:W-:-:S03]  /*311a0*/  LOP3.LUT R12, R44, 0xffff, RZ, 0xc0, !PT ;  /* 0x0000ffff2c0c7812 */ /* 0x010fc600078ec0ff */
[----:B------:R-:W4:Y:S01]  /*311b0*/  LDL.LU R44, [R1+0x6d8] ;  /* 0x0006d800012c7983 */ /* 0x000f220000300800 */
[----:B------:R-:W-:Y:S02]  /*311c0*/  PRMT R167, R14, 0x3340, R13 ;  /* 0x000033400ea77816 */ /* 0x000fe4000000000d */
[----:B------:R-:W-:Y:S02]  /*311d0*/  LOP3.LUT R13, R197, 0xffff, RZ, 0xc0, !PT ;  /* 0x0000ffffc50d7812 */ /* 0x000fe400078ec0ff */
[----:B------:R-:W-:Y:S02]  /*311e0*/  PRMT R191, R12, 0x3340, R3 ;  /* 0x000033400cbf7816 */ /* 0x000fe40000000003 */
[----:B------:R-:W-:Y:S02]  /*311f0*/  LOP3.LUT R3, R195, 0xffff, RZ, 0xc0, !PT ;  /* 0x0000ffffc3037812 */ /* 0x000fe400078ec0ff */
[----:B------:R-:W-:Y:S02]  /*31200*/  LOP3.LUT R14, R57, 0xffff, RZ, 0xc0, !PT ;  /* 0x0000ffff390e7812 */ /* 0x000fe400078ec0ff */
[----:B------:R-:W-:Y:S01]  /*31210*/  LOP3.LUT R12, R15, 0xffff, RZ, 0xc0, !PT ;  /* 0x0000ffff0f0c7812 */ /* 0x000fe200078ec0ff */
[----:B------:R-:W4:Y:S04]  /*31220*/  LDL.LU R57, [R1+0x6cc] ;  /* 0x0006cc0001397983 */ /* 0x000f280000300800 */
[----:B------:R-:W4:Y:S01]  /*31230*/  LDL.LU R15, [R1+0x6a8] ;  /* 0x0006a800010f7983 */ /* 0x000f220000300800 */
[----:B------:R-:W-:-:S02]  /*31240*/  PRMT R197, R14, 0x3340, R13 ;  /* 0x000033400ec57816 */ /* 0x000fc4000000000d */
[----:B------:R-:W-:Y:S02]  /*31250*/  PRMT R195, R12, 0x3340, R3 ;  /* 0x000033400cc37816 */ /* 0x000fe40000000003 */
[----:B------:R-:W-:Y:S02]  /*31260*/  LOP3.LUT R14, R17, 0xffff, RZ, 0xc0, !PT ;  /* 0x0000ffff110e7812 */ /* 0x000fe400078ec0ff */
[----:B------:R-:W-:Y:S01]  /*31270*/  LOP3.LUT R12, R16, 0xffff, RZ, 0xc0, !PT ;  /* 0x0000ffff100c7812 */ /* 0x000fe200078ec0ff */
[----:B------:R-:W4:Y:S04]  /*31280*/  LDL.LU R17, [R1+0x6a0] ;  /* 0x0006a00001117983 */ /* 0x000f280000300800 */
[----:B------:R-:W4:Y:S01]  /*31290*/  LDL.LU R16, [R1+0x6a4] ;  /* 0x0006a40001107983 */ /* 0x000f220000300800 */
[----:B------:R-:W-:-:S02]  /*312a0*/  LOP3.LUT R13, R193, 0xffff, RZ, 0xc0, !PT ;  /* 0x0000ffffc10d7812 */ /* 0x000fc400078ec0ff */
[----:B------:R-:W-:Y:S01]  /*312b0*/  LOP3.LUT R3, R192, 0xffff, RZ, 0xc0, !PT ;  /* 0x0000ffffc0037812 */ /* 0x000fe200078ec0ff */
[----:B------:R-:W4:Y:S04]  /*312c0*/  LDL.LU R38, [R1+0x220c] ;  /* 0x00220c0001267983 */ /* 0x000f280000300800 */
[----:B------:R-:W4:Y:S01]  /*312d0*/  LDL.LU R109, [R1+0x2208] ;  /* 0x00220800016d7983 */ /* 0x000f220000300800 */
[----:B------:R-:W-:Y:S02]  /*312e0*/  PRMT R193, R14, 0x3340, R13 ;  /* 0x000033400ec17816 */ /* 0x000fe4000000000d */
[----:B------:R-:W-:Y:S02]  /*312f0*/  LOP3.LUT R14, R41, 0xffff, RZ, 0xc0, !PT ;  /* 0x0000ffff290e7812 */ /* 0x000fe400078ec0ff */
[----:B------:R-:W-:-:S02]  /*31300*/  LOP3.LUT R13, R189, 0xffff, RZ, 0xc0, !PT ;  /* 0x0000ffffbd0d7812 */ /* 0x000fc400078ec0ff */
[----:B------:R-:W-:Y:S02]  /*31310*/  PRMT R192, R12, 0x3340, R3 ;  /* 0x000033400cc07816 */ /* 0x000fe40000000003 */
[----:B------:R-:W-:Y:S02]  /*31320*/  LOP3.LUT R12, R49, 0xffff, RZ, 0xc0, !PT ;  /* 0x0000ffff310c7812 */ /* 0x000fe400078ec0ff */
[----:B------:R-:W-:Y:S02]  /*31330*/  LOP3.LUT R3, R151, 0xffff, RZ, 0xc0, !PT ;  /* 0x0000ffff97037812 */ /* 0x000fe400078ec0ff */
[----:B------:R-:W-:Y:S02]  /*31340*/  PRMT R189, R14, 0x3340, R13 ;  /* 0x000033400ebd7816 */ /* 0x000fe4000000000d */
[----:B------:R-:W-:Y:S02]  /*31350*/  LOP3.LUT R14, R42, 0xffff, RZ, 0xc0, !PT ;  /* 0x0000ffff2a0e7812 */ /* 0x000fe400078ec0ff */
[----:B------:R-:W-:-:S02]  /*31360*/  LOP3.LUT R13, R186, 0xffff, RZ, 0xc0, !PT ;  /* 0x0000ffffba0d7812 */ /* 0x000fc400078ec0ff */
        /* <DEDUP_REMOVED lines=8> */
[----:B--2---:R-:W-:-:S04]  /*313f0*/  LOP3.LUT R14, R43, 0xffff, RZ, 0xc0, !PT ;  /* 0x0000ffff2b0e7812 */ /* 0x004fc800078ec0ff */
[----:B------:R-:W-:Y:S02]  /*31400*/  PRMT R190, R14, 0x3340, R13 ;  /* 0x000033400ebe7816 */ /* 0x000fe4000000000d */
[----:B---3--:R-:W-:Y:S02]  /*31410*/  LOP3.LUT R12, R45, 0xffff, RZ, 0xc0, !PT ;  /* 0x0000ffff2d0c7812 */ /* 0x008fe400078ec0ff */
[----:B------:R-:W-:Y:S02]  /*31420*/  LOP3.LUT R13, R187, 0xffff, RZ, 0xc0, !PT ;  /* 0x0000ffffbb0d7812 */ /* 0x000fe400078ec0ff */
[----:B----4-:R-:W-:Y:S02]  /*31430*/  LOP3.LUT R14, R44, 0xffff, RZ, 0xc0, !PT ;  /* 0x0000ffff2c0e7812 */ /* 0x010fe400078ec0ff */
[----:B------:R-:W-:Y:S02]  /*31440*/  PRMT R188, R12, 0x3340, R3 ;  /* 0x000033400cbc7816 */ /* 0x000fe40000000003 */
[----:B------:R-:W-:-:S02]  /*31450*/  LOP3.LUT R3, R185, 0xffff, RZ, 0xc0, !PT ;  /* 0x0000ffffb9037812 */ /* 0x000fc400078ec0ff */
[----:B------:R-:W-:Y:S02]  /*31460*/  PRMT R187, R14, 0x3340, R13 ;  /* 0x000033400ebb7816 */ /* 0x000fe4000000000d */
[----:B------:R-:W-:Y:S02]  /*31470*/  LOP3.LUT R13, R182, 0xffff, RZ, 0xc0, !PT ;  /* 0x0000ffffb60d7812 */ /* 0x000fe400078ec0ff */
[----:B------:R-:W-:Y:S02]  /*31480*/  LOP3.LUT R12, R57, 0xffff, RZ, 0xc0, !PT ;  /* 0x0000ffff390c7812 */ /* 0x000fe400078ec0ff */
[----:B------:R-:W-:Y:S02]  /*31490*/  LOP3.LUT R14, R15, 0xffff, RZ, 0xc0, !PT ;  /* 0x0000ffff0f0e7812 */ /* 0x000fe400078ec0ff */
[----:B------:R-:W-:Y:S02]  /*314a0*/  PRMT R185, R12, 0x3340, R3 ;  /* 0x000033400cb97816 */ /* 0x000fe40000000003 */
[----:B------:R-:W-:-:S02]  /*314b0*/  LOP3.LUT R3, R180, 0xffff, RZ, 0xc0, !PT ;  /* 0x0000ffffb4037812 */ /* 0x000fc400078ec0ff */
[----:B------:R-:W-:Y:S02]  /*314c0*/  LOP3.LUT R12, R17, 0xffff, RZ, 0xc0, !PT ;  /* 0x0000ffff110c7812 */ /* 0x000fe400078ec0ff */
[----:B------:R-:W-:Y:S02]  /*314d0*/  PRMT R182, R14, 0x3340, R13 ;  /* 0x000033400eb67816 */ /* 0x000fe4000000000d */
        /* <DEDUP_REMOVED lines=19> */
[----:B------:R-:W2:Y:S04]  /*31610*/  LDL.LU R221, [R1+0x2204] ;  /* 0x0022040001dd7983 */ /* 0x000ea80000300800 */
[----:B------:R-:W3:Y:S01]  /*31620*/  LDL.LU R46, [R1+0x21f8] ;  /* 0x0021f800012e7983 */ /* 0x000ee20000300800 */
[----:B------:R-:W-:-:S03]  /*31630*/  PRMT R177, R12, 0x3340, R3 ;  /* 0x000033400cb17816 */ /* 0x000fc60000000003 */
[----:B------:R-:W4:Y:S01]  /*31640*/  LDL.LU R39, [R1+0x21ec] ;  /* 0x0021ec0001277983 */ /* 0x000f220000300800 */
[----:B------:R-:W-:-:S03]  /*31650*/  LOP3.LUT R12, R223, 0xffff, RZ, 0xc0, !PT ;  /* 0x0000ffffdf0c7812 */ /* 0x000fc600078ec0ff */
[----:B------:R-:W3:Y:S04]  /*31660*/  LDL.LU R116, [R1+0x21e8] ;  /* 0x0021e80001747983 */ /* 0x000ee80000300800 */
[----:B------:R-:W4:Y:S04]  /*31670*/  LDL.LU R223, [R1+0x21dc] ;  /* 0x0021dc0001df7983 */ /* 0x000f280000300800 */
[----:B------:R-:W4:Y:S01]  /*31680*/  LDL.LU R57, [R1+0x21e4] ;  /* 0x0021e40001397983 */ /* 0x000f220000300800 */
[----:B------:R-:W-:-:S03]  /*31690*/  LOP3.LUT R3, R219, 0xffff, RZ, 0xc0, !PT ;  /* 0x0000ffffdb037812 */ /* 0x000fc600078ec0ff */
[----:B------:R-:W3:Y:S04]  /*316a0*/  LDL.LU R96, [R1+0x21d8] ;  /* 0x0021d80001607983 */ /* 0x000ee80000300800 */
[----:B------:R-:W3:Y:S04]  /*316b0*/  LDL.LU R219, [R1+0x21e0] ;  /* 0x0021e00001db7983 */ /* 0x000ee80000300800 */
[----:B------:R-:W3:Y:S04]  /*316c0*/  LDL.LU R16, [R1+0x21c4] ;  /* 0x0021c40001107983 */ /* 0x000ee80000300800 */
[----:B------:R-:W3:Y:S04]  /*316d0*/  LDL.LU R53, [R1+0x21d0] ;  /* 0x0021d00001357983 */ /* 0x000ee80000300800 */
[----:B------:R-:W3:Y:S04]  /*316e0*/  LDL.LU R40, [R1+0x21bc] ;  /* 0x0021bc0001287983 */ /* 0x000ee80000300800 */
[----:B------:R-:W3:Y:S01]  /*316f0*/  LDL.LU R17, [R1+0x21a8] ;  /* 0x0021a80001117983 */ /* 0x000ee20000300800 */
[----:B------:R-:W-:-:S03]  /*31700*/  LOP3.LUT R14, R170, 0xffff, RZ, 0xc0, !PT ;  /* 0x0000ffffaa0e7812 */ /* 0x000fc600078ec0ff */
[----:B------:R-:W3:Y:S04]  /*31710*/  LDL.LU R43, [R1+0x21ac] ;  /* 0x0021ac00012b7983 */ /* 0x000ee80000300800 */
[----:B------:R-:W3:Y:S04]  /*31720*/  LDL.LU R45, [R1+0x218c] ;  /* 0x00218c00012d7983 */ /* 0x000ee80000300800 */
[----:B------:R-:W3:Y:S04]  /*31730*/  LDL.LU R44, [R1+0x219c] ;  /* 0x00219c00012c7983 */ /* 0x000ee80000300800 */
[----:B------:R-:W3:Y:S01]  /*31740*/  LDL.LU R51, [R1+0x2188] ;  /* 0x0021880001337983 */ /* 0x000ee20000300800 */
[----:B------:R-:W-:-:S03]  /*31750*/  PRMT R174, R14, 0x3340, R13 ;  /* 0x000033400eae7816 */ /* 0x000fc6000000000d */
[----:B------:R-:W3:Y:S01]  /*31760*/  LDL.LU R41, [R1+0x2184] ;  /* 0x0021840001297983 */ /* 0x000ee20000300800 */
[----:B------:R-:W-:-:S03]  /*31770*/  LOP3.LUT R14, R169, 0xffff, RZ, 0xc0, !PT ;  /* 0x0000ffffa90e7812 */ /* 0x000fc600078ec0ff */
[----:B------:R-:W3:Y:S01]  /*31780*/  LDL.LU R49, [R1+0x216c] ;  /* 0x00216c0001317983 */ /* 0x000ee20000300800 */
[----:B------:R-:W-:Y:S02]  /*31790*/  LOP3.LUT R13, R220, 0xffff, RZ, 0xc0, !PT ;  /* 0x0000ffffdc0d7812 */ /* 0x000fe400078ec0ff */
[----:B------:R-:W-:Y:S01]  /*317a0*/  PRMT R172, R12, 0x3340, R3 ;  /* 0x000033400cac7816 */ /* 0x000fe20000000003 */
[----:B------:R-:W3:Y:S04]  /*317b0*/  LDL.LU R15, [R1+0x2168] ;  /* 0x00216800010f7983 */ /* 0x000ee80000300800 */
[----:B------:R-:W3:Y:S01]  /*317c0*/  LDL.LU R42, [R1+0x2174] ;  /* 0x00217400012a7983 */ /* 0x000ee20000300800 */
[----:B------:R-:W-:Y:S02]  /*317d0*/  LOP3.LUT R12, R222, 0xffff, RZ, 0xc0, !PT ;  /* 0x0000ffffde0c7812 */ /* 0x000fe400078ec0ff */
[----:B------:R-:W-:Y:S01]  /*317e0*/  LOP3.LUT R3, R218, 0xffff, RZ, 0xc0, !PT ;  /* 0x0000ffffda037812 */ /* 0x000fe200078ec0ff */
[----:B------:R-:W3:Y:S04]  /*317f0*/  LDL R47, [R1+0xd24] ;  /* 0x000d2400012f7983 */ /* 0x000ee80000100800 */
[----:B------:R-:W3:Y:S01]  /*31800*/  LDL.LU R222, [R1+0x21f4] ;  /* 0x0021f40001de7983 */ /* 0x000ee20000300800 */
[----:B------:R-:W-:-:S03]  /*31810*/  PRMT R170, R14, 0x3340, R13 ;  /* 0x000033400eaa7816 */ /* 0x000fc6000000000d */
[----:B------:R-:W3:Y:S01]  /*31820*/  LDL.LU R220, [R1+0x2214] ;  /* 0x0022140001dc7983 */ /* 0x000ee20000300800 */
[----:B------:R-:W-:Y:S02]  /*31830*/  LOP3.LUT R14, R217, 0xffff, RZ, 0xc0, !PT ;  /* 0x0000ffffd90e7812 */ /* 0x000fe400078ec0ff */
[----:B------:R-:W-:Y:S01]  /*31840*/  LOP3.LUT R13, R21, 0xffff, RZ, 0xc0, !PT ;  /* 0x0000ffff150d7812 */ /* 0x000fe200078ec0ff */
[----:B------:R-:W3:Y:S01]  /*31850*/  LDL.LU R218, [R1+0x21f0] ;  /* 0x0021f00001da7983 */ /* 0x000ee20000300800 */
[----:B------:R-:W-:-:S03]  /*31860*/  PRMT R169, R12, 0x3340, R3 ;  /* 0x000033400ca97816 */ /* 0x000fc60000000003 */
[----:B------:R-:W3:Y:S01]  /*31870*/  LDL.LU R217, [R1+0x2200] ;  /* 0x0022000001d97983 */ /* 0x000ee20000300800 */
[----:B------:R-:W-:Y:S02]  /*31880*/  LOP3.LUT R12, R23, 0xffff, RZ, 0xc0, !PT ;  /* 0x0000ffff170c7812 */ /* 0x000fe400078ec0ff */
[----:B------:R-:W-:Y:S01]  /*31890*/  LOP3.LUT R3, R20, 0xffff, RZ, 0xc0, !PT ;  /* 0x0000ffff14037812 */ /* 0x000fe200078ec0ff */
[----:B------:R-:W3:Y:S04]  /*318a0*/  LDL.LU R23, [R1+0x217c] ;  /* 0x00217c0001177983 */ /* 0x000ee80000300800 */
[----:B------:R-:W3:Y:S01]  /*318b0*/  LDL.LU R21, [R1+0x21b8] ;  /* 0x0021b80001157983 */ /* 0x000ee20000300800 */
[----:B------:R-:W-:-:S03]  /*318c0*/  PRMT R175, R14, 0x3340, R13 ;  /* 0x000033400eaf7816 */ /* 0x000fc6000000000d */
[----:B------:R-:W3:Y:S01]  /*318d0*/  LDL.LU R20, [R1+0x21d4] ;  /* 0x0021d40001147983 */ /* 0x000ee20000300800 */
[----:B------:R-:W-:-:S03]  /*318e0*/  LOP3.LUT R14, R216, 0xffff, RZ, 0xc0, !PT ;  /* 0x0000ffffd80e7812 */ /* 0x000fc600078ec0ff */
[----:B------:R-:W3:Y:S01]  /*318f0*/  LDL.LU R216, [R1+0x2210] ;  /* 0x0022100001d87983 */ /* 0x000ee20000300800 */
[----:B------:R-:W-:Y:S02]  /*31900*/  LOP3.LUT R13, R19, 0xffff, RZ, 0xc0, !PT ;  /* 0x0000ffff130d7812 */ /* 0x000fe400078ec0ff */
[----:B------:R-:W-:Y:S02]  /*31910*/  PRMT R173, R12, 0x3340, R3 ;  /* 0x000033400cad7816 */ /* 0x000fe40000000003 */
[----:B------:R-:W-:Y:S02]  /*31920*/  LOP3.LUT R12, R22, 0xffff, RZ, 0xc0, !PT ;  /* 0x0000ffff160c7812 */ /* 0x000fe400078ec0ff */
[----:B------:R-:W-:Y:S01]  /*31930*/  LOP3.LUT R3, R18, 0xffff, RZ, 0xc0, !PT ;  /* 0x0000ffff12037812 */ /* 0x000fe200078ec0ff */
[----:B------:R-:W3:Y:S04]  /*31940*/  LDL.LU R22, [R1+0x21a0] ;  /* 0x0021a00001167983 */ /* 0x000ee80000300800 */
[----:B------:R-:W3:Y:S04]  /*31950*/  LDL.LU R19, [R1+0x2178] ;  /* 0x0021780001137983 */ /* 0x000ee80000300800 */
[----:B------:R-:W3:Y:S01]  /*31960*/  LDL.LU R18, [R1+0x2198] ;  /* 0x0021980001127983 */ /* 0x000ee20000300800 */
[----:B------:R-:W-:-:S02]  /*31970*/  PRMT R171, R14, 0x3340, R13 ;  /* 0x000033400eab7816 */ /* 0x000fc4000000000d */
[----:B------:R-:W-:Y:S01]  /*31980*/  PRMT R3, R12, 0x3340, R3 ;  /* 0x000033400c037816 */ /* 0x000fe20000000003 */
[----:B------:R-:W3:Y:S04]  /*31990*/  LDL.LU R13, [R1+0x21b4] ;  /* 0x0021b400010d7983 */ /* 0x000ee80000300800 */
[----:B------:R-:W3:Y:S04]  /*319a0*/  LDL.LU R14, [R1+0x2194] ;  /* 0x00219400010e7983 */ /* 0x000ee80000300800 */
[----:B------:R-:W3:Y:S01]  /*319b0*/  LDL.LU R12, [R1+0x21c8] ;  /* 0x0021c800010c7983 */ /* 0x000ee20000300800 */
[----:B--2---:R-:W-:-:S02]  /*319c0*/  PRMT R221, R221, 0x5410, R101 ;  /* 0x00005410dddd7816 */ /* 0x004fc40000000065 */
[----:B----4-:R-:W-:Y:S02]  /*319d0*/  PRMT R223, R57, 0x5410, R223 ;  /* 0x0000541039df7816 */ /* 0x010fe400000000df */
[----:B---3--:R-:W-:Y:S02]  /*319e0*/  PRMT R219, R219, 0x5410, R96 ;  /* 0x00005410dbdb7816 */ /* 0x008fe40000000060 */
[----:B------:R-:W-:Y:S02]  /*319f0*/  PRMT R220, R220, 0x5410, R38 ;  /* 0x00005410dcdc7816 */ /* 0x000fe40000000026 */
[----:B------:R-:W2:Y:S01]  /*31a00*/  LDL.LU R38, [R1+0x2808] ;  /* 0x0028080001267983 */ /* 0x000ea20000300800 */
[----:B------:R-:W-:Y:S02]  /*31a10*/  PRMT R222, R222, 0x5410, R39 ;  /* 0x00005410dede7816 */ /* 0x000fe40000000027 */
[----:B------:R-:W-:Y:S02]  /*31a20*/  PRMT R217, R217, 0x5410, R46 ;  /* 0x00005410d9d97816 */ /* 0x000fe4000000002e */
[----:B------:R-:W-:-:S02]  /*31a30*/  PRMT R218, R218, 0x5410, R116 ;  /* 0x00005410dada7816 */ /* 0x000fc40000000074 */
[----:B------:R-:W-:Y:S02]  /*31a40*/  PRMT R216, R216, 0x5410, R109 ;  /* 0x00005410d8d87816 */ /* 0x000fe4000000006d */
[----:B------:R-:W3:Y:S04]  /*31a50*/  LDL.LU R109, [R1+0x2804] ;  /* 0x00280400016d7983 */ /* 0x000ee80000300800 */
[----:B------:R-:W4:Y:S04]  /*31a60*/  LDL.LU R101, [R1+0x2800] ;  /* 0x0028000001657983 */ /* 0x000f280000300800 */
[----:B------:R-:W2:Y:S04]  /*31a70*/  LDL.LU R46, [R1+0x27fc] ;  /* 0x0027fc00012e7983 */ /* 0x000ea80000300800 */
[----:B------:R-:W3:Y:S04]  /*31a80*/  LDL.LU R39, [R1+0x27f8] ;  /* 0x0027f80001277983 */ /* 0x000ee80000300800 */
[----:B------:R-:W4:Y:S04]  /*31a90*/  LDL.LU R116, [R1+0x27f4] ;  /* 0x0027f40001747983 */ /* 0x000f280000300800 */
[----:B------:R-:W2:Y:S04]  /*31aa0*/  LDL R57, [R1+0xd20] ;  /* 0x000d200001397983 */ /* 0x000ea80000100800 */
[----:B------:R-:W4:Y:S01]  /*31ab0*/  LDL.LU R96, [R1+0x27f0] ;  /* 0x0027f00001607983 */ /* 0x000f220000300800 */
[----:B------:R-:W-:-:S03]  /*31ac0*/  PRMT R20, R20, 0x5410, R16 ;  /* 0x0000541014147816 */ /* 0x000fc60000000010 */
[----:B------:R-:W3:Y:S01]  /*31ad0*/  LDL.LU R16, [R1+0x27ec] ;  /* 0x0027ec0001107983 */ /* 0x000ee20000300800 */
[----:B------:R-:W-:Y:S02]  /*31ae0*/  PRMT R12, R12, 0x5410, R40 ;  /* 0x000054100c0c7816 */ /* 0x000fe40000000028 */
[----:B------:R-:W-:Y:S02]  /*31af0*/  PRMT R21, R21, 0x5410, R17 ;  /* 0x0000541015157816 */ /* 0x000fe40000000011 */
[----:B---3--:R-:W-:Y:S02]  /*31b00*/  PRMT R16, R53, 0x5410, R16 ;  /* 0x0000541035107816 */ /* 0x008fe40000000010 */
[----:B------:R-:W3:Y:S04]  /*31b10*/  LDL.LU R53, [R1+0x27e8] ;  /* 0x0027e80001357983 */ /* 0x000ee80000300800 */
[----:B------:R-:W4:Y:S04]  /*31b20*/  LDL.LU R40, [R1+0x27e4] ;  /* 0x0027e40001287983 */ /* 0x000f280000300800 */
[----:B------:R-:W2:Y:S01]  /*31b30*/  LDL.LU R17, [R1+0x27e0] ;  /* 0x0027e00001117983 */ /* 0x000ea20000300800 */
[----:B------:R-:W-:-:S02]  /*31b40*/  PRMT R18, R18, 0x5410, R51 ;  /* 0x0000541012127816 */ /* 0x000fc40000000033 */
[----:B------:R-:W-:Y:S02]  /*31b50*/  PRMT R14, R14, 0x5410, R41 ;  /* 0x000054100e0e7816 */ /* 0x000fe40000000029 */
[----:B------:R-:W-:Y:S02]  /*31b60*/  PRMT R23, R23, 0x5410, R49 ;  /* 0x0000541017177816 */ /* 0x000fe40000000031 */
[----:B------:R-:W-:Y:S02]  /*31b70*/  PRMT R19, R19, 0x5410, R15 ;  /* 0x0000541013137816 */ /* 0x000fe4000000000f */
[----:B--2---:R-:W-:Y:S02]  /*31b80*/  PRMT R17, R13, 0x5410, R17 ;  /* 0x000054100d117816 */ /* 0x004fe40000000011 */
[----:B------:R-:W-:Y:S02]  /*31b90*/  PRMT R13, R43, 0x5410, R22 ;  /* 0x000054102b0d7816 */ /* 0x000fe40000000016 */
[----:B------:R-:W-:Y:S01]  /*31ba0*/  PRMT R22, R44, 0x5410, R45 ;  /* 0x000054102c167816 */ /* 0x000fe2000000002d */
[----:B------:R-:W2:Y:S04]  /*31bb0*/  LDL.LU R43, [R1+0x21c0] ;  /* 0x0021c000012b7983 */ /* 0x000ea80000300800 */
[----:B------:R-:W3:Y:S04]  /*31bc0*/  LDL.LU R45, [R1+0x21a4] ;  /* 0x0021a400012d7983 */ /* 0x000ee80000300800 */
[----:B------:R-:W4:Y:S04]  /*31bd0*/  LDL.LU R44, [R1+0x2180] ;  /* 0x00218000012c7983 */ /* 0x000f280000300800 */
[----:B------:R-:W4:Y:S04]  /*31be0*/  LDL.LU R51, [R1+0x27dc] ;  /* 0x0027dc0001337983 */ /* 0x000f280000300800 */
[----:B------:R-:W4:Y:S04]  /*31bf0*/  LDL.LU R41, [R1+0x27d8] ;  /* 0x0027d80001297983 */ /* 0x000f280000300800 */
[----:B------:R-:W4:Y:S04]  /*31c00*/  LDL.LU R49, [R1+0x27d4] ;  /* 0x0027d40001317983 */ /* 0x000f280000300800 */
[----:B------:R-:W2:Y:S04]  /*31c10*/  LDL.LU R15, [R1+0x27d0] ;  /* 0x0027d000010f7983 */ /* 0x000ea80000300800 */
[----:B------:R0:W-:Y:S04]  /*31c20*/  STS.128 [R47+0x8000], R220 ;  /* 0x008000dc2f007388 */ /* 0x0001e80000000c00 */
[----:B------:R1:W-:Y:S04]  /*31c30*/  STS.128 [R47+0xc000], R216 ;  /* 0x00c000d82f007388 */ /* 0x0003e80000000c00 */
[----:B------:R1:W-:Y:S04]  /*31c40*/  STS.128 [R57], R20 ;  /* 0x0000001439007388 */ /* 0x0003e80000000c00 */
[----:B------:R1:W-:Y:S01]  /*31c50*/  STS.128 [R57+0x4000], R16 ;  /* 0x0040001039007388 */ /* 0x0003e20000000c00 */
[----:B--2---:R-:W-:-:S03]  /*31c60*/  PRMT R15, R42, 0x5410, R15 ;  /* 0x000054102a0f7816 */ /* 0x004fc6000000000f */
[----:B------:R-:W2:Y:S04]  /*31c70*/  LDL.LU R42, [R1+0x27cc] ;  /* 0x0027cc00012a7983 */ /* 0x000ea80000300800 */
[----:B0-----:R-:W3:Y:S04]  /*31c80*/  LDL.LU R220, [R1+0x21cc] ;  /* 0x0021cc0001dc7983 */ /* 0x001ee80000300800 */
[----:B------:R-:W4:Y:S04]  /*31c90*/  LDL.LU R221, [R1+0x21b0] ;  /* 0x0021b00001dd7983 */ /* 0x000f280000300800 */
[----:B------:R-:W2:Y:S04]  /*31ca0*/  LDL.LU R222, [R1+0x2190] ;  /* 0x0021900001de7983 */ /* 0x000ea80000300800 */
[----:B------:R-:W2:Y:S04]  /*31cb0*/  LDL.LU R223, [R1+0x2170] ;  /* 0x0021700001df7983 */ /* 0x000ea80000300800 */
[----:B-1----:R-:W2:Y:S04]  /*31cc0*/  LDL.LU R47, [R1+0x27c8] ;  /* 0x0027c800012f7983 */ /* 0x002ea80000300800 */
[----:B------:R-:W2:Y:S04]  /*31cd0*/  LDL.LU R216, [R1+0x2160] ;  /* 0x0021600001d87983 */ /* 0x000ea80000300800 */
        /* <DEDUP_REMOVED lines=11> */
[----:B------:R0:W-:Y:S04]  /*31d90*/  STS.128 [R57+0x8000], R12 ;  /* 0x0080000c39007388 */ /* 0x0001e80000000c00 */
[----:B0-----:R-:W2:Y:S04]  /*31da0*/  LDL.LU R12, [R1+0x2164] ;  /* 0x00216400010c7983 */ /* 0x001ea80000300800 */
[----:B------:R-:W2:Y:S04]  /*31db0*/  LDL.LU R13, [R1+0x2150] ;  /* 0x00215000010d7983 */ /* 0x000ea80000300800 */
[----:B------:R-:W2:Y:S04]  /*31dc0*/  LDL.LU R14, [R1+0x214c] ;  /* 0x00214c00010e7983 */ /* 0x000ea80000300800 */
[----:B------:R-:W2:Y:S01]  /*31dd0*/  LDL.LU R15, [R1+0x2148] ;  /* 0x00214800010f7983 */ /* 0x000ea20000300800 */
[----:B---3--:R-:W-:-:S02]  /*31de0*/  PRMT R220, R220, 0x5410, R43 ;  /* 0x00005410dcdc7816 */ /* 0x008fc4000000002b */
[----:B----4-:R-:W-:Y:S01]  /*31df0*/  PRMT R221, R221, 0x5410, R45 ;  /* 0x00005410dddd7816 */ /* 0x010fe2000000002d */
[----:B------:R-:W3:Y:S04]  /*31e00*/  LDL.LU R43, [R1+0x27c4] ;  /* 0x0027c400012b7983 */ /* 0x000ee80000300800 */
[----:B------:R-:W4:Y:S01]  /*31e10*/  LDL.LU R45, [R1+0x27c0] ;  /* 0x0027c000012d7983 */ /* 0x000f220000300800 */
[----:B--2---:R-:W-:-:S03]  /*31e20*/  PRMT R222, R222, 0x5410, R44 ;  /* 0x00005410dede7816 */ /* 0x004fc6000000002c */
[----:B------:R-:W2:Y:S01]  /*31e30*/  LDL.LU R44, [R1+0x27bc] ;  /* 0x0027bc00012c7983 */ /* 0x000ea20000300800 */
[----:B------:R-:W-:Y:S02]  /*31e40*/  PRMT R21, R22, 0x5410, R21 ;  /* 0x0000541016157816 */ /* 0x000fe40000000015 */
[----:B------:R-:W-:Y:S02]  /*31e50*/  PRMT R22, R49, 0x5410, R48 ;  /* 0x0000541031167816 */ /* 0x000fe40000000030 */
[----:B------:R-:W-:Y:S02]  /*31e60*/  PRMT R217, R217, 0x5410, R19 ;  /* 0x00005410d9d97816 */ /* 0x000fe40000000013 */
[----:B------:R-:W-:Y:S02]  /*31e70*/  PRMT R19, R105, 0x5410, R55 ;  /* 0x0000541069137816 */ /* 0x000fe40000000037 */
[----:B------:R-:W-:Y:S02]  /*31e80*/  PRMT R223, R223, 0x5410, R12 ;  /* 0x00005410dfdf7816 */ /* 0x000fe4000000000c */
[----:B------:R-:W-:-:S02]  /*31e90*/  PRMT R216, R216, 0x5410, R13 ;  /* 0x00005410d8d87816 */ /* 0x000fc4000000000d */
        /* <DEDUP_REMOVED lines=8> */
[----:B------:R-:W-:Y:S01]  /*31f20*/  PRMT R15, R56, 0x5410, R94 ;  /* 0x00005410380f7816 */ /* 0x000fe2000000005e */
[----:B------:R0:W-:Y:S01]  /*31f30*/  STS.128 [R57+0xc000], R220 ;  /* 0x00c000dc39007388 */ /* 0x0001e20000000c00 */
[----:B----4-:R-:W-:-:S03]  /*31f40*/  PRMT R13, R219, 0x5410, R45 ;  /* 0x00005410db0d7816 */ /* 0x010fc6000000002d */
[----:B------:R-:W4:Y:S04]  /*31f50*/  LDL.LU R45, [R1+0x27b8] ;  /* 0x0027b800012d7983 */ /* 0x000f280000300800 */
[----:B------:R-:W3:Y:S04]  /*31f60*/  LDL.LU R46, [R1+0x27b4] ;  /* 0x0027b400012e7983 */ /* 0x000ee80000300800 */
[----:B------:R-:W2:Y:S04]  /*31f70*/  LDL.LU R47, [R1+0x27b0] ;  /* 0x0027b000012f7983 */ /* 0x000ea80000300800 */
[----:B------:R-:W4:Y:S04]  /*31f80*/  LDL.LU R48, [R1+0x27ac] ;  /* 0x0027ac0001307983 */ /* 0x000f280000300800 */
[----:B------:R-:W3:Y:S04]  /*31f90*/  LDL.LU R49, [R1+0x27a8] ;  /* 0x0027a80001317983 */ /* 0x000ee80000300800 */
[----:B------:R-:W2:Y:S04]  /*31fa0*/  LDL.LU R50, [R1+0x27a4] ;  /* 0x0027a40001327983 */ /* 0x000ea80000300800 */
[----:B------:R-:W4:Y:S04]  /*31fb0*/  LDL.LU R51, [R1+0x27a0] ;  /* 0x0027a00001337983 */ /* 0x000f280000300800 */
[----:B------:R-:W3:Y:S04]  /*31fc0*/  LDL.LU R52, [R1+0x279c] ;  /* 0x00279c0001347983 */ /* 0x000ee80000300800 */
[----:B------:R-:W2:Y:S01]  /*31fd0*/  LDL.LU R53, [R1+0x2798] ;  /* 0x0027980001357983 */ /* 0x000ea20000300800 */
[----:B------:R-:W-:-:S03]  /*31fe0*/  PRMT R219, R54, 0x5410, R224 ;  /* 0x0000541036db7816 */ /* 0x000fc600000000e0 */
[----:B------:R-:W4:Y:S04]  /*31ff0*/  LDL.LU R224, [R1+0x2794] ;  /* 0x0027940001e07983 */ /* 0x000f280000300800 */
[----:B------:R-:W3:Y:S04]  /*32000*/  LDL.LU R54, [R1+0x2790] ;  /* 0x0027900001367983 */ /* 0x000ee80000300800 */
[----:B------:R-:W4:Y:S04]  /*32010*/  LDL.LU R111, [R1+0x278c] ;  /* 0x00278c00016f7983 */ /* 0x000f280000300800 */
[----:B------:R-:W4:Y:S04]  /*32020*/  LDL.LU R102, [R1+0x2788] ;  /* 0x0027880001667983 */ /* 0x000f280000300800 */
[----:B------:R-:W2:Y:S04]  /*32030*/  LDL.LU R55, [R1+0x2784] ;  /* 0x0027840001377983 */ /* 0x000ea80000300800 */
[----:B------:R-:W4:Y:S04]  /*32040*/  LDL.LU R105, [R1+0x2780] ;  /* 0x0027800001697983 */ /* 0x000f280000300800 */
[----:B------:R-:W4:Y:S04]  /*32050*/  LDL.LU R94, [R1+0x277c] ;  /* 0x00277c00015e7983 */ /* 0x000f280000300800 */
[----:B------:R-:W3:Y:S04]  /*32060*/  LDL.LU R56, [R1+0x2778] ;  /* 0x0027780001387983 */ /* 0x000ee80000300800 */
[----:B0-----:R-:W2:Y:S04]  /*32070*/  LDL.LU R57, [R1+0x2774] ;  /* 0x0027740001397983 */ /* 0x001ea80000300800 */
[----:B------:R-:W4:Y:S01]  /*32080*/  LDL R223, [R1+0xd1c] ;  /* 0x000d1c0001df7983 */ /* 0x000f220000100800 */
[----:B------:R-:W-:-:S03]  /*32090*/  PRMT R220, R59, 0x5410, R58 ;  /* 0x000054103bdc7816 */ /* 0x000fc6000000003a */
[----:B------:R-:W3:Y:S04]  /*320a0*/  LDL.LU R58, [R1+0x2770] ;  /* 0x00277000013a7983 */ /* 0x000ee80000300800 */
[----:B------:R-:W2:Y:S01]  /*320b0*/  LDL.LU R59, [R1+0x276c] ;  /* 0x00276c00013b7983 */ /* 0x000ea20000300800 */
[----:B------:R-:W-:Y:S02]  /*320c0*/  PRMT R221, R67, 0x5410, R66 ;  /* 0x0000541043dd7816 */ /* 0x000fe40000000042 */
[----:B------:R-:W-:Y:S01]  /*320d0*/  PRMT R222, R156, 0x5410, R71 ;  /* 0x000054109cde7816 */ /* 0x000fe20000000047 */
[----:B----4-:R0:W-:Y:S04]  /*320e0*/  STS.128 [R223], R216 ;  /* 0x000000d8df007388 */ /* 0x0101e80000000c00 */
[----:B------:R1:W-:Y:S04]  /*320f0*/  STS.128 [R223+0x4000], R20 ;  /* 0x00400014df007388 */ /* 0x0003e80000000c00 */
[----:B------:R4:W-:Y:S01]  /*32100*/  STS.128 [R223+0x8000], R16 ;  /* 0x00800010df007388 */ /* 0x0009e20000000c00 */
[----:B0-----:R-:W-:-:S02]  /*32110*/  PRMT R216, R61, 0x5410, R60 ;  /* 0x000054103dd87816 */ /* 0x001fc4000000003c */
[----:B-1----:R-:W-:Y:S01]  /*32120*/  PRMT R20, R63, 0x5410, R62 ;  /* 0x000054103f147816 */ /* 0x002fe2000000003e */
[----:B------:R-:W3:Y:S04]  /*32130*/  LDL.LU R60, [R1+0x2768] ;  /* 0x00276800013c7983 */ /* 0x000ee80000300800 */
[----:B------:R-:W2:Y:S04]  /*32140*/  LDL.LU R61, [R1+0x2764] ;  /* 0x00276400013d7983 */ /* 0x000ea80000300800 */
[----:B------:R-:W3:Y:S04]  /*32150*/  LDL.LU R62, [R1+0x2760] ;  /* 0x00276000013e7983 */ /* 0x000ee80000300800 */
[----:B------:R-:W2:Y:S01]  /*32160*/  LDL.LU R63, [R1+0x275c] ;  /* 0x00275c00013f7983 */ /* 0x000ea20000300800 */
[----:B----4-:R-:W-:-:S03]  /*32170*/  PRMT R16, R65, 0x5410, R64 ;  /* 0x0000541041107816 */ /* 0x010fc60000000040 */
[----:B------:R-:W4:Y:S04]  /*32180*/  LDL.LU R64, [R1+0x2758] ;  /* 0x0027580001407983 */ /* 0x000f280000300800 */
[----:B------:R-:W3:Y:S04]  /*32190*/  LDL.LU R65, [R1+0x2754] ;  /* 0x0027540001417983 */ /* 0x000ee80000300800 */
[----:B------:R-:W2:Y:S04]  /*321a0*/  LDL.LU R66, [R1+0x2750] ;  /* 0x0027500001427983 */ /* 0x000ea80000300800 */
[----:B------:R-:W4:Y:S01]  /*321b0*/  LDL.LU R67, [R1+0x274c] ;  /* 0x00274c0001437983 */ /* 0x000f220000300800 */
[----:B------:R-:W-:-:S03]  /*321c0*/  PRMT R217, R121, 0x5410, R68 ;  /* 0x0000541079d97816 */ /* 0x000fc60000000044 */
[----:B------:R-:W3:Y:S04]  /*321d0*/  LDL.LU R68, [R1+0x2748] ;  /* 0x0027480001447983 */ /* 0x000ee80000300800 */
[----:B------:R-:W2:Y:S01]  /*321e0*/  LDL R121, [R1+0xd18] ;  /* 0x000d180001797983 */ /* 0x000ea20000100800 */
[----:B------:R-:W-:Y:S02]  /*321f0*/  PRMT R21, R70, 0x5410, R69 ;  /* 0x0000541046157816 */ /* 0x000fe40000000045 */
[----:B------:R-:W-:Y:S01]  /*32200*/  PRMT R17, R97, 0x5410, R113 ;  /* 0x0000541061117816 */ /* 0x000fe20000000071 */
[----:B------:R-:W4:Y:S04]  /*32210*/  LDL.LU R69, [R1+0x2744] ;  /* 0x0027440001457983 */ /* 0x000f280000300800 */
[----:B------:R-:W3:Y:S04]  /*32220*/  LDL.LU R70, [R1+0x2740] ;  /* 0x0027400001467983 */ /* 0x000ee80000300800 */
[----:B------:R-:W4:Y:S04]  /*32230*/  LDL.LU R113, [R1+0x273c] ;  /* 0x00273c0001717983 */ /* 0x000f280000300800 */
[----:B------:R-:W4:Y:S04]  /*32240*/  LDL.LU R97, [R1+0x2738] ;  /* 0x0027380001617983 */ /* 0x000f280000300800 */
[----:B------:R-:W3:Y:S04]  /*32250*/  LDL.LU R71, [R1+0x2734] ;  /* 0x0027340001477983 */ /* 0x000ee80000300800 */
[----:B------:R-:W4:Y:S01]  /*32260*/  LDL R156, [R1+0xd14] ;  /* 0x000d1400019c7983 */ /* 0x000f220000100800 */
[----:B------:R-:W-:-:S02]  /*32270*/  PRMT R218, R92, 0x5410, R103 ;  /* 0x000054105cda7816 */ /* 0x000fc40000000067 */
[----:B------:R-:W-:Y:S01]  /*32280*/  PRMT R22, R73, 0x5410, R72 ;  /* 0x0000541049167816 */ /* 0x000fe20000000048 */
[----:B------:R-:W3:Y:S04]  /*32290*/  LDL.LU R103, [R1+0x2730] ;  /* 0x0027300001677983 */ /* 0x000ee80000300800 */
[----:B------:R-:W3:Y:S04]  /*322a0*/  LDL.LU R92, [R1+0x272c] ;  /* 0x00272c00015c7983 */ /* 0x000ee80000300800 */
[----:B------:R-:W3:Y:S04]  /*322b0*/  LDL.LU R72, [R1+0x2728] ;  /* 0x0027280001487983 */ /* 0x000ee80000300800 */
[----:B------:R-:W3:Y:S01]  /*322c0*/  LDL.LU R73, [R1+0x2724] ;  /* 0x0027240001497983 */ /* 0x000ee20000300800 */
[----:B------:R-:W-:-:S03]  /*322d0*/  PRMT R18, R75, 0x5410, R74 ;  /* 0x000054104b127816 */ /* 0x000fc6000000004a */
[----:B------:R0:W-:Y:S04]  /*322e0*/  STS.128 [R223+0xc000], R12 ;  /* 0x00c0000cdf007388 */ /* 0x0001e80000000c00 */
[----:B------:R-:W3:Y:S04]  /*322f0*/  LDL.LU R74, [R1+0x2720] ;  /* 0x00272000014a7983 */ /* 0x000ee80000300800 */
[----:B------:R-:W3:Y:S01]  /*32300*/  LDL.LU R75, [R1+0x271c] ;  /* 0x00271c00014b7983 */ /* 0x000ee20000300800 */
[----:B------:R-:W-:Y:S02]  /*32310*/  PRMT R219, R79, 0x5410, R78 ;  /* 0x000054104fdb7816 */ /* 0x000fe4000000004e */
[----:B------:R-:W-:-:S02]  /*32320*/  PRMT R23, R81, 0x5410, R80 ;  /* 0x0000541051177816 */ /* 0x000fc40000000050 */
[----:B------:R-:W-:Y:S02]  /*32330*/  PRMT R19, R83, 0x5410, R82 ;  /* 0x0000541053137816 */ /* 0x000fe40000000052 */
[----:B0-----:R-:W-:Y:S02]  /*32340*/  PRMT R223, R77, 0x5410, R76 ;  /* 0x000054104ddf7816 */ /* 0x001fe4000000004c */
[----:B------:R-:W3:Y:S04]  /*32350*/  LDL.LU R76, [R1+0x2718] ;  /* 0x00271800014c7983 */ /* 0x000ee80000300800 */
[----:B------:R-:W3:Y:S04]  /*32360*/  LDL.LU R77, [R1+0x2714] ;  /* 0x00271400014d7983 */ /* 0x000ee80000300800 */
[----:B------:R-:W3:Y:S04]  /*32370*/  LDL.LU R78, [R1+0x2710] ;  /* 0x00271000014e7983 */ /* 0x000ee80000300800 */
[----:B------:R-:W3:Y:S04]  /*32380*/  LDL.LU R79, [R1+0x270c] ;  /* 0x00270c00014f7983 */ /* 0x000ee80000300800 */
[----:B------:R-:W3:Y:S04]  /*32390*/  LDL.LU R80, [R1+0x2708] ;  /* 0x0027080001507983 */ /* 0x000ee80000300800 */
[----:B------:R-:W3:Y:S04]  /*323a0*/  LDL.LU R81, [R1+0x2704] ;  /* 0x0027040001517983 */ /* 0x000ee80000300800 */
[----:B------:R-:W3:Y:S04]  /*323b0*/  LDL.LU R82, [R1+0x2700] ;  /* 0x0027000001527983 */ /* 0x000ee80000300800 */
[----:B------:R-:W3:Y:S01]  /*323c0*/  LDL.LU R83, [R1+0x26fc] ;  /* 0x0026fc0001537983 */ /* 0x000ee20000300800 */
[----:B------:R-:W-:-:S02]  /*323d0*/  PRMT R12, R85, 0x5410, R84 ;  /* 0x00005410550c7816 */ /* 0x000fc40000000054 */
[----:B------:R-:W-:Y:S01]  /*323e0*/  PRMT R13, R95, 0x5410, R86 ;  /* 0x000054105f0d7816 */ /* 0x000fe20000000056 */
        /* <DEDUP_REMOVED lines=9> */
[----:B------:R-:W3:Y:S04]  /*32480*/  LDL.LU R120, [R1+0x26dc] ;  /* 0x0026dc0001787983 */ /* 0x000ee80000300800 */
[----:B--2---:R0:W-:Y:S02]  /*32490*/  STS.128 [R121], R220 ;  /* 0x000000dc79007388 */ /* 0x0041e40000000c00 */
[----:B0-----:R-:W-:Y:S01]  /*324a0*/  IMAD.MOV.U32 R223, RZ, RZ, R121 ;  /* 0x000000ffffdf7224 */ /* 0x001fe200078e0079 */
[----:B------:R-:W-:Y:S01]  /*324b0*/  PRMT R220, R123, 0x5410, R122 ;  /* 0x000054107bdc7816 */ /* 0x000fe2000000007a */
[----:B------:R-:W2:Y:S04]  /*324c0*/  LDL.LU R121, [R1+0x26d8] ;  /* 0x0026d80001797983 */ /* 0x000ea80000300800 */
[----:B------:R0:W-:Y:S04]  /*324d0*/  STS.128 [R223+0x4000], R216 ;  /* 0x004000d8df007388 */ /* 0x0001e80000000c00 */
[----:B------:R-:W3:Y:S04]  /*324e0*/  LDL.LU R122, [R1+0x26d4] ;  /* 0x0026d400017a7983 */ /* 0x000ee80000300800 */
[----:B------:R-:W2:Y:S04]  /*324f0*/  LDL.LU R123, [R1+0x26d0] ;  /* 0x0026d000017b7983 */ /* 0x000ea80000300800 */
[----:B------:R1:W-:Y:S01]  /*32500*/  STS.128 [R223+0x8000], R20 ;  /* 0x00800014df007388 */ /* 0x0003e20000000c00 */
[----:B------:R-:W-:-:S02]  /*32510*/  PRMT R221, R129, 0x5410, R128 ;  /* 0x0000541081dd7816 */ /* 0x000fc40000000080 */
[----:B------:R-:W-:Y:S02]  /*32520*/  PRMT R222, R93, 0x5410, R134 ;  /* 0x000054105dde7816 */ /* 0x000fe40000000086 */
[----:B0-----:R-:W-:Y:S02]  /*32530*/  PRMT R216, R125, 0x5410, R124 ;  /* 0x000054107dd87816 */ /* 0x001fe4000000007c */
[----:B------:R-:W3:Y:S04]  /*32540*/  LDL.LU R124, [R1+0x26cc] ;  /* 0x0026cc00017c7983 */ /* 0x000ee80000300800 */
[----:B------:R-:W2:Y:S01]  /*32550*/  LDL.LU R125, [R1+0x26c8] ;  /* 0x0026c800017d7983 */ /* 0x000ea20000300800 */
[----:B-1----:R-:W-:-:S03]  /*32560*/  PRMT R20, R127, 0x5410, R126 ;  /* 0x000054107f147816 */ /* 0x002fc6000000007e */
[----:B------:R-:W3:Y:S04]  /*32570*/  LDL.LU R126, [R1+0x26c4] ;  /* 0x0026c400017e7983 */ /* 0x000ee80000300800 */
[----:B------:R-:W2:Y:S04]  /*32580*/  LDL.LU R127, [R1+0x26c0] ;  /* 0x0026c000017f7983 */ /* 0x000ea80000300800 */
[----:B------:R-:W3:Y:S04]  /*32590*/  LDL.LU R128, [R1+0x26bc] ;  /* 0x0026bc0001807983 */ /* 0x000ee80000300800 */
[----:B------:R-:W2:Y:S01]  /*325a0*/  LDL.LU R129, [R1+0x26b8] ;  /* 0x0026b80001817983 */ /* 0x000ea20000300800 */
[----:B------:R-:W-:-:S02]  /*325b0*/  PRMT R217, R131, 0x5410, R130 ;  /* 0x0000541083d97816 */ /* 0x000fc40000000082 */
[----:B------:R-:W-:Y:S01]  /*325c0*/  PRMT R21, R133, 0x5410, R132 ;  /* 0x0000541085157816 */ /* 0x000fe20000000084 */
[----:B------:R-:W3:Y:S04]  /*325d0*/  LDL.LU R130, [R1+0x26b4] ;  /* 0x0026b40001827983 */ /* 0x000ee80000300800 */
[----:B------:R-:W2:Y:S04]  /*325e0*/  LDL.LU R131, [R1+0x26b0] ;  /* 0x0026b00001837983 */ /* 0x000ea80000300800 */
[----:B------:R-:W3:Y:S04]  /*325f0*/  LDL.LU R132, [R1+0x26ac] ;  /* 0x0026ac0001847983 */ /* 0x000ee80000300800 */
[----:B------:R-:W2:Y:S04]  /*32600*/  LDL.LU R133, [R1+0x26a8] ;  /* 0x0026a80001857983 */ /* 0x000ea80000300800 */
[----:B------:R-:W3:Y:S04]  /*32610*/  LDL.LU R134, [R1+0x26a4] ;  /* 0x0026a40001867983 */ /* 0x000ee80000300800 */
[----:B------:R-:W2:Y:S01]  /*32620*/  LDL.LU R93, [R1+0x26a0] ;  /* 0x0026a000015d7983 */ /* 0x000ea20000300800 */
[----:B------:R-:W-:-:S02]  /*32630*/  PRMT R218, R206, 0x5410, R100 ;  /* 0x00005410ceda7816 */ /* 0x000fc40000000064 */
[----:B------:R-:W-:Y:S01]  /*32640*/  PRMT R22, R88, 0x5410, R135 ;  /* 0x0000541058167816 */ /* 0x000fe20000000087 */
[----:B------:R-:W2:Y:S04]  /*32650*/  LDL.LU R100, [R1+0x269c] ;  /* 0x00269c0001647983 */ /* 0x000ea80000300800 */
[----:B------:R-:W3:Y:S04]  /*32660*/  LDL R206, [R1+0xd10] ;  /* 0x000d100001ce7983 */ /* 0x000ee80000100800 */
[----:B------:R0:W-:Y:S04]  /*32670*/  STS.128 [R223+0xc000], R16 ;  /* 0x00c00010df007388 */ /* 0x0001e80000000c00 */
[----:B------:R-:W2:Y:S04]  /*32680*/  LDL.LU R135, [R1+0x2698] ;  /* 0x0026980001877983 */ /* 0x000ea80000300800 */
[----:B------:R-:W2:Y:S01]  /*32690*/  LDL.LU R88, [R1+0x2694] ;  /* 0x0026940001587983 */ /* 0x000ea20000300800 */
[----:B------:R-:W-:-:S02]  /*326a0*/  PRMT R219, R139, 0x5410, R138 ;  /* 0x000054108bdb7816 */ /* 0x000fc4000000008a */
[----:B------:R-:W-:Y:S01]  /*326b0*/  PRMT R23, R141, 0x5410, R140 ;  /* 0x000054108d177816 */ /* 0x000fe2000000008c */
[----:B----4-:R1:W-:Y:S01]  /*326c0*/  STS.128 [R156], R12 ;  /* 0x0000000c9c007388 */ /* 0x0103e20000000c00 */
[----:B0-----:R-:W-:-:S03]  /*326d0*/  PRMT R223, R137, 0x5410, R136 ;  /* 0x0000541089df7816 */ /* 0x001fc60000000088 */
[----:B------:R-:W4:Y:S04]  /*326e0*/  LDL.LU R136, [R1+0x2690] ;  /* 0x0026900001887983 */ /* 0x000f280000300800 */
[----:B------:R-:W2:Y:S04]  /*326f0*/  LDL.LU R137, [R1+0x268c] ;  /* 0x00268c0001897983 */ /* 0x000ea80000300800 */
[----:B------:R-:W4:Y:S04]  /*32700*/  LDL.LU R138, [R1+0x2688] ;  /* 0x00268800018a7983 */ /* 0x000f280000300800 */
[----:B------:R-:W2:Y:S04]  /*32710*/  LDL.LU R139, [R1+0x2684] ;  /* 0x00268400018b7983 */ /* 0x000ea80000300800 */
[----:B------:R-:W4:Y:S04]  /*32720*/  LDL.LU R140, [R1+0x2680] ;  /* 0x00268000018c7983 */ /* 0x000f280000300800 */
[----:B------:R-:W2:Y:S01]  /*32730*/  LDL.LU R141, [R1+0x267c] ;  /* 0x00267c00018d7983 */ /* 0x000ea20000300800 */
[----:B------:R-:W-:-:S02]  /*32740*/  PRMT R16, R143, 0x5410, R142 ;  /* 0x000054108f107816 */ /* 0x000fc4000000008e */
[----:B-1----:R-:W-:Y:S01]  /*32750*/  PRMT R12, R145, 0x5410, R144 ;  /* 0x00005410910c7816 */ /* 0x002fe20000000090 */
[----:B------:R-:W4:Y:S04]  /*32760*/  LDL.LU R142, [R1+0x2678] ;  /* 0x00267800018e7983 */ /* 0x000f280000300800 */
[----:B------:R-:W2:Y:S04]  /*32770*/  LDL.LU R143, [R1+0x2674] ;  /* 0x00267400018f7983 */ /* 0x000ea80000300800 */
[----:B------:R-:W4:Y:S04]  /*32780*/  LDL.LU R144, [R1+0x2670] ;  /* 0x0026700001907983 */ /* 0x000f280000300800 */
[----:B------:R-:W2:Y:S01]  /*32790*/  LDL.LU R145, [R1+0x266c] ;  /* 0x00266c0001917983 */ /* 0x000ea20000300800 */
[----:B------:R-:W-:-:S02]  /*327a0*/  PRMT R17, R147, 0x5410, R146 ;  /* 0x0000541093117816 */ /* 0x000fc40000000092 */
[----:B------:R-:W-:Y:S01]  /*327b0*/  PRMT R13, R149, 0x5410, R148 ;  /* 0x00005410950d7816 */ /* 0x000fe20000000094 */
        /* <DEDUP_REMOVED lines=8> */
[----:B------:R-:W2:Y:S04]  /*32840*/  LDL.LU R108, [R1+0x2650] ;  /* 0x00265000016c7983 */ /* 0x000ea80000300800 */
[----:B------:R-:W4:Y:S01]  /*32850*/  LDL.LU R152, [R1+0x264c] ;  /* 0x00264c0001987983 */ /* 0x000f220000300800 */
[----:B------:R-:W-:-:S03]  /*32860*/  PRMT R19, R153, 0x5410, R115 ;  /* 0x0000541099137816 */ /* 0x000fc60000000073 */
[----:B------:R0:W-:Y:S04]  /*32870*/  STS.128 [R156+0x4000], R220 ;  /* 0x004000dc9c007388 */ /* 0x0001e80000000c00 */
[----:B------:R-:W2:Y:S04]  /*32880*/  LDL.LU R115, [R1+0x2648] ;  /* 0x0026480001737983 */ /* 0x000ea80000300800 */
[----:B------:R-:W4:Y:S01]  /*32890*/  LDL.LU R153, [R1+0x2644] ;  /* 0x0026440001997983 */ /* 0x000f220000300800 */
[----:B------:R-:W-:-:S03]  /*328a0*/  PRMT R15, R155, 0x5410, R154 ;  /* 0x000054109b0f7816 */ /* 0x000fc6000000009a */
[----:B------:R-:W2:Y:S04]  /*328b0*/  LDL.LU R154, [R1+0x2640] ;  /* 0x00264000019a7983 */ /* 0x000ea80000300800 */
[----:B------:R-:W4:Y:S01]  /*328c0*/  LDL.LU R155, [R1+0x263c] ;  /* 0x00263c00019b7983 */ /* 0x000f220000300800 */
[----:B0-----:R-:W-:Y:S01]  /*328d0*/  IMAD.MOV.U32 R223, RZ, RZ, R156 ;  /* 0x000000ffffdf7224 */ /* 0x001fe200078e009c */
[----:B------:R-:W-:Y:S02]  /*328e0*/  PRMT R220, R158, 0x5410, R157 ;  /* 0x000054109edc7816 */ /* 0x000fe4000000009d */
[----:B------:R-:W2:Y:S04]  /*328f0*/  LDL.LU R156, [R1+0x2638] ;  /* 0x00263800019c7983 */ /* 0x000ea80000300800 */
[----:B------:R0:W-:Y:S04]  /*32900*/  STS.128 [R223+0x8000], R216 ;  /* 0x008000d8df007388 */ /* 0x0001e80000000c00 */
[----:B------:R-:W4:Y:S04]  /*32910*/  LDL.LU R157, [R1+0x2634] ;  /* 0x00263400019d7983 */ /* 0x000f280000300800 */
[----:B------:R-:W2:Y:S01]  /*32920*/  LDL.LU R158, [R1+0x2630] ;  /* 0x00263000019e7983 */ /* 0x000ea20000300800 */
[----:B------:R-:W-:-:S02]  /*32930*/  PRMT R221, R162, 0x5410, R161 ;  /* 0x00005410a2dd7816 */ /* 0x000fc400000000a1 */
[----:B------:R-:W-:Y:S01]  /*32940*/  PRMT R222, R166, 0x5410, R165 ;  /* 0x00005410a6de7816 */ /* 0x000fe200000000a5 */
[----:B------:R1:W-:Y:S01]  /*32950*/  STS.128 [R223+0xc000], R20 ;  /* 0x00c00014df007388 */ /* 0x0003e20000000c00 */
[----:B0-----:R-:W-:-:S03]  /*32960*/  PRMT R216, R160, 0x5410, R159 ;  /* 0x00005410a0d87816 */ /* 0x001fc6000000009f */
[----:B------:R-:W4:Y:S04]  /*32970*/  LDL.LU R159, [R1+0x262c] ;  /* 0x00262c00019f7983 */ /* 0x000f280000300800 */
[----:B------:R-:W2:Y:S04]  /*32980*/  LDL.LU R160, [R1+0x2628] ;  /* 0x0026280001a07983 */ /* 0x000ea80000300800 */
[----:B------:R-:W4:Y:S04]  /*32990*/  LDL.LU R161, [R1+0x2624] ;  /* 0x0026240001a17983 */ /* 0x000f280000300800 */
[----:B------:R-:W2:Y:S01]  /*329a0*/  LDL.LU R162, [R1+0x2620] ;  /* 0x0026200001a27983 */ /* 0x000ea20000300800 */
[----:B------:R-:W-:-:S03]  /*329b0*/  PRMT R217, R164, 0x5410, R163 ;  /* 0x00005410a4d97816 */ /* 0x000fc600000000a3 */
[----:B------:R-:W4:Y:S04]  /*329c0*/  LDL.LU R163, [R1+0x261c] ;  /* 0x00261c0001a37983 */ /* 0x000f280000300800 */
[----:B------:R-:W2:Y:S04]  /*329d0*/  LDL.LU R164, [R1+0x2618] ;  /* 0x0026180001a47983 */ /* 0x000ea80000300800 */
[----:B------:R-:W4:Y:S04]  /*329e0*/  LDL.LU R165, [R1+0x2614] ;  /* 0x0026140001a57983 */ /* 0x000f280000300800 */
[----:B------:R-:W2:Y:S01]  /*329f0*/  LDL.LU R166, [R1+0x2610] ;  /* 0x0026100001a67983 */ /* 0x000ea20000300800 */
[----:B------:R-:W-:-:S02]  /*32a00*/  PRMT R218, R99, 0x5410, R117 ;  /* 0x0000541063da7816 */ /* 0x000fc40000000075 */
[----:B-1----:R-:W-:Y:S01]  /*32a10*/  PRMT R223, R168, 0x5410, R233 ;  /* 0x00005410a8df7816 */ /* 0x002fe200000000e9 */
[----:B------:R-:W4:Y:S04]  /*32a20*/  LDL.LU R117, [R1+0x260c] ;  /* 0x00260c0001757983 */ /* 0x000f280000300800 */
[----:B------:R-:W4:Y:S04]  /*32a30*/  LDL.LU R99, [R1+0x2608] ;  /* 0x0026080001637983 */ /* 0x000f280000300800 */
[----:B------:R-:W4:Y:S04]  /*32a40*/  LDL.LU R233, [R1+0x2604] ;  /* 0x0026040001e97983 */ /* 0x000f280000300800 */
[----:B------:R-:W2:Y:S01]  /*32a50*/  LDL R168, [R1+0xd0c] ;  /* 0x000d0c0001a87983 */ /* 0x000ea20000100800 */
[----:B------:R-:W-:-:S02]  /*32a60*/  PRMT R219, R229, 0x5410, R231 ;  /* 0x00005410e5db7816 */ /* 0x000fc400000000e7 */
[----:B------:R-:W-:Y:S01]  /*32a70*/  PRMT R20, R0, 0x5410, R227 ;  /* 0x0000541000147816 */ /* 0x000fe200000000e3 */
[----:B------:R-:W4:Y:S04]  /*32a80*/  LDL.LU R231, [R1+0x2600] ;  /* 0x0026000001e77983 */ /* 0x000f280000300800 */
[----:B------:R-:W4:Y:S04]  /*32a90*/  LDL.LU R229, [R1+0x25fc] ;  /* 0x0025fc0001e57983 */ /* 0x000f280000300800 */
[----:B------:R-:W4:Y:S04]  /*32aa0*/  LDL.LU R227, [R1+0x25f8] ;  /* 0x0025f80001e37983 */ /* 0x000f280000300800 */
[----:B------:R-:W4:Y:S01]  /*32ab0*/  LDL.LU R0, [R1+0x25f4] ;  /* 0x0025f40001007983 */ /* 0x000f220000300800 */
[----:B------:R-:W-:-:S02]  /*32ac0*/  PRMT R21, R2, 0x5410, R226 ;  /* 0x0000541002157816 */ /* 0x000fc400000000e2 */
[----:B------:R-:W-:Y:S02]  /*32ad0*/  PRMT R22, R6, 0x5410, R7 ;  /* 0x0000541006167816 */ /* 0x000fe40000000007 */
[----:B------:R-:W-:Y:S01]  /*32ae0*/  PRMT R23, R211, 0x5410, R212 ;  /* 0x00005410d3177816 */ /* 0x000fe200000000d4 */
[----:B---3--:R0:W-:Y:S04]  /*32af0*/  STS.128 [R206], R16 ;  /* 0x00000010ce007388 */ /* 0x0081e80000000c00 */
[----:B------:R1:W-:Y:S04]  /*32b00*/  STS.128 [R206+0x4000], R12 ;  /* 0x0040000cce007388 */ /* 0x0003e80000000c00 */
[----:B------:R-:W-:Y:S04]  /*32b10*/  STS.128 [R206+0x8000], R220 ;  /* 0x008000dcce007388 */ /* 0x000fe80000000c00 */
[----:B------:R-:W-:Y:S01]  /*32b20*/  STS.128 [R206+0xc000], R216 ;  /* 0x00c000d8ce007388 */ /* 0x000fe20000000c00 */
[----:B0-----:R-:W-:-:S02]  /*32b30*/  PRMT R16, R232, 0x5410, R225 ;  /* 0x00005410e8107816 */ /* 0x001fc400000000e1 */
[----:B-1----:R-:W-:Y:S01]  /*32b40*/  PRMT R12, R228, 0x5410, R230 ;  /* 0x00005410e40c7816 */ /* 0x002fe200000000e6 */
        /* <DEDUP_REMOVED lines=8> */
[----:B------:R-:W3:Y:S01]  /*32bd0*/  LDL.LU R11, [R1+0x25d8] ;  /* 0x0025d800010b7983 */ /* 0x000ee20000300800 */
[----:B------:R-:W-:-:S03]  /*32be0*/  PRMT R19, R209, 0x5410, R210 ;  /* 0x00005410d1137816 */ /* 0x000fc600000000d2 */
[----:B------:R-:W3:Y:S01]  /*32bf0*/  LDL.LU R10, [R1+0x25d4] ;  /* 0x0025d400010a7983 */ /* 0x000ee20000300800 */
[----:B------:R-:W-:-:S03]  /*32c00*/  PRMT R13, R8, 0x5410, R9 ;  /* 0x00005410080d7816 */ /* 0x000fc60000000009 */
[----:B------:R-:W3:Y:S04]  /*32c10*/  LDL.LU R9, [R1+0x25d0] ;  /* 0x0025d00001097983 */ /* 0x000ee80000300800 */
[----:B------:R-:W3:Y:S04]  /*32c20*/  LDL.LU R8, [R1+0x25cc] ;  /* 0x0025cc0001087983 */ /* 0x000ee80000300800 */
[----:B------:R-:W3:Y:S04]  /*32c30*/  LDL.LU R7, [R1+0x25c8] ;  /* 0x0025c80001077983 */ /* 0x000ee80000300800 */
[----:B------:R-:W3:Y:S04]  /*32c40*/  LDL.LU R6, [R1+0x25c4] ;  /* 0x0025c40001067983 */ /* 0x000ee80000300800 */
[----:B------:R-:W3:Y:S04]  /*32c50*/  LDL.LU R5, [R1+0x25c0] ;  /* 0x0025c00001057983 */ /* 0x000ee80000300800 */
[----:B--2---:R-:W-:Y:S04]  /*32c60*/  STS.128 [R168], R20 ;  /* 0x00000014a8007388 */ /* 0x004fe80000000c00 */
[----:B------:R0:W-:Y:S02]  /*32c70*/  STS.128 [R168+0x4000], R16 ;  /* 0x00400010a8007388 */ /* 0x0001e40000000c00 */
[----:B0-----:R-:W-:-:S02]  /*32c80*/  PRMT R16, R167, 0x5410, R193 ;  /* 0x00005410a7107816 */ /* 0x001fc400000000c1 */
[----:B------:R-:W2:Y:S01]  /*32c90*/  LDL R167, [R1+0xd08] ;  /* 0x000d080001a77983 */ /* 0x000ea20000100800 */
[----:B------:R-:W-:-:S03]  /*32ca0*/  PRMT R21, R151, 0x5410, R188 ;  /* 0x0000541097157816 */ /* 0x000fc600000000bc */
[----:B------:R-:W4:Y:S01]  /*32cb0*/  LDL R151, [R1+0x2218] ;  /* 0x0022180001977983 */ /* 0x000f220000100800 */
        /* <DEDUP_REMOVED lines=12> */
[----:B------:R-:W-:Y:S01]  /*32d80*/  PRMT R23, R172, 0x5410, R173 ;  /* 0x00005410ac177816 */ /* 0x000fe200000000ad */
[----:B------:R0:W-:Y:S01]  /*32d90*/  STS.128 [R168+0x8000], R12 ;  /* 0x0080000ca8007388 */ /* 0x0001e20000000c00 */
[----:B------:R-:W-:Y:S02]  /*32da0*/  PRMT R17, R186, 0x5410, R187 ;  /* 0x00005410ba117816 */ /* 0x000fe400000000bb */
[----:B------:R-:W-:Y:S02]  /*32db0*/  PRMT R18, R178, 0x5410, R179 ;  /* 0x00005410b2127816 */ /* 0x000fe400000000b3 */
[----:B------:R-:W-:Y:S01]  /*32dc0*/  PRMT R19, R170, 0x5410, R171 ;  /* 0x00005410aa137816 */ /* 0x000fe200000000ab */
[----:B------:R-:W-:Y:S01]  /*32dd0*/  STS.128 [R168+0xc000], R220 ;  /* 0x00c000dca8007388 */ /* 0x000fe20000000c00 */
[----:B0-----:R-:W-:Y:S02]  /*32de0*/  PRMT R12, R191, 0x5410, R192 ;  /* 0x00005410bf0c7816 */ /* 0x001fe400000000c0 */
[----:B------:R-:W-:-:S02]  /*32df0*/  PRMT R13, R184, 0x5410, R185 ;  /* 0x00005410b80d7816 */ /* 0x000fc400000000b9 */
[----:B------:R-:W-:Y:S02]  /*32e00*/  PRMT R14, R176, 0x5410, R177 ;  /* 0x00005410b00e7816 */ /* 0x000fe400000000b1 */
[----:B------:R-:W-:Y:S01]  /*32e10*/  PRMT R15, R169, 0x5410, R3 ;  /* 0x00005410a90f7816 */ /* 0x000fe20000000003 */
[----:B--2---:R-:W-:Y:S04]  /*32e20*/  STS.128 [R167], R216 ;  /* 0x000000d8a7007388 */ /* 0x004fe80000000c00 */
[----:B------:R-:W-:Y:S04]  /*32e30*/  STS.128 [R167+0x4000], R20 ;  /* 0x00400014a7007388 */ /* 0x000fe80000000c00 */
[----:B------:R-:W-:Y:S04]  /*32e40*/  STS.128 [R167+0x8000], R16 ;  /* 0x00800010a7007388 */ /* 0x000fe80000000c00 */
[----:B------:R-:W-:Y:S04]  /*32e50*/  STS.128 [R167+0xc000], R12 ;  /* 0x00c0000ca7007388 */ /* 0x000fe80000000c00 */
[----:B----4-:R-:W-:Y:S04]  /*32e60*/  STS.U8 [R151+0x10000], R166 ;  /* 0x010000a697007388 */ /* 0x010fe80000000000 */
[----:B------:R-:W-:Y:S04]  /*32e70*/  STS.U8 [R151+0x10400], R165 ;  /* 0x010400a597007388 */ /* 0x000fe80000000000 */
        /* <DEDUP_REMOVED lines=14> */
[----:B---3--:R-:W-:Y:S04]  /*32f60*/  STS.U8 [R11+0x10080], R149 ;  /* 0x010080950b007388 */ /* 0x008fe80000000000 */
        /* <DEDUP_REMOVED lines=80> */
[----:B------:R0:W-:Y:S04]  /*33470*/  STS.U8 [R6+0x13700], R24 ;  /* 0x0137001806007388 */ /* 0x0001e80000000000 */
[----:B------:R-:W-:Y:S04]  /*33480*/  STS.U8 [R6+0x12b00], R27 ;  /* 0x012b001b06007388 */ /* 0x000fe80000000000 */
[----:B------:R1:W-:Y:S04]  /*33490*/  STS.U8 [R6+0x12f00], R26 ;  /* 0x012f001a06007388 */ /* 0x0003e80000000000 */
[----:B------:R-:W-:Y:S04]  /*334a0*/  STS.U8 [R6+0x12300], R29 ;  /* 0x0123001d06007388 */ /* 0x000fe80000000000 */
[----:B------:R2:W-:Y:S04]  /*334b0*/  STS.U8 [R6+0x12700], R28 ;  /* 0x0127001c06007388 */ /* 0x0005e80000000000 */
[----:B------:R-:W-:Y:S04]  /*334c0*/  STS.U8 [R6+0x11b00], R31 ;  /* 0x011b001f06007388 */ /* 0x000fe80000000000 */
[----:B------:R3:W-:Y:S04]  /*334d0*/  STS.U8 [R6+0x11f00], R30 ;  /* 0x011f001e06007388 */ /* 0x0007e80000000000 */
[----:B------:R-:W-:Y:S04]  /*334e0*/  STS.U8 [R6+0x11300], R33 ;  /* 0x0113002106007388 */ /* 0x000fe80000000000 */
[----:B0-----:R-:W4:Y:S04]  /*334f0*/  LDL.LU.64 R24, [R1+0x400] ;  /* 0x0004000001187983 */ /* 0x001f280000300a00 */
[----:B------:R0:W-:Y:S04]  /*33500*/  STS.U8 [R6+0x11700], R32 ;  /* 0x0117002006007388 */ /* 0x0001e80000000000 */
[----:B-1----:R-:W4:Y:S04]  /*33510*/  LDL.LU.64 R26, [R1+0x408] ;  /* 0x00040800011a7983 */ /* 0x002f280000300a00 */
[----:B------:R-:W-:Y:S04]  /*33520*/  STS.U8 [R6+0x10b00], R35 ;  /* 0x010b002306007388 */ /* 0x000fe80000000000 */
[----:B--2---:R-:W4:Y:S04]  /*33530*/  LDL.LU.64 R28, [R1+0x410] ;  /* 0x00041000011c7983 */ /* 0x004f280000300a00 */
[----:B------:R1:W-:Y:S04]  /*33540*/  STS.U8 [R6+0x10f00], R34 ;  /* 0x010f002206007388 */ /* 0x0003e80000000000 */
[----:B---3--:R-:W4:Y:S04]  /*33550*/  LDL.LU.64 R30, [R1+0x418] ;  /* 0x00041800011e7983 */ /* 0x008f280000300a00 */
[----:B------:R-:W-:Y:S04]  /*33560*/  STS.U8 [R6+0x10300], R37 ;  /* 0x0103002506007388 */ /* 0x000fe80000000000 */
[----:B------:R2:W-:Y:S04]  /*33570*/  STS.U8 [R6+0x10700], R36 ;  /* 0x0107002406007388 */ /* 0x0005e80000000000 */
[----:B0-----:R-:W4:Y:S04]  /*33580*/  LDL.LU.64 R32, [R1+0x420] ;  /* 0x0004200001207983 */ /* 0x001f280000300a00 */
[----:B-1----:R-:W4:Y:S04]  /*33590*/  LDL.LU.64 R34, [R1+0x428] ;  /* 0x0004280001227983 */ /* 0x002f280000300a00 */
[----:B--2---:R-:W4:Y:S04]  /*335a0*/  LDL.LU.64 R36, [R1+0x430] ;  /* 0x0004300001247983 */ /* 0x004f280000300a00 */
[----:B------:R-:W4:Y:S04]  /*335b0*/  LDL.LU.64 R38, [R1+0x438] ;  /* 0x0004380001267983 */ /* 0x000f280000300a00 */
        /* <DEDUP_REMOVED lines=23> */
[----:B------:R-:W4:Y:S01]  /*33730*/  LDL.LU.64 R86, [R1+0x4f8] ;  /* 0x0004f80001567983 */ /* 0x000f220000300a00 */
[----:B------:R-:W0:Y:S03]  /*33740*/  S2R R12, SR_CgaCtaId ;  /* 0x00000000000c7919 */ /* 0x000e260000008800 */
        /* <DEDUP_REMOVED lines=17> */
[----:B------:R-:W-:Y:S01]  /*33860*/  STS.U8 [R5+0x13b80], R238 ;  /* 0x013b80ee05007388 */ /* 0x000fe20000000000 */
[----:B------:R1:W-:Y:S06]  /*33870*/  MEMBAR.ALL.CTA ;  /* 0x0000000000007992 */ /* 0x0003ec0000008000 */
[----:B-1----:R-:W1:Y:S01]  /*33880*/  FENCE.VIEW.ASYNC.S ;  /* 0x00000000000073c6 */ /* 0x002e620000000000 */
[----:B------:R-:W-:-:S04]  /*33890*/  MOV R3, 0x400 ;  /* 0x0000040000037802 */ /* 0x000fc80000000f00 */
[----:B0-----:R-:W-:Y:S01]  /*338a0*/  LEA R3, R12, R3, 0x18 ;  /* 0x000000030c037211 */ /* 0x001fe200078ec0ff */
[----:B-1----:R-:W-:Y:S03]  /*338b0*/  BAR.SYNC.DEFER_BLOCKING 0x0 ;  /* 0x0000000000007b1d */ /* 0x002fe60000010000 */
[----:B------:R-:W-:-:S04]  /*338c0*/  SHF.R.U32.HI R3, RZ, 0x4, R3 ;  /* 0x00000004ff037819 */ /* 0x000fc80000011603 */
[----:B------:R-:W-:-:S04]  /*338d0*/  SGXT.U32 R3, R3, 0xe ;  /* 0x0000000e0303781a */ /* 0x000fc80000000000 */
[----:B------:R-:W-:Y:S01]  /*338e0*/  R2UR UR16, R3 ;  /* 0x00000000031072ca */ /* 0x000fe200000e0000 */
[----:B------:R-:W-:Y:S01]  /*338f0*/  UMOV UR17, 0x40000040 ;  /* 0x4000004000117882 */ /* 0x000fe20000000000 */
[----:B----4-:R-:W-:-:S11]  /*33900*/  WARPGROUP.ARRIVE ;  /* 0x00000000000079c5 */ /* 0x010fd60000000000 */
[----:B------:R-:W-:Y:S03]  /*33910*/  QGMMA.64x128x32.F32.E4M3.E4M3 R24, gdesc[UR16], R24, gsb0 ;  /* 0x01e00000101879f3 */ /* 0x000fe60008000818 */
[----:B------:R-:W-:Y:S02]  /*33920*/  WARPGROUP.DEPBAR.LE gsb0, 0x0 ;  /* 0x00008000000079c5 */ /* 0x000fe40000010000 */
[----:B------:R-:W-:-:S07]  /*33930*/  WARPGROUP.ARRIVE ;  /* 0x00000000000079c5 */ /* 0x000fce0000000000 */
[----:B------:R-:W-:Y:S03]  /*33940*/  QGMMA.64x128x32.F32.E4M3.E4M3 R24, gdesc[UR4], R24, gsb0 ;  /* 0x01e00000041879f3 */ /* 0x000fe60008000818 */
[----:B------:R-:W-:Y:S02]  /*33950*/  WARPGROUP.DEPBAR.LE gsb0, 0x0 ;  /* 0x00008000000079c5 */ /* 0x000fe40000010000 */
[----:B------:R-:W-:-:S07]  /*33960*/  WARPGROUP.ARRIVE ;  /* 0x00000000000079c5 */ /* 0x000fce0000000000 */
[----:B------:R-:W-:Y:S01]  /*33970*/  QGMMA.64x128x32.F32.E4M3.E4M3 R24, gdesc[UR8], R24, gsb0 ;  /* 0x01e00000081879f3 */ /* 0x000fe20008000818 */
[----:B------:R-:W-:Y:S04]  /*33980*/  STL.64 [R1+0x25b8], R236 ;  /* 0x0025b8ec01007387 */ /* 0x000fe80000100a00 */
[----:B------:R-:W-:Y:S04]  /*33990*/  STL.64 [R1+0x25b0], R234 ;  /* 0x0025b0ea01007387 */ /* 0x000fe80000100a00 */
[----:B------:R-:W-:Y:S04]  /*339a0*/  STL.64 [R1+0x25a8], R232 ;  /* 0x0025a8e801007387 */ /* 0x000fe80000100a00 */
[----:B------:R-:W-:Y:S04]  /*339b0*/  STL.64 [R1+0x25a0], R230 ;  /* 0x0025a0e601007387 */ /* 0x000fe80000100a00 */
[----:B------:R-:W-:Y:S04]  /*339c0*/  STL.64 [R1+0x2598], R228 ;  /* 0x002598e401007387 */ /* 0x000fe80000100a00 */
[----:B------:R-:W-:Y:S04]  /*339d0*/  STL.64 [R1+0x2590], R226 ;  /* 0x002590e201007387 */ /* 0x000fe80000100a00 */
[----:B------:R0:W-:Y:S04]  /*339e0*/  STL.64 [R1+0x2588], R224 ;  /* 0x002588e001007387 */ /* 0x0001e80000100a00 */
[----:B------:R-:W2:Y:S04]  /*339f0*/  LDL.LU.64 R184, [R1+0x300] ;  /* 0x0003000001b87983 */ /* 0x000ea80000300a00 */
[----:B------:R-:W2:Y:S04]  /*33a00*/  LDL.LU.64 R186, [R1+0x308] ;  /* 0x0003080001ba7983 */ /* 0x000ea80000300a00 */
[----:B------:R-:W2:Y:S01]  /*33a10*/  LDL.LU.64 R188, [R1+0x310] ;  /* 0x0003100001bc7983 */ /* 0x000ea20000300a00 */
[----:B------:R-:W-:-:S02]  /*33a20*/  WARPGROUP.DEPBAR.LE gsb0, 0x0 ;  /* 0x00008000000079c5 */ /* 0x000fc40000010000 */
[----:B------:R-:W-:-:S06]  /*33a30*/  WARPGROUP.ARRIVE ;  /* 0x00000000000079c5 */ /* 0x000fcc0000000000 */
[----:B------:R-:W-:Y:S03]  /*33a40*/  QGMMA.64x128x32.F32.E4M3.E4M3 R24, gdesc[UR12], R24, gsb0 ;  /* 0x01e000000c1879f3 */ /* 0x000fe60008000818 */
[----:B------:R-:W-:Y:S02]  /*33a50*/  WARPGROUP.DEPBAR.LE gsb0, 0x0 ;  /* 0x00008000000079c5 */ /* 0x000fe40000010000 */
[----:B------:R1:W-:Y:S04]  /*33a60*/  STL.64 [R1+0x400], R24 ;  /* 0x0004001801007387 */ /* 0x0003e80000100a00 */
        /* <DEDUP_REMOVED lines=31> */
[----:B------:R-:W2:Y:S04]  /*33c60*/  LDL.LU.64 R190, [R1+0x318] ;  /* 0x0003180001be7983 */ /* 0x000ea80000300a00 */
        /* <DEDUP_REMOVED lines=16> */
[----:B0-----:R-:W2:Y:S04]  /*33d70*/  LDL.LU.64 R224, [R1+0x3a0] ;  /* 0x0003a00001e07983 */ /* 0x001ea80000300a00 */
        /* <DEDUP_REMOVED lines=10> */
[----:B------:R-:W2:Y:S01]  /*33e20*/  LDL.LU.64 R246, [R1+0x3f8] ;  /* 0x0003f80001f67983 */ /* 0x000ea20000300a00 */
[----:B------:R-:W-:Y:S01]  /*33e30*/  UIADD3.64 UR52, UR4, 0x1fe, URZ ;  /* 0x000001fe04347897 */ /* 0x000fe2000fffe03f */
[----:B------:R-:W-:Y:S01]  /*33e40*/  UMOV UR54, UR18 ;  /* 0x0000001200367c82 */ /* 0x000fe20008000000 */
[----:B------:R-:W-:Y:S01]  /*33e50*/  UMOV UR55, UR19 ;  /* 0x0000001300377c82 */ /* 0x000fe20008000000 */
[----:B------:R-:W-:Y:S01]  /*33e60*/  UIADD3.64 UR48, UR4, 0x200, URZ ;  /* 0x0000020004307897 */ /* 0x000fe2000fffe03f */
[----:B------:R-:W-:Y:S01]  /*33e70*/  UMOV UR50, UR6 ;  /* 0x0000000600327c82 */ /* 0x000fe20008000000 */
[----:B------:R-:W-:Y:S01]  /*33e80*/  UMOV UR51, UR7 ;  /* 0x0000000700337c82 */ /* 0x000fe20008000000 */
[----:B-1----:R-:W2:Y:S04]  /*33e90*/  LDL.LU.64 R24, [R1+0x200] ;  /* 0x0002000001187983 */ /* 0x002ea80000300a00 */
[----:B---3--:R-:W3:Y:S04]  /*33ea0*/  LDL.LU.64 R26, [R1+0x208] ;  /* 0x00020800011a7983 */ /* 0x008ee80000300a00 */
[----:B----4-:R-:W3:Y:S04]  /*33eb0*/  LDL.LU.64 R28, [R1+0x210] ;  /* 0x00021000011c7983 */ /* 0x010ee80000300a00 */
[----:B------:R-:W3:Y:S04]  /*33ec0*/  LDL.LU.64 R30, [R1+0x218] ;  /* 0x00021800011e7983 */ /* 0x000ee80000300a00 */
        /* <DEDUP_REMOVED lines=60> */
[----:B--2---:R-:W-:-:S06]  /*34290*/  WARPGROUP.ARRIVE ;  /* 0x00000000000079c5 */ /* 0x004fcc0000000000 */
[----:B------:R-:W-:Y:S01]  /*342a0*/  QGMMA.64x128x32.F32.E4M3.E4M3 R184, gdesc[UR52], R184, gsb0 ;  /* 0x01e0000034b879f3 */ /* 0x000fe200080008b8 */
[----:B------:R-:W-:Y:S01]  /*342b0*/  UIADD3.64 UR52, UR4, 0x202, URZ ;  /* 0x0000020204347897 */ /* 0x000fe2000fffe03f */
[----:B------:R-:W-:Y:S01]  /*342c0*/  UMOV UR54, UR10 ;  /* 0x0000000a00367c82 */ /* 0x000fe20008000000 */
[----:B------:R-:W-:Y:S01]  /*342d0*/  UMOV UR55, UR11 ;  /* 0x0000000b00377c82 */ /* 0x000fe20008000000 */
[----:B------:R-:W-:Y:S02]  /*342e0*/  WARPGROUP.DEPBAR.LE gsb0, 0x0 ;  /* 0x00008000000079c5 */ /* 0x000fe40000010000 */
[----:B------:R-:W-:-:S06]  /*342f0*/  WARPGROUP.ARRIVE ;  /* 0x00000000000079c5 */ /* 0x000fcc0000000000 */
        /* <DEDUP_REMOVED lines=17> */
[----:B---3--:R-:W-:-:S06]  /*34410*/  WARPGROUP.ARRIVE ;  /* 0x00000000000079c5 */ /* 0x008fcc0000000000 */
        /* <DEDUP_REMOVED lines=23> */
[----:B----4-:R-:W-:-:S06]  /*34590*/  WARPGROUP.ARRIVE ;  /* 0x00000000000079c5 */ /* 0x010fcc0000000000 */
        /* <DEDUP_REMOVED lines=10> */
[----:B------:R-:W-:Y:S04]  /*34640*/  STL.64 [R1+0x300], R184 ;  /* 0x000300b801007387 */ /* 0x000fe80000100a00 */
[----:B------:R-:W-:Y:S04]  /*34650*/  STL.64 [R1+0x308], R186 ;  /* 0x000308ba01007387 */ /* 0x000fe80000100a00 */
[----:B------:R-:W-:Y:S04]  /*34660*/  STL.64 [R1+0x310], R188 ;  /* 0x000310bc01007387 */ /* 0x000fe80000100a00 */
[----:B------:R-:W-:Y:S01]  /*34670*/  STL.64 [R1+0x318], R190 ;  /* 0x000318be01007387 */ /* 0x000fe20000100a00 */
[----:B------:R-:W-:-:S02]  /*34680*/  WARPGROUP.DEPBAR.LE gsb0, 0x0 ;  /* 0x00008000000079c5 */ /* 0x000fc40000010000 */
[----:B------:R-:W-:-:S06]  /*34690*/  WARPGROUP.ARRIVE ;  /* 0x00000000000079c5 */ /* 0x000fcc0000000000 */
[----:B------:R-:W-:Y:S01]  /*346a0*/  QGMMA.64x128x32.F32.E4M3.E4M3 R120, gdesc[UR52], R120, gsb0 ;  /* 0x01e00000347879f3 */ /* 0x000fe20008000878 */
        /* <DEDUP_REMOVED lines=22> */
[----:B------:R0:W-:Y:S04]  /*34810*/  STL.64 [R1+0x3d0], R236 ;  /* 0x0003d0ec01007387 */ /* 0x0001e80000100a00 */
[----:B------:R-:W-:Y:S04]  /*34820*/  STL.64 [R1+0x3d8], R238 ;  /* 0x0003d8ee01007387 */ /* 0x000fe80000100a00 */
[----:B------:R-:W-:Y:S04]  /*34830*/  STL.64 [R1+0x3e0], R240 ;  /* 0x0003e0f001007387 */ /* 0x000fe80000100a00 */
[----:B------:R-:W-:Y:S04]  /*34840*/  STL.64 [R1+0x3e8], R242 ;  /* 0x0003e8f201007387 */ /* 0x000fe80000100a00 */
[----:B------:R-:W-:Y:S04]  /*34850*/  STL.64 [R1+0x3f0], R244 ;  /* 0x0003f0f401007387 */ /* 0x000fe80000100a00 */
[----:B------:R-:W-:Y:S04]  /*34860*/  STL.64 [R1+0x3f8], R246 ;  /* 0x0003f8f601007387 */ /* 0x000fe80000100a00 */
[----:B0-----:R-:W2:Y:S04]  /*34870*/  LDL.LU.64 R236, [R1+0x25b8] ;  /* 0x0025b80001ec7983 */ /* 0x001ea80000300a00 */
[----:B------:R-:W3:Y:S04]  /*34880*/  LDL.LU.64 R234, [R1+0x25b0] ;  /* 0x0025b00001ea7983 */ /* 0x000ee80000300a00 */
[----:B------:R-:W4:Y:S04]  /*34890*/  LDL.LU.64 R232, [R1+0x25a8] ;  /* 0x0025a80001e87983 */ /* 0x000f280000300a00 */
[----:B------:R-:W2:Y:S04]  /*348a0*/  LDL.LU.64 R230, [R1+0x25a0] ;  /* 0x0025a00001e67983 */ /* 0x000ea80000300a00 */
[----:B------:R-:W3:Y:S04]  /*348b0*/  LDL.LU.64 R228, [R1+0x2598] ;  /* 0x0025980001e47983 */ /* 0x000ee80000300a00 */
[----:B------:R-:W4:Y:S04]  /*348c0*/  LDL.LU.64 R226, [R1+0x2590] ;  /* 0x0025900001e27983 */ /* 0x000f280000300a00 */
[----:B------:R-:W2:Y:S04]  /*348d0*/  LDL.LU.64 R224, [R1+0x2588] ;  /* 0x0025880001e07983 */ /* 0x000ea80000300a00 */
        /* <DEDUP_REMOVED lines=35> */
[----:B0-----:R-:W3:Y:S04]  /*34b10*/  LDL.LU.64 R86, [R1+0x2580] ;  /* 0x0025800001567983 */ /* 0x001ee80000300a00 */
[----:B------:R-:W4:Y:S04]  /*34b20*/  LDL.LU.64 R84, [R1+0x2578] ;  /* 0x0025780001547983 */ /* 0x000f280000300a00 */
[----:B------:R-:W2:Y:S04]  /*34b30*/  LDL.LU.64 R82, [R1+0x2570] ;  /* 0x0025700001527983 */ /* 0x000ea80000300a00 */
        /* <DEDUP_REMOVED lines=31> */
[----:B------:R-:W4:Y:S01]  /*34d30*/  LDL.LU.64 R210, [R1+0x2470] ;  /* 0x0024700001d27983 */ /* 0x000f220000300a00 */
[----:B------:R-:W-:-:S02]  /*34d40*/  IMAD.MOV.U32 R12, RZ, RZ, R89 ;  /* 0x000000ffff0c7224 */ /* 0x000fc400078e0059 */
[----:B------:R-:W-:Y:S02]  /*34d50*/  IMAD.MOV.U32 R252, RZ, RZ, R88 ;  /* 0x000000fffffc7224 */ /* 0x000fe400078e0058 */
[----:B------:R-:W-:Y:S02]  /*34d60*/  IMAD.MOV.U32 R14, RZ, RZ, R91 ;  /* 0x000000ffff0e7224 */ /* 0x000fe400078e005b */
[----:B------:R-:W-:Y:S02]  /*34d70*/  IMAD.MOV.U32 R13, RZ, RZ, R90 ;  /* 0x000000ffff0d7224 */ /* 0x000fe400078e005a */
[----:B------:R-:W-:Y:S02]  /*34d80*/  IMAD.MOV.U32 R16, RZ, RZ, R93 ;  /* 0x000000ffff107224 */ /* 0x000fe400078e005d */
[----:B------:R-:W-:Y:S02]  /*34d90*/  IMAD.MOV.U32 R15, RZ, RZ, R92 ;  /* 0x000000ffff0f7224 */ /* 0x000fe400078e005c */
[----:B------:R-:W-:-:S02]  /*34da0*/  IMAD.MOV.U32 R18, RZ, RZ, R95 ;  /* 0x000000ffff127224 */ /* 0x000fc400078e005f */
[----:B------:R-:W-:Y:S02]  /*34db0*/  IMAD.MOV.U32 R17, RZ, RZ, R94 ;  /* 0x000000ffff117224 */ /* 0x000fe400078e005e */
[----:B------:R-:W-:Y:S02]  /*34dc0*/  IMAD.MOV.U32 R222, RZ, RZ, R97 ;  /* 0x000000ffffde7224 */ /* 0x000fe400078e0061 */
[----:B------:R-:W-:Y:S02]  /*34dd0*/  IMAD.MOV.U32 R19, RZ, RZ, R96 ;  /* 0x000000ffff137224 */ /* 0x000fe400078e0060 */
[----:B------:R-:W-:Y:S02]  /*34de0*/  IMAD.MOV.U32 R220, RZ, RZ, R99 ;  /* 0x000000ffffdc7224 */ /* 0x000fe400078e0063 */
[----:B------:R-:W-:Y:S02]  /*34df0*/  IMAD.MOV.U32 R248, RZ, RZ, R98 ;  /* 0x000000fffff87224 */ /* 0x000fe400078e0062 */
[----:B------:R-:W-:Y:S01]  /*34e00*/  IMAD.MOV.U32 R3, RZ, RZ, R101 ;  /* 0x000000ffff037224 */ /* 0x000fe200078e0065 */
[----:B------:R-:W-:-:S02]  /*34e10*/  WARPGROUP.DEPBAR.LE gsb0, 0x0 ;  /* 0x00008000000079c5 */ /* 0x000fc40000010000 */
        /* <DEDUP_REMOVED lines=45> */
[----:B0-----:R-:W4:Y:S04]  /*350f0*/  LDL.LU.64 R182, [R1+0x2400] ;  /* 0x0024000001b67983 */ /* 0x001f280000300a00 */
        /* <DEDUP_REMOVED lines=15> */
[----:B------:R-:W2:Y:S04]  /*351f0*/  LDL.LU.64 R88, [R1] ;  /* 0x0000000001587983 */ /* 0x000ea80000300a00 */
[----:B------:R-:W2:Y:S04]  /*35200*/  LDL.LU.64 R90, [R1+0x8] ;  /* 0x00000800015a7983 */ /* 0x000ea80000300a00 */
[----:B------:R-:W2:Y:S04]  /*35210*/  LDL.LU.64 R92, [R1+0x10] ;  /* 0x00001000015c7983 */ /* 0x000ea80000300a00 */
[----:B------:R-:W2:Y:S04]  /*35220*/  LDL.LU.64 R94, [R1+0x18] ;  /* 0x00001800015e7983 */ /* 0x000ea80000300a00 */
[----:B------:R-:W2:Y:S01]  /*35230*/  LDL.LU.64 R96, [R1+0x20] ;  /* 0x0000200001607983 */ /* 0x000ea20000300a00 */
[----:B------:R-:W-:-:S03]  /*35240*/  IMAD.MOV.U32 R219, RZ, RZ, R100 ;  /* 0x000000ffffdb7224 */ /* 0x000fc600078e0064 */
[----:B------:R-:W2:Y:S01]  /*35250*/  LDL.LU.64 R98, [R1+0x28] ;  /* 0x0000280001627983 */ /* 0x000ea20000300a00 */
[----:B------:R-:W-:Y:S02]  /*35260*/  IMAD.MOV.U32 R245, RZ, RZ, R103 ;  /* 0x000000fffff57224 */ /* 0x000fe400078e0067 */
[----:B------:R-:W-:Y:S01]  /*35270*/  IMAD.MOV.U32 R223, RZ, RZ, R102 ;  /* 0x000000ffffdf7224 */ /* 0x000fe200078e0066 */
[----:B------:R-:W2:Y:S01]  /*35280*/  LDL.LU.64 R100, [R1+0x30] ;  /* 0x0000300001647983 */ /* 0x000ea20000300a00 */
[----:B------:R-:W-:Y:S02]  /*35290*/  IMAD.MOV.U32 R247, RZ, RZ, R105 ;  /* 0x000000fffff77224 */ /* 0x000fe400078e0069 */
[----:B------:R-:W-:Y:S01]  /*352a0*/  IMAD.MOV.U32 R246, RZ, RZ, R104 ;  /* 0x000000fffff67224 */ /* 0x000fe200078e0068 */
[----:B------:R-:W2:Y:S01]  /*352b0*/  LDL.LU.64 R102, [R1+0x38] ;  /* 0x0000380001667983 */ /* 0x000ea20000300a00 */
[----:B------:R-:W-:Y:S02]  /*352c0*/  IMAD.MOV.U32 R218, RZ, RZ, R107 ;  /* 0x000000ffffda7224 */ /* 0x000fe400078e006b */
[----:B------:R-:W-:Y:S01]  /*352d0*/  IMAD.MOV.U32 R221, RZ, RZ, R106 ;  /* 0x000000ffffdd7224 */ /* 0x000fe200078e006a */
[----:B------:R-:W2:Y:S01]  /*352e0*/  LDL.LU.64 R104, [R1+0x40] ;  /* 0x0000400001687983 */ /* 0x000ea20000300a00 */
[----:B------:R-:W-:-:S02]  /*352f0*/  IMAD.MOV.U32 R216, RZ, RZ, R109 ;  /* 0x000000ffffd87224 */ /* 0x000fc400078e006d */
        /* <DEDUP_REMOVED lines=11> */
[----:B------:R-:W-:-:S03]  /*353b0*/  IMAD.MOV.U32 R249, RZ, RZ, R116 ;  /* 0x000000fffff97224 */ /* 0x000fc600078e0074 */
        /* <DEDUP_REMOVED lines=25> */
[----:B------:R-:W3:Y:S01]  /*35550*/  LDL.LU R244, [R1+0x2120] ;  /* 0x0021200001f47983 */ /* 0x000ee20000300800 */
        /* <DEDUP_REMOVED lines=21> */
[----:B------:R-:W-:Y:S01]  /*356b0*/  R2UR UR48, R83 ;  /* 0x00000000533072ca */ /* 0x000fe200000e0000 */
[----:B------:R-:W-:Y:S01]  /*356c0*/  UMOV UR58, UR6 ;  /* 0x00000006003a7c82 */ /* 0x000fe20008000000 */
[----:B------:R-:W-:Y:S01]  /*356d0*/  UMOV UR59, UR7 ;  /* 0x00000007003b7c82 */ /* 0x000fe20008000000 */
[----:B------:R-:W-:Y:S02]  /*356e0*/  WARPGROUP.DEPBAR.LE gsb0, 0x0 ;  /* 0x00008000000079c5 */ /* 0x000fe40000010000 */
[----:B----4-:R-:W-:-:S06]  /*356f0*/  WARPGROUP.ARRIVE ;  /* 0x00000000000079c5 */ /* 0x010fcc0000000000 */
[----:B------:R-:W-:Y:S01]  /*35700*/  QGMMA.64x128x32.F32.E4M3.E4M3 R152, gdesc[UR52], R152, gsb0 ;  /* 0x01e00000349879f3 */ /* 0x000fe20008000898 */
[----:B------:R-:W-:Y:S04]  /*35710*/  STL.64 [R1], R88 ;  /* 0x0000005801007387 */ /* 0x000fe80000100a00 */
        /* <DEDUP_REMOVED lines=63> */
[----:B------:R-:W4:Y:S01]  /*35b10*/  LDL.LU R83, [R1+0x2284] ;  /* 0x0022840001537983 */ /* 0x000f220000300800 */
[----:B------:R-:W-:-:S03]  /*35b20*/  R2UR UR53, R84 ;  /* 0x00000000543572ca */ /* 0x000fc600000e0000 */
[----:B------:R-:W4:Y:S01]  /*35b30*/  LDL.LU R84, [R1+0x2280] ;  /* 0x0022800001547983 */ /* 0x000f220000300800 */
[----:B------:R-:W-:-:S03]  /*35b40*/  R2UR UR52, R85 ;  /* 0x00000000553472ca */ /* 0x000fc600000e0000 */
[----:B------:R-:W4:Y:S01]  /*35b50*/  LDL.LU R85, [R1+0x227c] ;  /* 0x00227c0001557983 */ /* 0x000f220000300800 */
[----:B------:R-:W-:Y:S02]  /*35b60*/  WARPGROUP.DEPBAR.LE gsb0, 0x0 ;  /* 0x00008000000079c5 */ /* 0x000fe40000010000 */
[----:B------:R-:W-:-:S06]  /*35b70*/  WARPGROUP.ARRIVE ;  /* 0x00000000000079c5 */ /* 0x000fcc0000000000 */
[----:B------:R-:W-:Y:S01]  /*35b80*/  QGMMA.64x128x32.F32.E4M3.E4M3 R152, gdesc[UR56], R152, gsb0 ;  /* 0x01e00000389879f3 */ /* 0x000fe20008000898 */
[----:B---3--:R-:W-:Y:S02]  /*35b90*/  R2UR UR57, R86 ;  /* 0x00000000563972ca */ /* 0x008fe400000e0000 */
[----:B------:R-:W-:Y:S01]  /*35ba0*/  R2UR UR56, R87 ;  /* 0x00000000573872ca */ /* 0x000fe200000e0000 */
[----:B------:R-:W4:Y:S04]  /*35bb0*/  LDL.LU R86, [R1+0x2278] ;  /* 0x0022780001567983 */ /* 0x000f280000300800 */
[----:B------:R-:W4:Y:S04]  /*35bc0*/  LDL.LU R87, [R1+0x2274] ;  /* 0x0022740001577983 */ /* 0x000f280000300800 */
[----:B------:R-:W3:Y:S01]  /*35bd0*/  LDL R238, [R1+0x2220] ;  /* 0x0022200001ee7983 */ /* 0x000ee20000100800 */
[----:B------:R-:W-:-:S05]  /*35be0*/  VIADD R2, R2, 0x1 ;  /* 0x0000000102027836 */ /* 0x000fca0000000000 */
[----:B------:R0:W-:Y:S01]  /*35bf0*/  STL [R1+0xd04], R2 ;  /* 0x000d040201007387 */ /* 0x0001e20000100800 */
[----:B---3--:R-:W-:Y:S02]  /*35c00*/  ISETP.NE.U32.AND P0, PT, R2, R238, PT ;  /* 0x000000ee0200720c */ /* 0x008fe40003f05070 */
[----:B0-----:R-:W0:Y:S02]  /*35c10*/  LDC R2, c[0x0][0x238] ;  /* 0x00008e00ff027b82 */ /* 0x001e240000000800 */
[----:B0-----:R-:W-:-:S05]  /*35c20*/  IMAD.SHL.U32 R2, R2, 0x80, RZ ;  /* 0x0000008002027824 */ /* 0x001fca00078e00ff */
[----:B------:R-:W-:-:S05]  /*35c30*/  IADD3 R225, P6, R2, R225, RZ ;  /* 0x000000e102e17210 */ /* 0x000fca0007fde0ff */
[----:B------:R0:W-:Y:S04]  /*35c40*/  STL [R1+0x1d08], R225 ;  /* 0x001d08e101007387 */ /* 0x0001e80000100800 */
[----:B0-----:R-:W3:Y:S01]  /*35c50*/  LDL.LU R225, [R1+0x2270] ;  /* 0x0022700001e17983 */ /* 0x001ee20000300800 */
[C---:B------:R-:W-:Y:S02]  /*35c60*/  IADD3 R0, P1, R2.reuse, R0, RZ ;  /* 0x0000000002007210 */ /* 0x040fe40007f3e0ff */
[----:B------:R-:W-:-:S03]  /*35c70*/  IADD3 R226, P2, R2, R226, RZ ;  /* 0x000000e202e27210 */ /* 0x000fc60007f5e0ff */
[----:B------:R0:W-:Y:S02]  /*35c80*/  STL [R1+0x1d00], R0 ;  /* 0x001d000001007387 */ /* 0x0001e40000100800 */
[----:B0-----:R-:W-:-:S05]  /*35c90*/  SHF.R.S32.HI R0, RZ, 0x1f, R2 ;  /* 0x0000001fff007819 */ /* 0x001fca0000011402 */
[----:B---3--:R-:W-:Y:S01]  /*35ca0*/  IMAD.X R225, R0, 0x1, R225, P2 ;  /* 0x0000000100e17824 */ /* 0x008fe200010e06e1 */
[----:B------:R-:W-:-:S05]  /*35cb0*/  IADD3 R227, P2, R2, R227, RZ ;  /* 0x000000e302e37210 */ /* 0x000fca0007f5e0ff */
[----:B------:R0:W-:Y:S04]  /*35cc0*/  STL [R1+0x1cf8], R227 ;  /* 0x001cf8e301007387 */ /* 0x0001e80000100800 */
[----:B0-----:R-:W3:Y:S01]  /*35cd0*/  LDL.LU R227, [R1+0x226c] ;  /* 0x00226c0001e37983 */ /* 0x001ee20000300800 */
[----:B------:R-:W-:-:S05]  /*35ce0*/  IADD3 R228, P3, R2, R228, RZ ;  /* 0x000000e402e47210 */ /* 0x000fca0007f7e0ff */
[----:B---3--:R-:W-:Y:S01]  /*35cf0*/  IMAD.X R227, R0, 0x1, R227, P3 ;  /* 0x0000000100e37824 */ /* 0x008fe200018e06e3 */
[----:B------:R-:W-:-:S05]  /*35d00*/  IADD3 R229, P3, R2, R229, RZ ;  /* 0x000000e502e57210 */ /* 0x000fca0007f7e0ff */
[----:B------:R0:W-:Y:S04]  /*35d10*/  STL [R1+0x1cf0], R229 ;  /* 0x001cf0e501007387 */ /* 0x0001e80000100800 */
[----:B0-----:R-:W3:Y:S01]  /*35d20*/  LDL.LU R229, [R1+0x2268] ;  /* 0x0022680001e57983 */ /* 0x001ee20000300800 */
[----:B------:R-:W-:Y:S02]  /*35d30*/  IADD3 R230, P4, R2, R230, RZ ;  /* 0x000000e602e67210 */ /* 0x000fe40007f9e0ff */
[----:B------:R-:W-:-:S03]  /*35d40*/  R2UR UR49, R244 ;  /* 0x00000000f43172ca */ /* 0x000fc600000e0000 */
[----:B---3--:R-:W-:Y:S01]  /*35d50*/  IMAD.X R229, R0, 0x1, R229, P4 ;  /* 0x0000000100e57824 */ /* 0x008fe200020e06e5 */
[----:B------:R-:W-:-:S05]  /*35d60*/  IADD3 R231, P4, R2, R231, RZ ;  /* 0x000000e702e77210 */ /* 0x000fca0007f9e0ff */
[----:B------:R0:W-:Y:S04]  /*35d70*/  STL [R1+0x1ce8], R231 ;  /* 0x001ce8e701007387 */ /* 0x0001e80000100800 */
[----:B0-----:R-:W3:Y:S04]  /*35d80*/  LDL.LU R231, [R1+0x2264] ;  /* 0x0022640001e77983 */ /* 0x001ee80000300800 */
[----:B------:R-:W2:Y:S04]  /*35d90*/  LDL.LU R243, [R1+0x1ce0] ;  /* 0x001ce00001f37983 */ /* 0x000ea80000300800 */
[----:B------:R-:W4:Y:S01]  /*35da0*/  LDL.LU R244, [R1+0x1d04] ;  /* 0x001d040001f47983 */ /* 0x000f220000300800 */
[----:B------:R-:W-:-:S05]  /*35db0*/  IADD3 R232, P5, R2, R232, RZ ;  /* 0x000000e802e87210 */ /* 0x000fca0007fbe0ff */
[----:B---3--:R-:W-:Y:S01]  /*35dc0*/  IMAD.X R231, R0, 0x1, R231, P5 ;  /* 0x0000000100e77824 */ /* 0x008fe200028e06e7 */
[----:B--2---:R-:W-:Y:S01]  /*35dd0*/  IADD3 R243, P5, R2, R243, RZ ;  /* 0x000000f302f37210 */ /* 0x004fe20007fbe0ff */
[----:B----4-:R-:W-:-:S04]  /*35de0*/  IMAD.X R244, R0, 0x1, R244, P6 ;  /* 0x0000000100f47824 */ /* 0x010fc800030e06f4 */
[----:B------:R0:W-:Y:S04]  /*35df0*/  STL [R1+0x1ce0], R243 ;  /* 0x001ce0f301007387 */ /* 0x0001e80000100800 */
[----:B0-----:R-:W2:Y:S04]  /*35e00*/  LDL.LU R243, [R1+0x1cd8] ;  /* 0x001cd80001f37983 */ /* 0x001ea80000300800 */
[----:B------:R0:W-:Y:S04]  /*35e10*/  STL [R1+0x1d04], R244 ;  /* 0x001d04f401007387 */ /* 0x0001e80000100800 */
[----:B0-----:R-:W3:Y:S01]  /*35e20*/  LDL.LU R244, [R1+0x1cfc] ;  /* 0x001cfc0001f47983 */ /* 0x001ee20000300800 */
[----:B--2---:R-:W-:-:S05]  /*35e30*/  IADD3 R243, P6, R2, R243, RZ ;  /* 0x000000f302f37210 */ /* 0x004fca0007fde0ff */
[----:B------:R0:W-:Y:S01]  /*35e40*/  STL [R1+0x1cd8], R243 ;  /* 0x001cd8f301007387 */ /* 0x0001e20000100800 */
[----:B---3--:R-:W-:-:S03]  /*35e50*/  IMAD.X R244, R0, 0x1, R244, P1 ;  /* 0x0000000100f47824 */ /* 0x008fc600008e06f4 */
        /* <DEDUP_REMOVED lines=2998> */
[----:B------:R-:W-:Y:S01]  /*419c0*/  STL [R1+0xd38], R243 ;  /* 0x000d38f301007387 */ /* 0x000fe20000100800 */
[----:B---3--:R-:W-:Y:S01]  /*419d0*/  IMAD.X R244, R0, 0x1, R244, P3 ;  /* 0x0000000100f47824 */ /* 0x008fe200018e06f4 */
[----:B------:R-:W-:-:S05]  /*419e0*/  IADD3 R233, P3, R2, R233, RZ ;  /* 0x000000e902e97210 */ /* 0x000fca0007f7e0ff */
[----:B------:R0:W-:Y:S04]  /*419f0*/  STL [R1+0xd30], R233 ;  /* 0x000d30e901007387 */ /* 0x0001e80000100800 */
[----:B0-----:R-:W2:Y:S04]  /*41a00*/  LDL.LU R233, [R1+0x2260] ;  /* 0x0022600001e97983 */ /* 0x001ea80000300800 */
[----:B------:R0:W-:Y:S01]  /*41a10*/  STL [R1+0xd5c], R244 ;  /* 0x000d5cf401007387 */ /* 0x0001e20000100800 */
[----:B--2---:R-:W-:-:S05]  /*41a20*/  IMAD.X R233, R0, 0x1, R233, P4 ;  /* 0x0000000100e97824 */ /* 0x004fca00020e06e9 */
[----:B------:R1:W-:Y:S04]  /*41a30*/  STL [R1+0xd54], R233 ;  /* 0x000d54e901007387 */ /* 0x0003e80000100800 */
[----:B------:R-:W2:Y:S04]  /*41a40*/  LDL.LU R243, [R1+0x2108] ;  /* 0x0021080001f37983 */ /* 0x000ea80000300800 */
[----:B0-----:R-:W3:Y:S01]  /*41a50*/  LDL.LU R244, [R1+0xd4c] ;  /* 0x000d4c0001f47983 */ /* 0x001ee20000300800 */
[----:B-1----:R-:W0:Y:S02]  /*41a60*/  LDC R233, c[0x0][0x23c] ;  /* 0x00008f00ffe97b82 */ /* 0x002e240000000800 */
[----:B0-----:R-:W-:-:S05]  /*41a70*/  IMAD.SHL.U32 R233, R233, 0x80, RZ ;  /* 0x00000080e9e97824 */ /* 0x001fca00078e00ff */
[----:B--2---:R-:W-:Y:S01]  /*41a80*/  IADD3 R243, P4, R233, R243, RZ ;  /* 0x000000f3e9f37210 */ /* 0x004fe20007f9e0ff */
[----:B---3--:R-:W-:-:S04]  /*41a90*/  IMAD.X R244, R0, 0x1, R244, P5 ;  /* 0x0000000100f47824 */ /* 0x008fc800028e06f4 */
        /* <DEDUP_REMOVED lines=24> */
[----:B---3--:R-:W-:-:S05]  /*41c20*/  IMAD.X R244, R0, 0x1, R244, P3 ;  /* 0x0000000100f47824 */ /* 0x008fca00018e06f4 */
[----:B------:R0:W-:Y:S04]  /*41c30*/  STL [R1+0xd2c], R244 ;  /* 0x000d2cf401007387 */ /* 0x0001e80000100800 */
[----:B0-----:R-:W2:Y:S01]  /*41c40*/  LDL.LU R244, [R1+0x2104] ;  /* 0x0021040001f47983 */ /* 0x001ea20000300800 */
[----:B------:R-:W-:-:S05]  /*41c50*/  IADD3 R224, P3, R233, R224, RZ ;  /* 0x000000e0e9e07210 */ /* 0x000fca0007f7e0ff */
[----:B------:R0:W-:Y:S02]  /*41c60*/  STL [R1+0x20f4], R224 ;  /* 0x0020f4e001007387 */ /* 0x0001e40000100800 */
[----:B0-----:R-:W-:-:S05]  /*41c70*/  SHF.R.S32.HI R224, RZ, 0x1f, R233 ;  /* 0x0000001fffe07819 */ /* 0x001fca00000114e9 */
[----:B--2---:R-:W-:-:S05]  /*41c80*/  IMAD.X R244, R224, 0x1, R244, P4 ;  /* 0x00000001e0f47824 */ /* 0x004fca00020e06f4 */
[----:B------:R0:W-:Y:S04]  /*41c90*/  STL [R1+0x2104], R244 ;  /* 0x002104f401007387 */ /* 0x0001e80000100800 */
[----:B------:R-:W2:Y:S04]  /*41ca0*/  LDL.LU R243, [R1+0x20f0] ;  /* 0x0020f00001f37983 */ /* 0x000ea80000300800 */
[----:B0-----:R-:W3:Y:S01]  /*41cb0*/  LDL.LU R244, [R1+0x20c0] ;  /* 0x0020c00001f47983 */ /* 0x001ee20000300800 */
[----:B--2---:R-:W-:-:S05]  /*41cc0*/  IADD3 R243, P4, R233, R243, RZ ;  /* 0x000000f3e9f37210 */ /* 0x004fca0007f9e0ff */
[----:B------:R0:W-:Y:S01]  /*41cd0*/  STL [R1+0x20f0], R243 ;  /* 0x0020f0f301007387 */ /* 0x0001e20000100800 */
[----:B---3--:R-:W-:-:S05]  /*41ce0*/  IMAD.X R244, R224, 0x1, R244, P5 ;  /* 0x00000001e0f47824 */ /* 0x008fca00028e06f4 */
[----:B------:R1:W-:Y:S04]  /*41cf0*/  STL [R1+0x20c0], R244 ;  /* 0x0020c0f401007387 */ /* 0x0003e80000100800 */
[----:B0-----:R-:W2:Y:S04]  /*41d00*/  LDL.LU R243, [R1+0x20ec] ;  /* 0x0020ec0001f37983 */ /* 0x001ea80000300800 */
[----:B-1----:R-:W3:Y:S01]  /*41d10*/  LDL.LU R244, [R1+0x20d4] ;  /* 0x0020d40001f47983 */ /* 0x002ee20000300800 */
        /* <DEDUP_REMOVED lines=523> */
[----:B------:R-:W-:Y:S01]  /*43dd0*/  STL [R1+0x1e18], R243 ;  /* 0x001e18f301007387 */ /* 0x000fe20000100800 */
[----:B---3--:R-:W-:Y:S01]  /*43de0*/  IMAD.X R244, R224, 0x1, R244, P3 ;  /* 0x00000001e0f47824 */ /* 0x008fe200018e06f4 */
[----:B------:R-:W-:-:S04]  /*43df0*/  IADD3 R234, P3, R233, R234, RZ ;  /* 0x000000eae9ea7210 */ /* 0x000fc80007f7e0ff */
[----:B------:R-:W-:Y:S04]  /*43e00*/  STL [R1+0x1e3c], R244 ;  /* 0x001e3cf401007387 */ /* 0x000fe80000100800 */
[----:B------:R0:W-:Y:S04]  /*43e10*/  STL [R1+0x1e10], R234 ;  /* 0x001e10ea01007387 */ /* 0x0001e80000100800 */
[----:B0-----:R-:W2:Y:S04]  /*43e20*/  LDL.LU R234, [R1+0x225c] ;  /* 0x00225c0001ea7983 */ /* 0x001ea80000300800 */
[----:B------:R-:W3:Y:S04]  /*43e30*/  LDL.LU R243, [R1+0x1e34] ;  /* 0x001e340001f37983 */ /* 0x000ee80000300800 */
[----:B------:R-:W4:Y:S01]  /*43e40*/  LDL.LU R244, [R1+0x1e08] ;  /* 0x001e080001f47983 */ /* 0x000f220000300800 */
[----:B---3--:R-:W-:Y:S01]  /*43e50*/  IMAD.X R243, R224, 0x1, R243, P4 ;  /* 0x00000001e0f37824 */ /* 0x008fe200020e06f3 */
[----:B----4-:R-:W-:-:S04]  /*43e60*/  IADD3 R244, P4, R233, R244, RZ ;  /* 0x000000f4e9f47210 */ /* 0x010fc80007f9e0ff */
[----:B------:R0:W-:Y:S04]  /*43e70*/  STL [R1+0x1e34], R243 ;  /* 0x001e34f301007387 */ /* 0x0001e80000100800 */
[----:B0-----:R-:W3:Y:S04]  /*43e80*/  LDL.LU R243, [R1+0x1e2c] ;  /* 0x001e2c0001f37983 */ /* 0x001ee80000300800 */
[----:B------:R0:W-:Y:S04]  /*43e90*/  STL [R1+0x1e08], R244 ;  /* 0x001e08f401007387 */ /* 0x0001e80000100800 */
[----:B0-----:R-:W4:Y:S01]  /*43ea0*/  LDL.LU R244, [R1+0x1e00] ;  /* 0x001e000001f47983 */ /* 0x001f220000300800 */
[----:B---3--:R-:W-:-:S05]  /*43eb0*/  IMAD.X R243, R224, 0x1, R243, P5 ;  /* 0x00000001e0f37824 */ /* 0x008fca00028e06f3 */
[----:B------:R0:W-:Y:S01]  /*43ec0*/  STL [R1+0x1e2c], R243 ;  /* 0x001e2cf301007387 */ /* 0x0001e20000100800 */
[----:B----4-:R-:W-:-:S03]  /*43ed0*/  IADD3 R244, P5, R233, R244, RZ ;  /* 0x000000f4e9f47210 */ /* 0x010fc60007fbe0ff */
        /* <DEDUP_REMOVED lines=15> */
[C---:B------:R-:W-:Y:S02]  /*43fd0*/  IMAD.X R4, R224.reuse, 0x1, R4, P3 ;  /* 0x00000001e0047824 */ /* 0x040fe400018e0604 */
[----:B---3--:R-:W-:-:S05]  /*43fe0*/  IMAD.X R243, R224, 0x1, R243, P2 ;  /* 0x00000001e0f37824 */ /* 0x008fca00010e06f3 */
[----:B------:R-:W-:Y:S04]  /*43ff0*/  STL [R1+0x1e14], R243 ;  /* 0x001e14f301007387 */ /* 0x000fe80000100800 */
[----:B------:R0:W-:Y:S01]  /*44000*/  STL [R1+0x1e0c], R4 ;  /* 0x001e0c0401007387 */ /* 0x0001e20000100800 */
[----:B----4-:R-:W-:-:S03]  /*44010*/  IADD3 R244, P2, R233, R244, RZ ;  /* 0x000000f4e9f47210 */ /* 0x010fc60007f5e0ff */
[----:B0-----:R-:W3:Y:S04]  /*44020*/  LDL.LU R4, [R1+0x2258] ;  /* 0x0022580001047983 */ /* 0x001ee80000300800 */
[----:B------:R0:W-:Y:S04]  /*44030*/  STL [R1+0x1de8], R244 ;  /* 0x001de8f401007387 */ /* 0x0001e80000100800 */
[----:B------:R-:W4:Y:S04]  /*44040*/  LDL.LU R243, [R1+0x1de0] ;  /* 0x001de00001f37983 */ /* 0x000f280000300800 */
[----:B0-----:R-:W2:Y:S01]  /*44050*/  LDL.LU R244, [R1+0x1e04] ;  /* 0x001e040001f47983 */ /* 0x001ea20000300800 */
[----:B----4-:R-:W-:-:S05]  /*44060*/  IADD3 R243, P3, R233, R243, RZ ;  /* 0x000000f3e9f37210 */ /* 0x010fca0007f7e0ff */
[----:B------:R0:W-:Y:S01]  /*44070*/  STL [R1+0x1de0], R243 ;  /* 0x001de0f301007387 */ /* 0x0001e20000100800 */
[----:B--2---:R-:W-:-:S05]  /*44080*/  IMAD.X R244, R224, 0x1, R244, P4 ;  /* 0x00000001e0f47824 */ /* 0x004fca00020e06f4 */
[----:B------:R1:W-:Y:S04]  /*44090*/  STL [R1+0x1e04], R244 ;  /* 0x001e04f401007387 */ /* 0x0003e80000100800 */
[----:B0-----:R-:W2:Y:S04]  /*440a0*/  LDL.LU R243, [R1+0x1dd8] ;  /* 0x001dd80001f37983 */ /* 0x001ea80000300800 */
[----:B-1----:R-:W4:Y:S01]  /*440b0*/  LDL.LU R244, [R1+0x1dfc] ;  /* 0x001dfc0001f47983 */ /* 0x002f220000300800 */
[----:B--2---:R-:W-:-:S05]  /*440c0*/  IADD3 R243, P4, R233, R243, RZ ;  /* 0x000000f3e9f37210 */ /* 0x004fca0007f9e0ff */
[----:B------:R-:W-:Y:S01]  /*440d0*/  STL [R1+0x1dd8], R243 ;  /* 0x001dd8f301007387 */ /* 0x000fe20000100800 */
[----:B----4-:R-:W-:Y:S01]  /*440e0*/  IMAD.X R244, R224, 0x1, R244, P5 ;  /* 0x00000001e0f47824 */ /* 0x010fe200028e06f4 */
[----:B------:R-:W-:-:S04]  /*440f0*/  IADD3 R237, P5, R233, R237, RZ ;  /* 0x000000ede9ed7210 */ /* 0x000fc80007fbe0ff */
[----:B------:R-:W-:Y:S04]  /*44100*/  STL [R1+0x1dfc], R244 ;  /* 0x001dfcf401007387 */ /* 0x000fe80000100800 */
[----:B------:R0:W-:Y:S04]  /*44110*/  STL [R1+0x1dd0], R237 ;  /* 0x001dd0ed01007387 */ /* 0x0001e80000100800 */
[----:B0-----:R-:W2:Y:S04]  /*44120*/  LDL.LU R237, [R1+0x2254] ;  /* 0x0022540001ed7983 */ /* 0x001ea80000300800 */
[----:B------:R-:W4:Y:S04]  /*44130*/  LDL.LU R243, [R1+0x1df4] ;  /* 0x001df40001f37983 */ /* 0x000f280000300800 */
[----:B------:R-:W3:Y:S01]  /*44140*/  LDL.LU R244, [R1+0x1dc8] ;  /* 0x001dc80001f47983 */ /* 0x000ee20000300800 */
[----:B----4-:R-:W-:Y:S01]  /*44150*/  IMAD.X R243, R224, 0x1, R243, P6 ;  /* 0x00000001e0f37824 */ /* 0x010fe200030e06f3 */
[----:B---3--:R-:W-:-:S04]  /*44160*/  IADD3 R244, P6, R233, R244, RZ ;  /* 0x000000f4e9f47210 */ /* 0x008fc80007fde0ff */
        /* <DEDUP_REMOVED lines=17> */
[----:B------:R-:W-:Y:S01]  /*44280*/  STL [R1+0x1ddc], R243 ;  /* 0x001ddcf301007387 */ /* 0x000fe20000100800 */
[----:B----4-:R-:W-:-:S05]  /*44290*/  IADD3 R244, P3, R233, R244, RZ ;  /* 0x000000f4e9f47210 */ /* 0x010fca0007f7e0ff */
[----:B------:R0:W-:Y:S04]  /*442a0*/  STL [R1+0x1db0], R244 ;  /* 0x001db0f401007387 */ /* 0x0001e80000100800 */
[----:B0-----:R-:W3:Y:S01]  /*442b0*/  LDL.LU R244, [R1+0x1da8] ;  /* 0x001da80001f47983 */ /* 0x001ee20000300800 */
[C---:B------:R-:W-:Y:S02]  /*442c0*/  IMAD.X R4, R224.reuse, 0x1, R4, P4 ;  /* 0x00000001e0047824 */ /* 0x040fe400020e0604 */
[----:B------:R-:W-:-:S03]  /*442d0*/  IMAD.X R235, R224, 0x1, R235, P5 ;  /* 0x00000001e0eb7824 */ /* 0x000fc600028e06eb */
[----:B------:R0:W-:Y:S04]  /*442e0*/  STL [R1+0x1dd4], R4 ;  /* 0x001dd40401007387 */ /* 0x0001e80000100800 */
[----:B0-----:R-:W4:Y:S01]  /*442f0*/  LDL.LU R4, [R1+0x2250] ;  /* 0x0022500001047983 */ /* 0x001f220000300800 */
[----:B------:R-:W-:Y:S02]  /*44300*/  WARPGROUP.DEPBAR.LE gsb0, 0x0 ;  /* 0x00008000000079c5 */ /* 0x000fe40000010000 */
[----:B------:R-:W-:Y:S01]  /*44310*/  WARPGROUP.ARRIVE ;  /* 0x00000000000079c5 */ /* 0x000fe20000000000 */
[----:B------:R-:W-:Y:S01]  /*44320*/  UMOV UR22, UR10 ;  /* 0x0000000a00167c82 */ /* 0x000fe20008000000 */
[----:B------:R-:W-:-:S04]  /*44330*/  UMOV UR23, UR11 ;  /* 0x0000000b00177c82 */ /* 0x000fc80008000000 */
[----:B------:R-:W-:Y:S01]  /*44340*/  QGMMA.64x128x32.F32.E4M3.E4M3 R152, gdesc[UR20], R152, gsb0 ;  /* 0x01e00000149879f3 */ /* 0x000fe20008000898 */
[----:B------:R-:W-:Y:S01]  /*44350*/  UMOV UR26, UR14 ;  /* 0x0000000e001a7c82 */ /* 0x000fe20008000000 */
[----:B------:R-:W-:Y:S01]  /*44360*/  UMOV UR27, UR15 ;  /* 0x0000000f001b7c82 */ /* 0x000fe20008000000 */
[----:B---3--:R-:W-:-:S05]  /*44370*/  IADD3 R244, P4, R233, R244, RZ ;  /* 0x000000f4e9f47210 */ /* 0x008fca0007f9e0ff */
[----:B------:R-:W-:Y:S04]  /*44380*/  STL [R1+0x1da8], R244 ;  /* 0x001da8f401007387 */ /* 0x000fe80000100800 */
[----:B------:R0:W-:Y:S04]  /*44390*/  STL [R1+0x1dcc], R235 ;  /* 0x001dcceb01007387 */ /* 0x0001e80000100800 */
[----:B0-----:R-:W3:Y:S04]  /*443a0*/  LDL.LU R235, [R1+0x224c] ;  /* 0x00224c0001eb7983 */ /* 0x001ee80000300800 */
[----:B------:R-:W4:Y:S01]  /*443b0*/  LDL.LU R244, [R1+0x1dc4] ;  /* 0x001dc40001f47983 */ /* 0x000f220000300800 */
[----:B------:R-:W-:-:S02]  /*443c0*/  WARPGROUP.DEPBAR.LE gsb0, 0x0 ;  /* 0x00008000000079c5 */ /* 0x000fc40000010000 */
[----:B------:R-:W-:-:S06]  /*443d0*/  WARPGROUP.ARRIVE ;  /* 0x00000000000079c5 */ /* 0x000fcc0000000000 */
[----:B------:R-:W-:Y:S01]  /*443e0*/  QGMMA.64x128x32.F32.E4M3.E4M3 R152, gdesc[UR24], R152, gsb0 ;  /* 0x01e00000189879f3 */ /* 0x000fe20008000898 */
[----:B--2---:R-:W-:-:S05]  /*443f0*/  IADD3 R237, P5, R233, R237, RZ ;  /* 0x000000ede9ed7210 */ /* 0x004fca0007fbe0ff */
[----:B------:R0:W-:Y:S04]  /*44400*/  STL [R1+0x1da0], R237 ;  /* 0x001da0ed01007387 */ /* 0x0001e80000100800 */
[----:B0-----:R-:W2:Y:S01]  /*44410*/  LDL.LU R237, [R1+0x2248] ;  /* 0x0022480001ed7983 */ /* 0x001ea20000300800 */
[----:B------:R-:W-:Y:S01]  /*44420*/  UMOV UR30, UR18 ;  /* 0x00000012001e7c82 */ /* 0x000fe20008000000 */
[----:B------:R-:W-:Y:S01]  /*44430*/  UMOV UR31, UR19 ;  /* 0x00000013001f7c82 */ /* 0x000fe20008000000 */
[----:B------:R-:W-:Y:S02]  /*44440*/  WARPGROUP.DEPBAR.LE gsb0, 0x0 ;  /* 0x00008000000079c5 */ /* 0x000fe40000010000 */
[----:B------:R-:W-:-:S06]  /*44450*/  WARPGROUP.ARRIVE ;  /* 0x00000000000079c5 */ /* 0x000fcc0000000000 */
[----:B------:R-:W-:Y:S01]  /*44460*/  QGMMA.64x128x32.F32.E4M3.E4M3 R88, gdesc[UR28], R88, gsb0 ;  /* 0x01e000001c5879f3 */ /* 0x000fe20008000858 */
[----:B----4-:R-:W-:-:S05]  /*44470*/  IMAD.X R244, R224, 0x1, R244, P6 ;  /* 0x00000001e0f47824 */ /* 0x010fca00030e06f4 */
        /* <DEDUP_REMOVED lines=9> */
[----:B------:R-:W-:-:S05]  /*44510*/  IADD3 R234, P6, R233, R234, RZ ;  /* 0x000000eae9ea7210 */ /* 0x000fca0007fde0ff */
[----:B------:R0:W-:Y:S04]  /*44520*/  STL [R1+0x1d98], R234 ;  /* 0x001d98ea01007387 */ /* 0x0001e80000100800 */
[----:B0-----:R-:W3:Y:S01]  /*44530*/  LDL.LU R234, [R1+0x2244] ;  /* 0x0022440001ea7983 */ /* 0x001ee20000300800 */
[----:B------:R-:W-:Y:S02]  /*44540*/  WARPGROUP.DEPBAR.LE gsb0, 0x0 ;  /* 0x00008000000079c5 */ /* 0x000fe40000010000 */
[----:B------:R-:W-:-:S06]  /*44550*/  WARPGROUP.ARRIVE ;  /* 0x00000000000079c5 */ /* 0x000fcc0000000000 */
[----:B------:R-:W-:Y:S01]  /*44560*/  QGMMA.64x128x32.F32.E4M3.E4M3 R88, gdesc[UR36], R88, gsb0 ;  /* 0x01e00000245879f3 */ /* 0x000fe20008000858 */
[----:B------:R-:W-:Y:S01]  /*44570*/  UMOV UR42, UR14 ;  /* 0x0000000e002a7c82 */ /* 0x000fe20008000000 */
[----:B------:R-:W-:Y:S01]  /*44580*/  UMOV UR43, UR15 ;  /* 0x0000000f002b7c82 */ /* 0x000fe20008000000 */
[----:B----4-:R-:W-:Y:S01]  /*44590*/  IMAD.X R244, R224, 0x1, R244, P1 ;  /* 0x00000001e0f47824 */ /* 0x010fe200008e06f4 */
[----:B------:R-:W-:-:S05]  /*445a0*/  IADD3 R236, P1, R233, R236, RZ ;  /* 0x000000ece9ec7210 */ /* 0x000fca0007f3e0ff */
[----:B------:R0:W-:Y:S04]  /*445b0*/  STL [R1+0x1d90], R236 ;  /* 0x001d90ec01007387 */ /* 0x0001e80000100800 */
[----:B0-----:R-:W4:Y:S01]  /*445c0*/  LDL.LU R236, [R1+0x2240] ;  /* 0x0022400001ec7983 */ /* 0x001f220000300800 */
[----:B------:R-:W-:Y:S02]  /*445d0*/  WARPGROUP.DEPBAR.LE gsb0, 0x0 ;  /* 0x00008000000079c5 */ /* 0x000fe40000010000 */
[----:B------:R-:W-:-:S06]  /*445e0*/  WARPGROUP.ARRIVE ;  /* 0x00000000000079c5 */ /* 0x000fcc0000000000 */
[----:B------:R-:W-:Y:S01]  /*445f0*/  QGMMA.64x128x32.F32.E4M3.E4M3 R88, gdesc[UR40], R88, gsb0 ;  /* 0x01e00000285879f3 */ /* 0x000fe20008000858 */
[----:B------:R-:W-:Y:S01]  /*44600*/  UMOV UR46, UR18 ;  /* 0x00000012002e7c82 */ /* 0x000fe20008000000 */
[----:B------:R-:W-:Y:S01]  /*44610*/  UMOV UR47, UR19 ;  /* 0x00000013002f7c82 */ /* 0x000fe20008000000 */
[----:B------:R0:W-:Y:S04]  /*44620*/  STL [R1+0x1dbc], R244 ;  /* 0x001dbcf401007387 */ /* 0x0001e80000100800 */
[----:B0-----:R-:W3:Y:S01]  /*44630*/  LDL.LU R244, [R1+0x1d88] ;  /* 0x001d880001f47983 */ /* 0x001ee20000300800 */
[----:B------:R-:W-:Y:S01]  /*44640*/  UMOV UR50, UR6 ;  /* 0x0000000600327c82 */ /* 0x000fe20008000000 */
[----:B------:R-:W-:Y:S02]  /*44650*/  WARPGROUP.DEPBAR.LE gsb0, 0x0 ;  /* 0x00008000000079c5 */ /* 0x000fe40000010000 */
[----:B------:R-:W-:-:S06]  /*44660*/  WARPGROUP.ARRIVE ;  /* 0x00000000000079c5 */ /* 0x000fcc0000000000 */
[----:B------:R-:W-:Y:S01]  /*44670*/  QGMMA.64x128x32.F32.E4M3.E4M3 R24, gdesc[UR44], R24, gsb0 ;  /* 0x01e000002c1879f3 */ /* 0x000fe20008000818 */
[----:B------:R-:W-:Y:S01]  /*44680*/  UMOV UR51, UR7 ;  /* 0x0000000700337c82 */ /* 0x000fe20008000000 */
[----:B------:R-:W-:Y:S01]  /*44690*/  UMOV UR54, UR10 ;  /* 0x0000000a00367c82 */ /* 0x000fe20008000000 */
[----:B------:R-:W-:Y:S01]  /*446a0*/  UMOV UR55, UR11 ;  /* 0x0000000b00377c82 */ /* 0x000fe20008000000 */
[----:B----4-:R-:W-:-:S05]  /*446b0*/  IMAD.X R236, R224, 0x1, R236, P2 ;  /* 0x00000001e0ec7824 */ /* 0x010fca00010e06ec */
[----:B------:R0:W-:Y:S04]  /*446c0*/  STL [R1+0x1db4], R236 ;  /* 0x001db4ec01007387 */ /* 0x0001e80000100800 */
[----:B0-----:R-:W4:Y:S01]  /*446d0*/  LDL.LU R236, [R1+0x223c] ;  /* 0x00223c0001ec7983 */ /* 0x001f220000300800 */
[----:B------:R-:W-:Y:S02]  /*446e0*/  WARPGROUP.DEPBAR.LE gsb0, 0x0 ;  /* 0x00008000000079c5 */ /* 0x000fe40000010000 */
[----:B------:R-:W-:-:S06]  /*446f0*/  WARPGROUP.ARRIVE ;  /* 0x00000000000079c5 */ /* 0x000fcc0000000000 */
[----:B------:R-:W-:Y:S01]  /*44700*/  QGMMA.64x128x32.F32.E4M3.E4M3 R24, gdesc[UR48], R24, gsb0 ;  /* 0x01e00000301879f3 */ /* 0x000fe20008000818 */
[----:B------:R-:W-:Y:S01]  /*44710*/  UMOV UR58, UR14 ;  /* 0x0000000e003a7c82 */ /* 0x000fe20008000000 */
[----:B------:R-:W-:Y:S01]  /*44720*/  UMOV UR59, UR15 ;  /* 0x0000000f003b7c82 */ /* 0x000fe20008000000 */
[----:B------:R-:W-:Y:S02]  /*44730*/  WARPGROUP.DEPBAR.LE gsb0, 0x0 ;  /* 0x00008000000079c5 */ /* 0x000fe40000010000 */
[----:B------:R-:W-:-:S07]  /*44740*/  WARPGROUP.ARRIVE ;  /* 0x00000000000079c5 */ /* 0x000fce0000000000 */
[----:B------:R-:W-:Y:S01]  /*44750*/  QGMMA.64x128x32.F32.E4M3.E4M3 R24, gdesc[UR52], R24, gsb0 ;  /* 0x01e00000341879f3 */ /* 0x000fe20008000818 */
[C---:B--2---:R-:W-:Y:S01]  /*44760*/  IMAD.X R237, R224.reuse, 0x1, R237, P3 ;  /* 0x00000001e0ed7824 */ /* 0x044fe200018e06ed */
[C---:B---3--:R-:W-:Y:S01]  /*44770*/  IADD3 R244, P2, R233.reuse, R244, RZ ;  /* 0x000000f4e9f47210 */ /* 0x048fe20007f5e0ff */
[C---:B------:R-:W-:Y:S01]  /*44780*/  IMAD.X R235, R224.reuse, 0x1, R235, P4 ;  /* 0x00000001e0eb7824 */ /* 0x040fe200020e06eb */
[C---:B------:R-:W-:Y:S02]  /*44790*/  IADD3 R234, P4, R233.reuse, R234, RZ ;  /* 0x000000eae9ea7210 */ /* 0x040fe40007f9e0ff */
[----:B------:R0:W-:Y:S01]  /*447a0*/  STL [R1+0x1dac], R237 ;  /* 0x001daced01007387 */ /* 0x0001e20000100800 */
[C---:B------:R-:W-:Y:S01]  /*447b0*/  IMAD.X R4, R224.reuse, 0x1, R4, P5 ;  /* 0x00000001e0047824 */ /* 0x040fe200028e0604 */
[C---:B------:R-:W-:Y:S01]  /*447c0*/  IADD3 R245, P5, R233.reuse, R245, RZ ;  /* 0x000000f5e9f57210 */ /* 0x040fe20007fbe0ff */
[C---:B------:R-:W-:Y:S01]  /*447d0*/  IMAD.X R246, R224.reuse, 0x1, R246, P6 ;  /* 0x00000001e0f67824 */ /* 0x040fe200030e06f6 */
[----:B0-----:R0:W5:Y:S04]  /*447e0*/  LDL.LU R237, [R1+0x2238] ;  /* 0x0022380001ed7983 */ /* 0x0011680000300800 */
[----:B------:R-:W-:Y:S01]  /*447f0*/  STL [R1+0x1d88], R244 ;  /* 0x001d88f401007387 */ /* 0x000fe20000100800 */
[C---:B------:R-:W-:Y:S01]  /*44800*/  IADD3 R247, P6, R233.reuse, R247, RZ ;  /* 0x000000f7e9f77210 */ /* 0x040fe20007fde0ff */
[C---:B------:R-:W-:Y:S01]  /*44810*/  IMAD.X R248, R224.reuse, 0x1, R248, P1 ;  /* 0x00000001e0f87824 */ /* 0x040fe200008e06f8 */
        /* <DEDUP_REMOVED lines=16> */
[----:B------:R-:W-:Y:S01]  /*44920*/  IADD3 R220, P5, R233, R220, RZ ;  /* 0x000000dce9dc7210 */ /* 0x000fe20007fbe0ff */
[----:B------:R-:W-:-:S02]  /*44930*/  IMAD.X R221, R224, 0x1, R221, P6 ;  /* 0x00000001e0dd7824 */ /* 0x000fc400030e06dd */
[C---:B------:R-:W-:Y:S02]  /*44940*/  IMAD.X R222, R224.reuse, 0x1, R222, P1 ;  /* 0x00000001e0de7824 */ /* 0x040fe400008e06de */
[----:B------:R-:W-:Y:S01]  /*44950*/  IMAD.X R223, R224, 0x1, R223, P2 ;  /* 0x00000001e0df7824 */ /* 0x000fe200010e06df */
[----:B------:R-:W-:Y:S02]  /*44960*/  WARPGROUP.DEPBAR.LE gsb0, 0x0 ;  /* 0x00008000000079c5 */ /* 0x000fe40000010000 */
[----:B------:R-:W-:-:S06]  /*44970*/  WARPGROUP.ARRIVE ;  /* 0x00000000000079c5 */ /* 0x000fcc0000000000 */
[----:B------:R-:W-:Y:S01]  /*44980*/  QGMMA.64x128x32.F32.E4M3.E4M3 R24, gdesc[UR56], R24, gsb0 ;  /* 0x01e00000381879f3 */ /* 0x000fe20008000818 */
[----:B----4-:R-:W-:-:S05]  /*44990*/  IADD3 R236, P3, R233, R236, RZ ;  /* 0x000000ece9ec7210 */ /* 0x010fca0007f7e0ff */
[----:B------:R1:W-:Y:S01]  /*449a0*/  STL [R1+0x1d80], R236 ;  /* 0x001d80ec01007387 */ /* 0x0003e20000100800 */
[----:B------:R-:W-:-:S03]  /*449b0*/  IMAD.X R252, R224, 0x1, R252, P3 ;  /* 0x00000001e0fc7824 */ /* 0x000fc600018e06fc */
[----:B-1----:R0:W5:Y:S04]  /*449c0*/  LDL.LU R236, [R1+0x2234] ;  /* 0x0022340001ec7983 */ /* 0x0021680000300800 */
[----:B------:R1:W-:Y:S01]  /*449d0*/  STL [R1+0x1da4], R235 ;  /* 0x001da4eb01007387 */ /* 0x0003e20000100800 */
[----:B------:R-:W-:-:S03]  /*449e0*/  IADD3 R12, P3, R233, R12, RZ ;  /* 0x0000000ce90c7210 */ /* 0x000fc60007f7e0ff */
[----:B-1----:R0:W5:Y:S04]  /*449f0*/  LDL.LU R235, [R1+0x2230] ;  /* 0x0022300001eb7983 */ /* 0x0021680000300800 */
[----:B------:R1:W-:Y:S04]  /*44a00*/  STL [R1+0x1d78], R234 ;  /* 0x001d78ea01007387 */ /* 0x0003e80000100800 */
[----:B-1----:R0:W5:Y:S04]  /*44a10*/  LDL.LU R234, [R1+0x222c] ;  /* 0x00222c0001ea7983 */ /* 0x0021680000300800 */
[----:B------:R1:W-:Y:S04]  /*44a20*/  STL [R1+0x1d9c], R4 ;  /* 0x001d9c0401007387 */ /* 0x0003e80000100800 */
[----:B-1----:R0:W5:Y:S04]  /*44a30*/  LDL.LU R4, [R1+0x2228] ;  /* 0x0022280001047983 */ /* 0x0021680000300800 */
        /* <DEDUP_REMOVED lines=14> */
[----:B------:R-:W-:Y:S01]  /*44b20*/  STL [R1+0x1d38], R18 ;  /* 0x001d381201007387 */ /* 0x000fe20000100800 */
[----:B------:R-:W-:-:S03]  /*44b30*/  IMAD.X R23, R224, 0x1, R23, P3 ;  /* 0x00000001e0177824 */ /* 0x000fc600018e0617 */
[----:B------:R-:W-:Y:S01]  /*44b40*/  STL [R1+0x1d5c], R19 ;  /* 0x001d5c1301007387 */ /* 0x000fe20000100800 */
[----:B------:R-:W-:-:S03]  /*44b50*/  IADD3 R216, P3, R233, R216, RZ ;  /* 0x000000d8e9d87210 */ /* 0x000fc60007f7e0ff */
[----:B------:R-:W-:Y:S04]  /*44b60*/  STL [R1+0x1d30], R20 ;  /* 0x001d301401007387 */ /* 0x000fe80000100800 */
[----:B------:R-:W-:Y:S04]  /*44b70*/  STL [R1+0x1d54], R21 ;  /* 0x001d541501007387 */ /* 0x000fe80000100800 */
[----:B------:R-:W-:Y:S04]  /*44b80*/  STL [R1+0x1d28], R22 ;  /* 0x001d281601007387 */ /* 0x000fe80000100800 */
[----:B------:R-:W-:Y:S04]  /*44b90*/  STL [R1+0x1d4c], R23 ;  /* 0x001d4c1701007387 */ /* 0x000fe80000100800 */
[----:B------:R-:W-:Y:S04]  /*44ba0*/  STL [R1+0x1d20], R216 ;  /* 0x001d20d801007387 */ /* 0x000fe80000100800 */
[----:B------:R-:W-:Y:S01]  /*44bb0*/  STL [R1+0x1d44], R217 ;  /* 0x001d44d901007387 */ /* 0x000fe20000100800 */
[----:B------:R-:W-:-:S03]  /*44bc0*/  IMAD.X R3, R224, 0x1, R3, P3 ;  /* 0x00000001e0037824 */ /* 0x000fc600018e0603 */
[----:B------:R-:W-:Y:S04]  /*44bd0*/  STL [R1+0x1d18], R218 ;  /* 0x001d18da01007387 */ /* 0x000fe80000100800 */
[----:B------:R-:W-:Y:S04]  /*44be0*/  STL [R1+0x1d3c], R219 ;  /* 0x001d3cdb01007387 */ /* 0x000fe80000100800 */
[----:B------:R-:W-:Y:S04]  /*44bf0*/  STL [R1+0x1d10], R220 ;  /* 0x001d10dc01007387 */ /* 0x000fe80000100800 */
[----:B------:R-:W-:Y:S04]  /*44c00*/  STL [R1+0x1d34], R221 ;  /* 0x001d34dd01007387 */ /* 0x000fe80000100800 */
[----:B------:R1:W-:Y:S04]  /*44c10*/  STL [R1+0x1d1c], R3 ;  /* 0x001d1c0301007387 */ /* 0x0003e80000100800 */
[----:B------:R-:W-:Y:S04]  /*44c20*/  STL [R1+0x1d2c], R222 ;  /* 0x001d2cde01007387 */ /* 0x000fe80000100800 */
[----:B------:R2:W-:Y:S01]  /*44c30*/  STL [R1+0x1d24], R223 ;  /* 0x001d24df01007387 */ /* 0x0005e20000100800 */
[----:B------:R-:W-:-:S03]  /*44c40*/  WARPGROUP.DEPBAR.LE gsb0, 0x0 ;  /* 0x00008000000079c5 */ /* 0x000fc60000010000 */
[----:B-1----:R-:W3:Y:S04]  /*44c50*/  LDL.LU R3, [R1+0x1d0c] ;  /* 0x001d0c0001037983 */ /* 0x002ee80000300800 */
[----:B--2---:R-:W2:Y:S01]  /*44c60*/  LDL.LU R223, [R1+0x1d14] ;  /* 0x001d140001df7983 */ /* 0x004ea20000300800 */
[C---:B---3--:R-:W-:Y:S02]  /*44c70*/  IMAD.X R3, R224.reuse, 0x1, R3, P5 ;  /* 0x00000001e0037824 */ /* 0x048fe400028e0603 */
[----:B--2---:R-:W-:-:S03]  /*44c80*/  IMAD.X R223, R224, 0x1, R223, P4 ;  /* 0x00000001e0df7824 */ /* 0x004fc600020e06df */
[----:B------:R0:W-:Y:S04]  /*44c90*/  STL [R1+0x1d0c], R3 ;  /* 0x001d0c0301007387 */ /* 0x0001e80000100800 */
[----:B------:R0:W-:Y:S01]  /*44ca0*/  STL [R1+0x1d14], R223 ;  /* 0x001d14df01007387 */ /* 0x0001e20000100800 */
[----:B------:R-:W-:Y:S05]  /*44cb0*/  @P0 BRA `(.L_x_2) ;  /* 0xfffffd1c00500947 */ /* 0x000fea000383ffff */
.L_x_1:
[----:B------:R-:W2:Y:S04]  /*44cc0*/  LDL.LU R218, [R1+0x408] ;  /* 0x0004080001da7983 */ /* 0x000ea80000300800 */
[----:B------:R-:W2:Y:S04]  /*44cd0*/  LDL.LU R217, [R1+0x40c] ;  /* 0x00040c0001d97983 */ /* 0x000ea80000300800 */
[----:B------:R-:W3:Y:S04]  /*44ce0*/  LDL.LU R219, [R1+0x404] ;  /* 0x0004040001db7983 */ /* 0x000ee80000300800 */
[----:B------:R-:W3:Y:S04]  /*44cf0*/  LDL.LU R220, [R1+0x400] ;  /* 0x0004000001dc7983 */ /* 0x000ee80000300800 */
[----:B------:R-:W1:Y:S04]  /*44d00*/  LDL.LU R216, [R1+0x410] ;  /* 0x0004100001d87983 */ /* 0x000e680000300800 */
[----:B------:R-:W1:Y:S04]  /*44d10*/  LDL.LU R23, [R1+0x414] ;  /* 0x0004140001177983 */ /* 0x000e680000300800 */
[----:B------:R-:W4:Y:S04]  /*44d20*/  LDL.LU R22, [R1+0x418] ;  /* 0x0004180001167983 */ /* 0x000f280000300800 */
        /* <DEDUP_REMOVED lines=10> */
[----:B0-----:R-:W4:Y:S04]  /*44dd0*/  LDL.LU R3, [R1+0x444] ;  /* 0x0004440001037983 */ /* 0x001f280000300800 */
        /* <DEDUP_REMOVED lines=31> */
[----:B-----5:R-:W-:Y:S04]  /*44fd0*/  STL [R1+0x22ac], R234 ;  /* 0x0022acea01007387 */ /* 0x020fe80000100800 */
[----:B------:R3:W-:Y:S04]  /*44fe0*/  STL [R1+0x22a8], R4 ;  /* 0x0022a80401007387 */ /* 0x0007e80000100800 */
[----:B------:R-:W-:Y:S04]  /*44ff0*/  STL [R1+0x2230], R237 ;  /* 0x002230ed01007387 */ /* 0x000fe80000100800 */
[----:B------:R-:W-:Y:S04]  /*45000*/  STL [R1+0x222c], R236 ;  /* 0x00222cec01007387 */ /* 0x000fe80000100800 */
[----:B------:R-:W-:Y:S01]  /*45010*/  STL [R1+0x2228], R235 ;  /* 0x002228eb01007387 */ /* 0x000fe20000100800 */
[----:B--2---:R-:W-:-:S02]  /*45020*/  F2FP.SATFINITE.E4M3.F32.PACK_AB_MERGE_C R2, R217, R218, RZ ;  /* 0x000000dad902723e */ /* 0x004fc400048070ff */
[----:B---3--:R-:W-:-:S05]  /*45030*/  F2FP.SATFINITE.E4M3.F32.PACK_AB_MERGE_C R4, R219, R220, RZ ;  /* 0x000000dcdb04723e */ /* 0x008fca00048070ff */
[----:B------:R4:W-:Y:S01]  /*45040*/  STL [R1+0x504], R4 ;  /* 0x0005040401007387 */ /* 0x0009e20000100800 */
[----:B-1----:R-:W-:-:S03]  /*45050*/  F2FP.SATFINITE.E4M3.F32.PACK_AB_MERGE_C R0, R23, R216, RZ ;  /* 0x000000d81700723e */ /* 0x002fc600048070ff */
[----:B------:R0:W-:Y:S04]  /*45060*/  STL [R1+0x500], R2 ;  /* 0x0005000201007387 */ /* 0x0001e80000100800 */
[----:B------:R1:W-:Y:S01]  /*45070*/  STL [R1+0x508], R0 ;  /* 0x0005080001007387 */ /* 0x0003e20000100800 */
[----:B----4-:R-:W-:-:S05]  /*45080*/  F2FP.SATFINITE.E4M3.F32.PACK_AB_MERGE_C R4, R21, R22, RZ ;  /* 0x000000161504723e */ /* 0x010fca00048070ff */
[----:B------:R2:W-:Y:S01]  /*45090*/  STL [R1+0x50c], R4 ;  /* 0x00050c0401007387 */ /* 0x0005e20000100800 */
[----:B0-----:R-:W-:-:S05]  /*450a0*/  F2FP.SATFINITE.E4M3.F32.PACK_AB_MERGE_C R2, R19, R20, RZ ;  /* 0x000000141302723e */ /* 0x001fca00048070ff */
[----:B------:R0:W-:Y:S01]  /*450b0*/  STL [R1+0x514], R2 ;  /* 0x0005140201007387 */ /* 0x0001e20000100800 */
[----:B-1----:R-:W-:-:S05]  /*450c0*/  F2FP.SATFINITE.E4M3.F32.PACK_AB_MERGE_C R0, R17, R18, RZ ;  /* 0x000000121100723e */ /* 0x002fca00048070ff */
[----:B------:R1:W-:Y:S01]  /*450d0*/  STL [R1+0x510], R0 ;  /* 0x0005100001007387 */ /* 0x0003e20000100800 */
[----:B--2---:R-:W-:-:S05]  /*450e0*/  F2FP.SATFINITE.E4M3.F32.PACK_AB_MERGE_C R4, R15, R16, RZ ;  /* 0x000000100f04723e */ /* 0x004fca00048070ff */
[----:B------:R-:W-:Y:S01]  /*450f0*/  STL [R1+0x51c], R4 ;  /* 0x00051c0401007387 */ /* 0x000fe20000100800 */
[----:B0-----:R-:W-:-:S03]  /*45100*/  F2FP.SATFINITE.E4M3.F32.PACK_AB_MERGE_C R2, R13, R14, RZ ;  /* 0x0000000e0d02723e */ /* 0x001fc600048070ff */
[----:B------:R-:W2:Y:S04]  /*45110*/  LDL.LU R62, [R1+0x448] ;  /* 0x00044800013e7983 */ /* 0x000ea80000300800 */
[----:B------:R0:W-:Y:S01]  /*45120*/  STL [R1+0x518], R2 ;  /* 0x0005180201007387 */ /* 0x0001e20000100800 */
[----:B-1----:R-:W-:-:S03]  /*45130*/  F2FP.SATFINITE.E4M3.F32.PACK_AB_MERGE_C R0, R3, R12, RZ ;  /* 0x0000000c0300723e */ /* 0x002fc600048070ff */
[----:B------:R-:W2:Y:S04]  /*45140*/  LDL.LU R63, [R1+0x44c] ;  /* 0x00044c00013f7983 */ /* 0x000ea80000300800 */
[----:B------:R1:W-:Y:S04]  /*45150*/  STL [R1+0x534], R0 ;  /* 0x0005340001007387 */ /* 0x0003e80000100800 */
[----:B------:R-:W3:Y:S04]  /*45160*/  LDL.LU R60, [R1+0x450] ;  /* 0x00045000013c7983 */ /* 0x000ee80000300800 */
[----:B------:R-:W3:Y:S04]  /*45170*/  LDL.LU R61, [R1+0x454] ;  /* 0x00045400013d7983 */ /* 0x000ee80000300800 */
        /* <DEDUP_REMOVED lines=20> */
[----:B------:R-:W4:Y:S04]  /*452c0*/  LDL.LU R224, [R1+0x4a8] ;  /* 0x0004a80001e07983 */ /* 0x000f280000300800 */
[----:B-1----:R-:W4:Y:S04]  /*452d0*/  LDL.LU R0, [R1+0x4ac] ;  /* 0x0004ac0001007983 */ /* 0x002f280000300800 */
        /* <DEDUP_REMOVED lines=35> */
[----:B------:R-:W4:Y:S01]  /*45510*/  LDL.LU R3, [R1+0x33c] ;  /* 0x00033c0001037983 */ /* 0x000f220000300800 */
[----:B--2---:R-:W-:-:S05]  /*45520*/  F2FP.SATFINITE.E4M3.F32.PACK_AB_MERGE_C R62, R63, R62, RZ ;  /* 0x0000003e3f3e723e */ /* 0x004fca00048070ff */
[----:B------:R-:W-:Y:S01]  /*45530*/  STL [R1+0x530], R62 ;  /* 0x0005303e01007387 */ /* 0x000fe20000100800 */
[----:B---3--:R-:W-:-:S05]  /*45540*/  F2FP.SATFINITE.E4M3.F32.PACK_AB_MERGE_C R4, R61, R60, RZ ;  /* 0x0000003c3d04723e */ /* 0x008fca00048070ff */
[----:B------:R0:W-:Y:S01]  /*45550*/  STL [R1+0x52c], R4 ;  /* 0x00052c0401007387 */ /* 0x0001e20000100800 */
[----:B----4-:R-:W-:Y:S02]  /*45560*/  F2FP.SATFINITE.E4M3.F32.PACK_AB_MERGE_C R58, R59, R58, RZ ;  /* 0x0000003a3b3a723e */ /* 0x010fe400048070ff */
[----:B------:R-:W-:-:S03]  /*45570*/  F2FP.SATFINITE.E4M3.F32.PACK_AB_MERGE_C R56, R226, R56, RZ ;  /* 0x00000038e238723e */ /* 0x000fc600048070ff */
[----:B------:R1:W-:Y:S01]  /*45580*/  STL [R1+0x528], R58 ;  /* 0x0005283a01007387 */ /* 0x0003e20000100800 */
[----:B0-----:R-:W-:-:S03]  /*45590*/  F2FP.SATFINITE.E4M3.F32.PACK_AB_MERGE_C R4, R230, R228, RZ ;  /* 0x000000e4e604723e */ /* 0x001fc600048070ff */
[----:B------:R0:W-:Y:S04]  /*455a0*/  STL [R1+0x524], R56 ;  /* 0x0005243801007387 */ /* 0x0001e80000100800 */
[----:B------:R2:W-:Y:S01]  /*455b0*/  STL [R1+0x520], R4 ;  /* 0x0005200401007387 */ /* 0x0005e20000100800 */
[----:B-1----:R-:W-:Y:S02]  /*455c0*/  F2FP.SATFINITE.E4M3.F32.PACK_AB_MERGE_C R58, R225, R232, RZ ;  /* 0x000000e8e13a723e */ /* 0x002fe400048070ff */
[----:B0-----:R-:W-:-:S03]  /*455d0*/  F2FP.SATFINITE.E4M3.F32.PACK_AB_MERGE_C R56, R229, R227, RZ ;  /* 0x000000e3e538723e */ /* 0x001fc600048070ff */
[----:B------:R-:W-:Y:S01]  /*455e0*/  STL [R1+0x464], R58 ;  /* 0x0004643a01007387 */ /* 0x000fe20000100800 */
[----:B--2---:R-:W-:-:S03]  /*455f0*/  F2FP.SATFINITE.E4M3.F32.PACK_AB_MERGE_C R4, R11, R231, RZ ;  /* 0x000000e70b04723e */ /* 0x004fc600048070ff */
[----:B------:R-:W-:Y:S04]  /*45600*/  STL [R1+0x460], R56 ;  /* 0x0004603801007387 */ /* 0x000fe80000100800 */
[----:B------:R0:W-:Y:S01]  /*45610*/  STL [R1+0x454], R4 ;  /* 0x0004540401007387 */ /* 0x0001e20000100800 */
[----:B------:R-:W-:Y:S02]  /*45620*/  F2FP.SATFINITE.E4M3.F32.PACK_AB_MERGE_C R9, R9, R10, RZ ;  /* 0x0000000a0909723e */ /* 0x000fe400048070ff */
[----:B------:R-:W-:-:S03]  /*45630*/  F2FP.SATFINITE.E4M3.F32.PACK_AB_MERGE_C R7, R7, R8, RZ ;  /* 0x000000080707723e */ /* 0x000fc600048070ff */
[----:B------:R-:W-:Y:S01]  /*45640*/  STL [R1+0x458], R9 ;  /* 0x0004580901007387 */ /* 0x000fe20000100800 */
[----:B0-----:R-:W-:-:S03]  /*45650*/  F2FP.SATFINITE.E4M3.F32.PACK_AB_MERGE_C R4, R5, R6, RZ ;  /* 0x000000060504723e */ /* 0x001fc600048070ff */
[----:B------:R-:W-:Y:S04]  /*45660*/  STL [R1+0x44c], R7 ;  /* 0x00044c0701007387 */ /* 0x000fe80000100800 */
[----:B------:R0:W-:Y:S01]  /*45670*/  STL [R1+0x448], R4 ;  /* 0x0004480401007387 */ /* 0x0001e20000100800 */
[----:B------:R-:W-:-:S05]  /*45680*/  F2FP.SATFINITE.E4M3.F32.PACK_AB_MERGE_C R2, R2, R233, RZ ;  /* 0x000000e90202723e */ /* 0x000fca00048070ff */
[----:B------:R1:W-:Y:S01]  /*45690*/  STL [R1+0x444], R2 ;  /* 0x0004440201007387 */ /* 0x0003e20000100800 */
[----:B------:R-:W-:-:S05]  /*456a0*/  F2FP.SATFINITE.E4M3.F32.PACK_AB_MERGE_C R0, R0, R224, RZ ;  /* 0x000000e00000723e */ /* 0x000fca00048070ff */
[----:B------:R2:W-:Y:S01]  /*456b0*/  STL [R1+0x440], R0 ;  /* 0x0004400001007387 */ /* 0x0005e20000100800 */
[----:B0-----:R-:W-:-:S05]  /*456c0*/  F2FP.SATFINITE.E4M3.F32.PACK_AB_MERGE_C R4, R251, R252, RZ ;  /* 0x000000fcfb04723e */ /* 0x001fca00048070ff */
[----:B------:R0:W-:Y:S01]  /*456d0*/  STL [R1+0x43c], R4 ;  /* 0x00043c0401007387 */ /* 0x0001e20000100800 */
[----:B-1----:R-:W-:-:S05]  /*456e0*/  F2FP.SATFINITE.E4M3.F32.PACK_AB_MERGE_C R2, R249, R250, RZ ;  /* 0x000000faf902723e */ /* 0x002fca00048070ff */
[----:B------:R1:W-:Y:S01]  /*456f0*/  STL [R1+0x438], R2 ;  /* 0x0004380201007387 */ /* 0x0003e20000100800 */
[----:B--2---:R-:W-:-:S05]  /*45700*/  F2FP.SATFINITE.E4M3.F32.PACK_AB_MERGE_C R0, R247, R248, RZ ;  /* 0x000000f8f700723e */ /* 0x004fca00048070ff */
        /* <DEDUP_REMOVED lines=26> */
[----:B------:R-:W-:Y:S01]  /*458b0*/  STL [R1+0x404], R4 ;  /* 0x0004040401007387 */ /* 0x000fe20000100800 */
[----:B-1----:R-:W-:-:S03]  /*458c0*/  F2FP.SATFINITE.E4M3.F32.PACK_AB_MERGE_C R2, R13, R14, RZ ;  /* 0x0000000e0d02723e */ /* 0x002fc600048070ff */
[----:B------:R-:W3:Y:S04]  /*458d0*/  LDL.LU R58, [R1+0x340] ;  /* 0x00034000013a7983 */ /* 0x000ee80000300800 */
[----:B------:R0:W-:Y:S01]  /*458e0*/  STL [R1+0x45c], R2 ;  /* 0x00045c0201007387 */ /* 0x0001e20000100800 */
[----:B--2---:R-:W-:-:S03]  /*458f0*/  F2FP.SATFINITE.E4M3.F32.PACK_AB_MERGE_C R0, R3, R12, RZ ;  /* 0x0000000c0300723e */ /* 0x004fc600048070ff */
[----:B------:R-:W3:Y:S04]  /*45900*/  LDL.LU R59, [R1+0x344] ;  /* 0x00034400013b7983 */ /* 0x000ee80000300800 */
[----:B------:R1:W-:Y:S04]  /*45910*/  STL [R1+0x400], R0 ;  /* 0x0004000001007387 */ /* 0x0003e80000100800 */
[----:B------:R-:W2:Y:S04]  /*45920*/  LDL.LU R56, [R1+0x348] ;  /* 0x0003480001387983 */ /* 0x000ea80000300800 */
[----:B------:R-:W2:Y:S04]  /*45930*/  LDL.LU R226, [R1+0x34c] ;  /* 0x00034c0001e27983 */ /* 0x000ea80000300800 */
        /* <DEDUP_REMOVED lines=54> */
[----:B---3--:R-:W-:-:S05]  /*45ca0*/  F2FP.SATFINITE.E4M3.F32.PACK_AB_MERGE_C R4, R59, R58, RZ ;  /* 0x0000003a3b04723e */ /* 0x008fca00048070ff */
[----:B------:R0:W-:Y:S01]  /*45cb0*/  STL [R1+0xf6c], R4 ;  /* 0x000f6c0401007387 */ /* 0x0001e20000100800 */
[----:B--2---:R-:W-:Y:S02]  /*45cc0*/  F2FP.SATFINITE.E4M3.F32.PACK_AB_MERGE_C R235, R226, R56, RZ ;  /* 0x00000038e2eb723e */ /* 0x004fe400048070ff */
[----:B----4-:R-:W-:Y:S02]  /*45cd0*/  F2FP.SATFINITE.E4M3.F32.PACK_AB_MERGE_C R58, R230, R228, RZ ;  /* 0x000000e4e63a723e */ /* 0x010fe400048070ff */
[----:B0-----:R-:W-:-:S03]  /*45ce0*/  F2FP.SATFINITE.E4M3.F32.PACK_AB_MERGE_C R4, R225, R232, RZ ;  /* 0x000000e8e104723e */ /* 0x001fc600048070ff */
        /* <DEDUP_REMOVED lines=8> */
[----:B------:R-:W-:Y:S02]  /*45d70*/  F2FP.SATFINITE.E4M3.F32.PACK_AB_MERGE_C R7, R7, R8, RZ ;  /* 0x000000080707723e */ /* 0x000fe400048070ff */
[----:B------:R-:W-:-:S03]  /*45d80*/  F2FP.SATFINITE.E4M3.F32.PACK_AB_MERGE_C R5, R5, R6, RZ ;  /* 0x000000060505723e */ /* 0x000fc600048070ff */
[----:B------:R-:W-:Y:S01]  /*45d90*/  STL [R1+0x368], R7 ;  /* 0x0003680701007387 */ /* 0x000fe20000100800 */
[----:B0-----:R-:W-:-:S03]  /*45da0*/  F2FP.SATFINITE.E4M3.F32.PACK_AB_MERGE_C R4, R2, R233, RZ ;  /* 0x000000e90204723e */ /* 0x001fc600048070ff */
[----:B------:R-:W-:Y:S01]  /*45db0*/  STL [R1+0x348], R5 ;  /* 0x0003480501007387 */ /* 0x000fe20000100800 */
[----:B------:R-:W-:-:S03]  /*45dc0*/  F2FP.SATFINITE.E4M3.F32.PACK_AB_MERGE_C R2, R0, R224, RZ ;  /* 0x000000e00002723e */ /* 0x000fc600048070ff */
[----:B------:R0:W-:Y:S04]  /*45dd0*/  STL [R1+0x374], R4 ;  /* 0x0003740401007387 */ /* 0x0001e80000100800 */
[----:B------:R1:W-:Y:S01]  /*45de0*/  STL [R1+0x344], R2 ;  /* 0x0003440201007387 */ /* 0x0003e20000100800 */
[----:B------:R-:W-:-:S05]  /*45df0*/  F2FP.SATFINITE.E4M3.F32.PACK_AB_MERGE_C R0, R251, R252, RZ ;  /* 0x000000fcfb00723e */ /* 0x000fca00048070ff */
[----:B------:R2:W-:Y:S01]  /*45e00*/  STL [R1+0x370], R0 ;  /* 0x0003700001007387 */ /* 0x0005e20000100800 */
[----:B0-----:R-:W-:Y:S02]  /*45e10*/  F2FP.SATFINITE.E4M3.F32.PACK_AB_MERGE_C R4, R249, R250, RZ ;  /* 0x000000faf904723e */ /* 0x001fe400048070ff */
[----:B-1----:R-:W-:-:S03]  /*45e20*/  F2FP.SATFINITE.E4M3.F32.PACK_AB_MERGE_C R2, R247, R248, RZ ;  /* 0x000000f8f702723e */ /* 0x002fc600048070ff */
[----:B------:R0:W-:Y:S04]  /*45e30*/  STL [R1+0x340], R4 ;  /* 0x0003400401007387 */ /* 0x0001e80000100800 */
[----:B------:R1:W-:Y:S01]  /*45e40*/  STL [R1+0x36c], R2 ;  /* 0x00036c0201007387 */ /* 0x0003e20000100800 */
[----:B--2---:R-:W-:-:S05]  /*45e50*/  F2FP.SATFINITE.E4M3.F32.PACK_AB_MERGE_C R0, R245, R246, RZ ;  /* 0x000000f6f500723e */ /* 0x004fca00048070ff */
        /* <DEDUP_REMOVED lines=10> */
[----:B------:R-:W-:Y:S01]  /*45f00*/  STL [R1+0x35c], R2 ;  /* 0x00035c0201007387 */ /* 0x000fe20000100800 */
[----:B--2---:R-:W-:Y:S02]  /*45f10*/  F2FP.SATFINITE.E4M3.F32.PACK_AB_MERGE_C R0, R219, R220, RZ ;  /* 0x000000dcdb00723e */ /* 0x004fe400048070ff */
[----:B------:R-:W-:-:S05]  /*45f20*/  F2FP.SATFINITE.E4M3.F32.PACK_AB_MERGE_C R234, R217, R218, RZ ;  /* 0x000000dad9ea723e */ /* 0x000fca00048070ff */
[----:B------:R-:W-:Y:S04]  /*45f30*/  STL [R1+0x22b0], R234 ;  /* 0x0022b0ea01007387 */ /* 0x000fe80000100800 */
[----:B------:R1:W-:Y:S01]  /*45f40*/  STL [R1+0x330], R0 ;  /* 0x0003300001007387 */ /* 0x0003e20000100800 */
[----:B0-----:R-:W-:Y:S02]  /*45f50*/  F2FP.SATFINITE.E4M3.F32.PACK_AB_MERGE_C R4, R21, R22, RZ ;  /* 0x000000161504723e */ /* 0x001fe400048070ff */
[----:B-1----:R-:W-:-:S03]  /*45f60*/  F2FP.SATFINITE.E4M3.F32.PACK_AB_MERGE_C R0, R23, R216, RZ ;  /* 0x000000d81700723e */ /* 0x002fc600048070ff */
[----:B------:R-:W-:Y:S01]  /*45f70*/  STL [R1+0x22b4], R4 ;  /* 0x0022b40401007387 */ /* 0x000fe20000100800 */
[----:B------:R-:W-:-:S03]  /*45f80*/  F2FP.SATFINITE.E4M3.F32.PACK_AB_MERGE_C R2, R19, R20, RZ ;  /* 0x000000141302723e */ /* 0x000fc600048070ff */
[----:B------:R0:W-:Y:S04]  /*45f90*/  STL [R1+0x32c], R0 ;  /* 0x00032c0001007387 */ /* 0x0001e80000100800 */
[----:B------:R1:W-:Y:S01]  /*45fa0*/  STL [R1+0x328], R2 ;  /* 0x0003280201007387 */ /* 0x0003e20000100800 */
[----:B0-----:R-:W-:Y:S02]  /*45fb0*/  F2FP.SATFINITE.E4M3.F32.PACK_AB_MERGE_C R0, R17, R18, RZ ;  /* 0x000000121100723e */ /* 0x001fe400048070ff */
[----:B------:R-:W-:-:S03]  /*45fc0*/  F2FP.SATFINITE.E4M3.F32.PACK_AB_MERGE_C R4, R15, R16, RZ ;  /* 0x000000100f04723e */ /* 0x000fc600048070ff */
[----:B------:R0:W-:Y:S04]  /*45fd0*/  STL [R1+0x324], R0 ;  /* 0x0003240001007387 */ /* 0x0001e80000100800 */
[----:B------:R-:W-:Y:S01]  /*45fe0*/  STL [R1+0x320], R4 ;  /* 0x0003200401007387 */ /* 0x000fe20000100800 */
[----:B-1----:R-:W-:-:S03]  /*45ff0*/  F2FP.SATFINITE.E4M3.F32.PACK_AB_MERGE_C R2, R13, R14, RZ ;  /* 0x0000000e0d02723e */ /* 0x002fc600048070ff */
[----:B------:R-:W2:Y:S04]  /*46000*/  LDL.LU R56, [R1+0x228] ;  /* 0x0002280001387983 */ /* 0x000ea80000300800 */
[----:B------:R1:W-:Y:S01]  /*46010*/  STL [R1+0x31c], R2 ;  /* 0x00031c0201007387 */ /* 0x0003e20000100800 */
[----:B0-----:R-:W-:-:S03]  /*46020*/  F2FP.SATFINITE.E4M3.F32.PACK_AB_MERGE_C R0, R3, R12, RZ ;  /* 0x0000000c0300723e */ /* 0x001fc600048070ff */
        /* <DEDUP_REMOVED lines=17> */
[----:B-1----:R-:W4:Y:S04]  /*46140*/  LDL.LU R2, [R1+0x26c] ;  /* 0x00026c0001027983 */ /* 0x002f280000300800 */
[----:B------:R-:W4:Y:S04]  /*46150*/  LDL.LU R224, [R1+0x270] ;  /* 0x0002700001e07983 */ /* 0x000f280000300800 */
[----:B0-----:R-:W4:Y:S04]  /*46160*/  LDL.LU R0, [R1+0x274] ;  /* 0x0002740001007983 */ /* 0x001f280000300800 */
        /* <DEDUP_REMOVED lines=37> */
[----:B------:R0:W-:Y:S01]  /*463c0*/  STL [R1+0x314], R56 ;  /* 0x0003143801007387 */ /* 0x0001e20000100800 */
[----:B---3--:R-:W-:Y:S02]  /*463d0*/  F2FP.SATFINITE.E4M3.F32.PACK_AB_MERGE_C R58, R230, R228, RZ ;  /* 0x000000e4e63a723e */ /* 0x008fe400048070ff */
[----:B----4-:R-:W-:-:S03]  /*463e0*/  F2FP.SATFINITE.E4M3.F32.PACK_AB_MERGE_C R4, R225, R232, RZ ;  /* 0x000000e8e104723e */ /* 0x010fc600048070ff */
[----:B------:R-:W-:Y:S04]  /*463f0*/  STL [R1+0x310], R58 ;  /* 0x0003103a01007387 */ /* 0x000fe80000100800 */
[----:B------:R1:W-:Y:S01]  /*46400*/  STL [R1+0x30c], R4 ;  /* 0x00030c0401007387 */ /* 0x0003e20000100800 */
[----:B0-----:R-:W-:-:S05]  /*46410*/  F2FP.SATFINITE.E4M3.F32.PACK_AB_MERGE_C R56, R229, R227, RZ ;  /* 0x000000e3e538723e */ /* 0x001fca00048070ff */
[----:B------:R-:W-:Y:S01]  /*46420*/  STL [R1+0x308], R56 ;  /* 0x0003083801007387 */ /* 0x000fe20000100800 */
[----:B------:R-:W-:Y:S02]  /*46430*/  F2FP.SATFINITE.E4M3.F32.PACK_AB_MERGE_C R11, R11, R231, RZ ;  /* 0x000000e70b0b723e */ /* 0x000fe400048070ff */
[----:B-1----:R-:W-:-:S05]  /*46440*/  F2FP.SATFINITE.E4M3.F32.PACK_AB_MERGE_C R4, R9, R10, RZ ;  /* 0x0000000a0904723e */ /* 0x002fca00048070ff */
[----:B------:R0:W-:Y:S01]  /*46450*/  STL [R1+0x22b8], R4 ;  /* 0x0022b80401007387 */ /* 0x0001e20000100800 */
[----:B------:R-:W-:-:S03]  /*46460*/  F2FP.SATFINITE.E4M3.F32.PACK_AB_MERGE_C R234, R7, R8, RZ ;  /* 0x0000000807ea723e */ /* 0x000fc600048070ff */
[----:B------:R-:W-:Y:S04]  /*46470*/  STL [R1+0x304], R11 ;  /* 0x0003040b01007387 */ /* 0x000fe80000100800 */
[----:B------:R1:W-:Y:S01]  /*46480*/  STL [R1+0x22bc], R234 ;  /* 0x0022bcea01007387 */ /* 0x0003e20000100800 */
[----:B0-----:R-:W-:Y:S02]  /*46490*/  F2FP.SATFINITE.E4M3.F32.PACK_AB_MERGE_C R4, R5, R6, RZ ;  /* 0x000000060504723e */ /* 0x001fe400048070ff */
[----:B-1----:R-:W-:-:S05]  /*464a0*/  F2FP.SATFINITE.E4M3.F32.PACK_AB_MERGE_C R234, R2, R233, RZ ;  /* 0x000000e902ea723e */ /* 0x002fca00048070ff */
[----:B------:R-:W-:Y:S01]  /*464b0*/  STL [R1+0x22c0], R234 ;  /* 0x0022c0ea01007387 */ /* 0x000fe20000100800 */
[----:B------:R-:W-:-:S03]  /*464c0*/  F2FP.SATFINITE.E4M3.F32.PACK_AB_MERGE_C R0, R0, R224, RZ ;  /* 0x000000e00000723e */ /* 0x000fc600048070ff */
[----:B------:R0:W-:Y:S04]  /*464d0*/  STL [R1+0x254], R4 ;  /* 0x0002540401007387 */ /* 0x0001e80000100800 */
[----:B------:R1:W-:Y:S01]  /*464e0*/  STL [R1+0x24c], R0 ;  /* 0x00024c0001007387 */ /* 0x0003e20000100800 */
[----:B0-----:R-:W-:Y:S02]  /*464f0*/  F2FP.SATFINITE.E4M3.F32.PACK_AB_MERGE_C R4, R251, R252, RZ ;  /* 0x000000fcfb04723e */ /* 0x001fe400048070ff */
[----:B------:R-:W-:-:S03]  /*46500*/  F2FP.SATFINITE.E4M3.F32.PACK_AB_MERGE_C R2, R249, R250, RZ ;  /* 0x000000faf902723e */ /* 0x000fc600048070ff */
[----:B------:R0:W-:Y:S04]  /*46510*/  STL [R1+0x248], R4 ;  /* 0x0002480401007387 */ /* 0x0001e80000100800 */
[----:B------:R2:W-:Y:S01]  /*46520*/  STL [R1+0x244], R2 ;  /* 0x0002440201007387 */ /* 0x0005e20000100800 */
[----:B-1----:R-:W-:-:S05]  /*46530*/  F2FP.SATFINITE.E4M3.F32.PACK_AB_MERGE_C R0, R247, R248, RZ ;  /* 0x000000f8f700723e */ /* 0x002fca00048070ff */
[----:B------:R1:W-:Y:S01]  /*46540*/  STL [R1+0x240], R0 ;  /* 0x0002400001007387 */ /* 0x0003e20000100800 */
[----:B0-----:R-:W-:-:S05]  /*46550*/  F2FP.SATFINITE.E4M3.F32.PACK_AB_MERGE_C R4, R245, R246, RZ ;  /* 0x000000f6f504723e */ /* 0x001fca00048070ff */
[----:B------:R0:W-:Y:S01]  /*46560*/  STL [R1+0x23c], R4 ;  /* 0x00023c0401007387 */ /* 0x0001e20000100800 */
[----:B--2---:R-:W-:-:S05]  /*46570*/  F2FP.SATFINITE.E4M3.F32.PACK_AB_MERGE_C R2, R243, R244, RZ ;  /* 0x000000f4f302723e */ /* 0x004fca00048070ff */
        /* <DEDUP_REMOVED lines=22> */
[----:B------:R-:W-:Y:S01]  /*466e0*/  STL [R1+0x20c], R4 ;  /* 0x00020c0401007387 */ /* 0x000fe20000100800 */
[----:B--2---:R-:W-:-:S03]  /*466f0*/  F2FP.SATFINITE.E4M3.F32.PACK_AB_MERGE_C R2, R13, R14, RZ ;  /* 0x0000000e0d02723e */ /* 0x004fc600048070ff */
        /* <DEDUP_REMOVED lines=35> */
[----:B------:R-:W4:Y:S04]  /*46930*/  LDL.LU R224, [R1+0x188] ;  /* 0x0001880001e07983 */ /* 0x000f280000300800 */
        /* <DEDUP_REMOVED lines=31> */
[----:B---3--:R-:W-:Y:S02]  /*46b30*/  F2FP.SATFINITE.E4M3.F32.PACK_AB_MERGE_C R60, R61, R60, RZ ;  /* 0x0000003c3d3c723e */ /* 0x008fe400048070ff */
[----:B----4-:R-:W-:-:S03]  /*46b40*/  F2FP.SATFINITE.E4M3.F32.PACK_AB_MERGE_C R4, R59, R58, RZ ;  /* 0x0000003a3b04723e */ /* 0x010fc600048070ff */
[----:B------:R-:W-:Y:S01]  /*46b50*/  STL [R1+0x110], R60 ;  /* 0x0001103c01007387 */ /* 0x000fe20000100800 */
[----:B------:R-:W-:-:S03]  /*46b60*/  F2FP.SATFINITE.E4M3.F32.PACK_AB_MERGE_C R234, R226, R56, RZ ;  /* 0x00000038e2ea723e */ /* 0x000fc600048070ff */
[----:B------:R0:W-:Y:S02]  /*46b70*/  STL [R1+0x10c], R4 ;  /* 0x00010c0401007387 */ /* 0x0001e40000100800 */
[----:B0-----:R-:W-:Y:S02]  /*46b80*/  F2FP.SATFINITE.E4M3.F32.PACK_AB_MERGE_C R4, R225, R232, RZ ;  /* 0x000000e8e104723e */ /* 0x001fe400048070ff */
[----:B------:R-:W-:Y:S02]  /*46b90*/  F2FP.SATFINITE.E4M3.F32.PACK_AB_MERGE_C R56, R231, R229, RZ ;  /* 0x000000e5e738723e */ /* 0x000fe400048070ff */
[----:B------:R-:W-:-:S03]  /*46ba0*/  F2FP.SATFINITE.E4M3.F32.PACK_AB_MERGE_C R10, R10, R11, RZ ;  /* 0x0000000b0a0a723e */ /* 0x000fc600048070ff */
[----:B------:R0:W-:Y:S04]  /*46bb0*/  STL [R1+0xf1c], R56 ;  /* 0x000f1c3801007387 */ /* 0x0001e80000100800 */
[----:B------:R1:W-:Y:S04]  /*46bc0*/  STL [R1+0xf0c], R10 ;  /* 0x000f0c0a01007387 */ /* 0x0003e80000100800 */
[----:B0-----:R-:W2:Y:S01]  /*46bd0*/  LDL.LU R56, [R1] ;  /* 0x0000000001387983 */ /* 0x001ea20000300800 */
[----:B------:R-:W-:Y:S02]  /*46be0*/  F2FP.SATFINITE.E4M3.F32.PACK_AB_MERGE_C R249, R249, R8, RZ ;  /* 0x00000008f9f9723e */ /* 0x000fe400048070ff */
[----:B------:R-:W-:-:S02]  /*46bf0*/  F2FP.SATFINITE.E4M3.F32.PACK_AB_MERGE_C R250, R250, R9, RZ ;  /* 0x00000009fafa723e */ /* 0x000fc400048070ff */
[----:B------:R-:W-:Y:S02]  /*46c00*/  F2FP.SATFINITE.E4M3.F32.PACK_AB_MERGE_C R248, R248, R7, RZ ;  /* 0x00000007f8f8723e */ /* 0x000fe400048070ff */
[----:B------:R-:W-:Y:S02]  /*46c10*/  F2FP.SATFINITE.E4M3.F32.PACK_AB_MERGE_C R246, R246, R6, RZ ;  /* 0x00000006f6f6723e */ /* 0x000fe400048070ff */
[----:B------:R-:W-:Y:S02]  /*46c20*/  F2FP.SATFINITE.E4M3.F32.PACK_AB_MERGE_C R244, R244, R5, RZ ;  /* 0x00000005f4f4723e */ /* 0x000fe400048070ff */
[----:B------:R-:W-:Y:S02]  /*46c30*/  F2FP.SATFINITE.E4M3.F32.PACK_AB_MERGE_C R238, R238, R224, RZ ;  /* 0x000000e0eeee723e */ /* 0x000fe400048070ff */
        /* <DEDUP_REMOVED lines=11> */
[----:B------:R-:W2:Y:S04]  /*46cf0*/  LDL.LU R12, [R1+0x4] ;  /* 0x00000400010c7983 */ /* 0x000ea80000300800 */
[----:B------:R-:W3:Y:S04]  /*46d00*/  LDL.LU R59, [R1+0x8] ;  /* 0x00000800013b7983 */ /* 0x000ee80000300800 */
[----:B-1----:R-:W3:Y:S04]  /*46d10*/  LDL.LU R10, [R1+0xc] ;  /* 0x00000c00010a7983 */ /* 0x002ee80000300800 */
        /* <DEDUP_REMOVED lines=31> */
[----:B------:R-:W-:-:S03]  /*46f10*/  F2FP.SATFINITE.E4M3.F32.PACK_AB_MERGE_C R226, R223, R239, RZ ;  /* 0x000000efdfe2723e */ /* 0x000fc600048070ff */
        /* <DEDUP_REMOVED lines=14> */
[----:B------:R-:W4:Y:S01]  /*47000*/  LDL.LU R231, [R1+0xbc] ;  /* 0x0000bc0001e77983 */ /* 0x000f220000300800 */
[----:B------:R-:W-:-:S03]  /*47010*/  F2FP.SATFINITE.E4M3.F32.PACK_AB_MERGE_C R236, R230, R228, RZ ;  /* 0x000000e4e6ec723e */ /* 0x000fc600048070ff */
        /* <DEDUP_REMOVED lines=19> */
[----:B--2---:R-:W-:-:S03]  /*47150*/  F2FP.SATFINITE.E4M3.F32.PACK_AB_MERGE_C R12, R12, R56, RZ ;  /* 0x000000380c0c723e */ /* 0x004fc600048070ff */
[----:B------:R-:W2:Y:S01]  /*47160*/  LDL.LU R56, [R1+0x233c] ;  /* 0x00233c0001387983 */ /* 0x000ea20000300800 */
[----:B---3--:R-:W-:-:S03]  /*47170*/  F2FP.SATFINITE.E4M3.F32.PACK_AB_MERGE_C R10, R10, R59, RZ ;  /* 0x0000003b0a0a723e */ /* 0x008fc600048070ff */
[----:B------:R-:W3:Y:S01]  /*47180*/  LDL.LU R59, [R1+0x2338] ;  /* 0x00233800013b7983 */ /* 0x000ee20000300800 */
[----:B----4-:R-:W-:-:S03]  /*47190*/  F2FP.SATFINITE.E4M3.F32.PACK_AB_MERGE_C R8, R8, R58, RZ ;  /* 0x0000003a0808723e */ /* 0x010fc600048070ff */
[----:B------:R-:W3:Y:S01]  /*471a0*/  LDL.LU R58, [R1+0x2334] ;  /* 0x00233400013a7983 */ /* 0x000ee20000300800 */
[----:B------:R-:W-:-:S03]  /*471b0*/  F2FP.SATFINITE.E4M3.F32.PACK_AB_MERGE_C R6, R6, R61, RZ ;  /* 0x0000003d0606723e */ /* 0x000fc600048070ff */
[----:B------:R-:W4:Y:S01]  /*471c0*/  LDL.LU R61, [R1+0x2330] ;  /* 0x00233000013d7983 */ /* 0x000f220000300800 */
[----:B------:R-:W-:-:S03]  /*471d0*/  F2FP.SATFINITE.E4M3.F32.PACK_AB_MERGE_C R3, R3, R60, RZ ;  /* 0x0000003c0303723e */ /* 0x000fc600048070ff */
[----:B------:R-:W4:Y:S01]  /*471e0*/  LDL.LU R60, [R1+0x232c] ;  /* 0x00232c00013c7983 */ /* 0x000f220000300800 */
[----:B------:R-:W-:-:S03]  /*471f0*/  F2FP.SATFINITE.E4M3.F32.PACK_AB_MERGE_C R0, R0, R63, RZ ;  /* 0x0000003f0000723e */ /* 0x000fc600048070ff */
[----:B------:R-:W2:Y:S01]  /*47200*/  LDL.LU R63, [R1+0x2328] ;  /* 0x00232800013f7983 */ /* 0x000ea20000300800 */
        /* <DEDUP_REMOVED lines=46> */
[----:B------:R-:W-:Y:S02]  /*474f0*/  F2FP.SATFINITE.E4M3.F32.PACK_AB_MERGE_C R152, R153, R152, RZ ;  /* 0x000000989998723e */ /* 0x000fe400048070ff */
[----:B------:R-:W-:Y:S02]  /*47500*/  F2FP.SATFINITE.E4M3.F32.PACK_AB_MERGE_C R153, R171, R170, RZ ;  /* 0x000000aaab99723e */ /* 0x000fe400048070ff */
[----:B------:R-:W-:Y:S02]  /*47510*/  F2FP.SATFINITE.E4M3.F32.PACK_AB_MERGE_C R92, R93, R92, RZ ;  /* 0x0000005c5d5c723e */ /* 0x000fe400048070ff */
[----:B------:R-:W-:Y:S02]  /*47520*/  F2FP.SATFINITE.E4M3.F32.PACK_AB_MERGE_C R247, R247, R87, RZ ;  /* 0x00000057f7f7723e */ /* 0x000fe400048070ff */
[----:B------:R-:W-:Y:S01]  /*47530*/  F2FP.SATFINITE.E4M3.F32.PACK_AB_MERGE_C R90, R91, R90, RZ ;  /* 0x0000005a5b5a723e */ /* 0x000fe200048070ff */
[----:B------:R-:W2:Y:S01]  /*47540*/  LDL.LU R87, [R1+0x22c8] ;  /* 0x0022c80001577983 */ /* 0x000ea20000300800 */
[----:B------:R-:W-:-:S02]  /*47550*/  F2FP.SATFINITE.E4M3.F32.PACK_AB_MERGE_C R93, R105, R104, RZ ;  /* 0x00000068695d723e */ /* 0x000fc400048070ff */
[----:B------:R-:W-:Y:S02]  /*47560*/  F2FP.SATFINITE.E4M3.F32.PACK_AB_MERGE_C R88, R89, R88, RZ ;  /* 0x000000585958723e */ /* 0x000fe400048070ff */
[----:B------:R-:W-:Y:S02]  /*47570*/  F2FP.SATFINITE.E4M3.F32.PACK_AB_MERGE_C R2, R2, R86, RZ ;  /* 0x000000560202723e */ /* 0x000fe400048070ff */
[----:B------:R-:W-:Y:S01]  /*47580*/  F2FP.SATFINITE.E4M3.F32.PACK_AB_MERGE_C R91, R107, R106, RZ ;  /* 0x0000006a6b5b723e */ /* 0x000fe200048070ff */
[----:B------:R-:W2:Y:S01]  /*47590*/  LDL.LU R86, [R1+0x22c4] ;  /* 0x0022c40001567983 */ /* 0x000ea20000300800 */
[----:B------:R-:W-:Y:S02]  /*475a0*/  F2FP.SATFINITE.E4M3.F32.PACK_AB_MERGE_C R251, R251, R237, RZ ;  /* 0x000000edfbfb723e */ /* 0x000fe400048070ff */
[----:B------:R-:W-:Y:S01]  /*475b0*/  F2FP.SATFINITE.E4M3.F32.PACK_AB_MERGE_C R237, R101, R100, RZ ;  /* 0x0000006465ed723e */ /* 0x000fe200048070ff */
[----:B------:R-:W-:Y:S01]  /*475c0*/  STL [R1+0xe9c], R153 ;  /* 0x000e9c9901007387 */ /* 0x000fe20000100800 */
[----:B------:R-:W-:-:S03]  /*475d0*/  F2FP.SATFINITE.E4M3.F32.PACK_AB_MERGE_C R89, R109, R108, RZ ;  /* 0x0000006c6d59723e */ /* 0x000fc600048070ff */
[----:B------:R-:W-:Y:S04]  /*475e0*/  STL [R1+0x2234], R237 ;  /* 0x002234ed01007387 */ /* 0x000fe80000100800 */
[----:B------:R0:W-:Y:S04]  /*475f0*/  STL [R1+0xee0], R93 ;  /* 0x000ee05d01007387 */ /* 0x0001e80000100800 */
[----:B------:R1:W-:Y:S04]  /*47600*/  STL [R1+0xedc], R91 ;  /* 0x000edc5b01007387 */ /* 0x0003e80000100800 */
[----:B------:R1:W-:Y:S01]  /*47610*/  STL [R1+0xef0], R89 ;  /* 0x000ef05901007387 */ /* 0x0003e20000100800 */
[----:B0-----:R-:W-:-:S02]  /*47620*/  F2FP.SATFINITE.E4M3.F32.PACK_AB_MERGE_C R93, R111, R110, RZ ;  /* 0x0000006e6f5d723e */ /* 0x001fc400048070ff */
[----:B-1----:R-:W-:-:S03]  /*47630*/  F2FP.SATFINITE.E4M3.F32.PACK_AB_MERGE_C R91, R113, R112, RZ ;  /* 0x00000070715b723e */ /* 0x002fc600048070ff */
[----:B------:R0:W-:Y:S01]  /*47640*/  STL [R1+0xeec], R93 ;  /* 0x000eec5d01007387 */ /* 0x0001e20000100800 */
[----:B------:R-:W-:Y:S01]  /*47650*/  F2FP.SATFINITE.E4M3.F32.PACK_AB_MERGE_C R89, R115, R114, RZ ;  /* 0x000000727359723e */ /* 0x000fe200048070ff */
[----:B------:R-:W-:Y:S01]  /*47660*/  IMAD.MOV.U32 R153, RZ, RZ, R235 ;  /* 0x000000ffff997224 */ /* 0x000fe200078e00eb */
[----:B------:R-:W-:Y:S01]  /*47670*/  F2FP.SATFINITE.E4M3.F32.PACK_AB_MERGE_C R194, R195, R194, RZ ;  /* 0x000000c2c3c2723e */ /* 0x000fe200048070ff */
[----:B------:R-:W-:Y:S01]  /*47680*/  STL [R1+0xf00], R91 ;  /* 0x000f005b01007387 */ /* 0x000fe20000100800 */
[----:B------:R-:W-:Y:S02]  /*47690*/  F2FP.SATFINITE.E4M3.F32.PACK_AB_MERGE_C R235, R123, R122, RZ ;  /* 0x0000007a7beb723e */ /* 0x000fe400048070ff */
[----:B------:R-:W-:Y:S01]  /*476a0*/  F2FP.SATFINITE.E4M3.F32.PACK_AB_MERGE_C R195, R133, R132, RZ ;  /* 0x0000008485c3723e */ /* 0x000fe200048070ff */
[----:B------:R1:W-:Y:S01]  /*476b0*/  STL [R1+0xefc], R89 ;  /* 0x000efc5901007387 */ /* 0x0003e20000100800 */
[----:B0-----:R-:W-:-:S03]  /*476c0*/  F2FP.SATFINITE.E4M3.F32.PACK_AB_MERGE_C R93, R135, R134, RZ ;  /* 0x00000086875d723e */ /* 0x001fc600048070ff */
[----:B------:R-:W-:Y:S01]  /*476d0*/  STL [R1+0x2238], R235 ;  /* 0x002238eb01007387 */ /* 0x000fe20000100800 */
[----:B-1----:R-:W-:-:S03]  /*476e0*/  F2FP.SATFINITE.E4M3.F32.PACK_AB_MERGE_C R89, R131, R130, RZ ;  /* 0x000000828359723e */ /* 0x002fc600048070ff */
[----:B------:R-:W-:Y:S01]  /*476f0*/  STL [R1+0x2244], R195 ;  /* 0x002244c301007387 */ /* 0x000fe20000100800 */
[----:B------:R-:W-:-:S03]  /*47700*/  F2FP.SATFINITE.E4M3.F32.PACK_AB_MERGE_C R91, R137, R136, RZ ;  /* 0x00000088895b723e */ /* 0x000fc600048070ff */
[----:B------:R0:W-:Y:S04]  /*47710*/  STL [R1+0xe78], R89 ;  /* 0x000e785901007387 */ /* 0x0001e80000100800 */
[----:B------:R1:W-:Y:S01]  /*47720*/  STL [R1+0xf18], R93 ;  /* 0x000f185d01007387 */ /* 0x0003e20000100800 */
[----:B0-----:R-:W-:-:S03]  /*47730*/  F2FP.SATFINITE.E4M3.F32.PACK_AB_MERGE_C R89, R139, R138, RZ ;  /* 0x0000008a8b59723e */ /* 0x001fc600048070ff */
[----:B------:R0:W-:Y:S01]  /*47740*/  STL [R1+0xf2c], R91 ;  /* 0x000f2c5b01007387 */ /* 0x0001e20000100800 */
[----:B-1----:R-:W-:-:S03]  /*47750*/  F2FP.SATFINITE.E4M3.F32.PACK_AB_MERGE_C R93, R141, R140, RZ ;  /* 0x0000008c8d5d723e */ /* 0x002fc600048070ff */
[----:B------:R1:W-:Y:S01]  /*47760*/  STL [R1+0xf28], R89 ;  /* 0x000f285901007387 */ /* 0x0003e20000100800 */
[----:B0-----:R-:W-:-:S03]  /*47770*/  F2FP.SATFINITE.E4M3.F32.PACK_AB_MERGE_C R91, R143, R142, RZ ;  /* 0x0000008e8f5b723e */ /* 0x001fc600048070ff */
[----:B------:R0:W-:Y:S01]  /*47780*/  STL [R1+0xf34], R93 ;  /* 0x000f345d01007387 */ /* 0x0001e20000100800 */
[----:B-1----:R-:W-:-:S03]  /*47790*/  F2FP.SATFINITE.E4M3.F32.PACK_AB_MERGE_C R89, R145, R144, RZ ;  /* 0x000000909159723e */ /* 0x002fc600048070ff */
[----:B------:R1:W-:Y:S01]  /*477a0*/  STL [R1+0xf30], R91 ;  /* 0x000f305b01007387 */ /* 0x0003e20000100800 */
[----:B------:R-:W-:-:S03]  /*477b0*/  F2FP.SATFINITE.E4M3.F32.PACK_AB_MERGE_C R237, R37, R36, RZ ;  /* 0x0000002425ed723e */ /* 0x000fc600048070ff */
[----:B------:R3:W-:Y:S01]  /*477c0*/  STL [R1+0xf3c], R89 ;  /* 0x000f3c5901007387 */ /* 0x0007e20000100800 */
[----:B0-----:R-:W-:Y:S02]  /*477d0*/  F2FP.SATFINITE.E4M3.F32.PACK_AB_MERGE_C R93, R147, R146, RZ ;  /* 0x00000092935d723e */ /* 0x001fe400048070ff */
[----:B-1----:R-:W-:-:S03]  /*477e0*/  F2FP.SATFINITE.E4M3.F32.PACK_AB_MERGE_C R91, R149, R148, RZ ;  /* 0x00000094955b723e */ /* 0x002fc600048070ff */
[----:B------:R-:W-:Y:S01]  /*477f0*/  STL [R1+0xf38], R93 ;  /* 0x000f385d01007387 */ /* 0x000fe20000100800 */
[----:B------:R-:W-:Y:S02]  /*47800*/  F2FP.SATFINITE.E4M3.F32.PACK_AB_MERGE_C R26, R27, R26, RZ ;  /* 0x0000001a1b1a723e */ /* 0x000fe400048070ff */
[----:B---3--:R-:W-:Y:S02]  /*47810*/  F2FP.SATFINITE.E4M3.F32.PACK_AB_MERGE_C R89, R151, R150, RZ ;  /* 0x000000969759723e */ /* 0x008fe400048070ff */
[----:B------:R-:W-:Y:S01]  /*47820*/  F2FP.SATFINITE.E4M3.F32.PACK_AB_MERGE_C R195, R39, R38, RZ ;  /* 0x0000002627c3723e */ /* 0x000fe200048070ff */
[----:B------:R-:W-:Y:S01]  /*47830*/  STL [R1+0xf44], R91 ;  /* 0x000f445b01007387 */ /* 0x000fe20000100800 */
[----:B------:R-:W-:Y:S02]  /*47840*/  F2FP.SATFINITE.E4M3.F32.PACK_AB_MERGE_C R27, R41, R40, RZ ;  /* 0x00000028291b723e */ /* 0x000fe400048070ff */
[----:B------:R-:W-:Y:S01]  /*47850*/  F2FP.SATFINITE.E4M3.F32.PACK_AB_MERGE_C R24, R25, R24, RZ ;  /* 0x000000181918723e */ /* 0x000fe200048070ff */
[----:B------:R-:W-:Y:S01]  /*47860*/  STL [R1+0xf40], R89 ;  /* 0x000f405901007387 */ /* 0x000fe20000100800 */
[----:B------:R-:W-:-:S02]  /*47870*/  F2FP.SATFINITE.E4M3.F32.PACK_AB_MERGE_C R25, R43, R42, RZ ;  /* 0x0000002a2b19723e */ /* 0x000fc400048070ff */
[----:B------:R-:W-:Y:S01]  /*47880*/  F2FP.SATFINITE.E4M3.F32.PACK_AB_MERGE_C R28, R29, R28, RZ ;  /* 0x0000001c1d1c723e */ /* 0x000fe200048070ff */
[----:B------:R-:W-:Y:S01]  /*47890*/  STL [R1+0x223c], R237 ;  /* 0x00223ced01007387 */ /* 0x000fe20000100800 */
[----:B------:R-:W-:-:S03]  /*478a0*/  F2FP.SATFINITE.E4M3.F32.PACK_AB_MERGE_C R29, R45, R44, RZ ;  /* 0x0000002c2d1d723e */ /* 0x000fc600048070ff */
[----:B------:R-:W-:Y:S04]  /*478b0*/  STL [R1+0x2248], R195 ;  /* 0x002248c301007387 */ /* 0x000fe80000100800 */
[----:B------:R0:W-:Y:S04]  /*478c0*/  STL [R1+0xea4], R27 ;  /* 0x000ea41b01007387 */ /* 0x0001e80000100800 */
[----:B------:R1:W-:Y:S01]  /*478d0*/  STL [R1+0xea0], R25 ;  /* 0x000ea01901007387 */ /* 0x0003e20000100800 */
[----:B0-----:R-:W-:-:S03]  /*478e0*/  F2FP.SATFINITE.E4M3.F32.PACK_AB_MERGE_C R27, R47, R46, RZ ;  /* 0x0000002e2f1b723e */ /* 0x001fc600048070ff */
[----:B------:R-:W-:Y:S01]  /*478f0*/  STL [R1+0xeb4], R29 ;  /* 0x000eb41d01007387 */ /* 0x000fe20000100800 */
[----:B-1----:R-:W-:-:S03]  /*47900*/  F2FP.SATFINITE.E4M3.F32.PACK_AB_MERGE_C R25, R49, R48, RZ ;  /* 0x000000303119723e */ /* 0x002fc600048070ff */
[----:B------:R0:W-:Y:S01]  /*47910*/  STL [R1+0xeb0], R27 ;  /* 0x000eb01b01007387 */ /* 0x0001e20000100800 */
[----:B------:R-:W-:-:S03]  /*47920*/  F2FP.SATFINITE.E4M3.F32.PACK_AB_MERGE_C R182, R183, R182, RZ ;  /* 0x000000b6b7b6723e */ /* 0x000fc600048070ff */
[----:B------:R1:W-:Y:S01]  /*47930*/  STL [R1+0xec4], R25 ;  /* 0x000ec41901007387 */ /* 0x0003e20000100800 */
[----:B------:R-:W-:Y:S02]  /*47940*/  F2FP.SATFINITE.E4M3.F32.PACK_AB_MERGE_C R192, R193, R192, RZ ;  /* 0x000000c0c1c0723e */ /* 0x000fe400048070ff */
[----:B0-----:R-:W-:Y:S02]  /*47950*/  F2FP.SATFINITE.E4M3.F32.PACK_AB_MERGE_C R27, R51, R50, RZ ;  /* 0x00000032331b723e */ /* 0x001fe400048070ff */
[----:B------:R-:W-:Y:S01]  /*47960*/  F2FP.SATFINITE.E4M3.F32.PACK_AB_MERGE_C R29, R55, R54, RZ ;  /* 0x00000036371d723e */ /* 0x000fe200048070ff */
[----:B-1----:R-:W3:Y:S01]  /*47970*/  LDL.LU R25, [R1+0x2224] ;  /* 0x0022240001197983 */ /* 0x002ee20000300800 */
[----:B------:R-:W-:Y:S02]  /*47980*/  F2FP.SATFINITE.E4M3.F32.PACK_AB_MERGE_C R174, R175, R174, RZ ;  /* 0x000000aeafae723e */ /* 0x000fe400048070ff */
[----:B----4-:R-:W-:Y:S01]  /*47990*/  F2FP.SATFINITE.E4M3.F32.PACK_AB_MERGE_C R193, R61, R60, RZ ;  /* 0x0000003c3dc1723e */ /* 0x010fe200048070ff */
[----:B------:R-:W4:Y:S01]  /*479a0*/  LDL.LU R183, [R1+0x41c] ;  /* 0x00041c0001b77983 */ /* 0x000f220000300800 */
[----:B------:R-:W-:-:S03]  /*479b0*/  F2FP.SATFINITE.E4M3.F32.PACK_AB_MERGE_C R164, R165, R164, RZ ;  /* 0x000000a4a5a4723e */ /* 0x000fc600048070ff */
[----:B------:R0:W-:Y:S04]  /*479c0*/  STL [R1+0xec0], R27 ;  /* 0x000ec01b01007387 */ /* 0x0001e80000100800 */
[----:B------:R-:W4:Y:S04]  /*479d0*/  LDL.LU R175, [R1+0x418] ;  /* 0x0004180001af7983 */ /* 0x000f280000300800 */
[----:B------:R-:W4:Y:S01]  /*479e0*/  LDL.LU R171, [R1+0x20c] ;  /* 0x00020c0001ab7983 */ /* 0x000f220000300800 */
[----:B0-----:R-:W-:-:S03]  /*479f0*/  F2FP.SATFINITE.E4M3.F32.PACK_AB_MERGE_C R27, R59, R58, RZ ;  /* 0x0000003a3b1b723e */ /* 0x001fc600048070ff */
[----:B------:R-:W4:Y:S04]  /*47a00*/  LDL.LU R165, [R1+0x208] ;  /* 0x0002080001a57983 */ /* 0x000f280000300800 */
[----:B------:R0:W-:Y:S01]  /*47a10*/  STL [R1+0xec8], R29 ;  /* 0x000ec81d01007387 */ /* 0x0001e20000100800 */
[----:B------:R-:W-:-:S03]  /*47a20*/  F2FP.SATFINITE.E4M3.F32.PACK_AB_MERGE_C R30, R31, R30, RZ ;  /* 0x0000001e1f1e723e */ /* 0x000fc600048070ff */
[----:B------:R-:W-:Y:S01]  /*47a30*/  STL [R1+0x2240], R193 ;  /* 0x002240c101007387 */ /* 0x000fe20000100800 */
[----:B--2---:R-:W-:-:S03]  /*47a40*/  F2FP.SATFINITE.E4M3.F32.PACK_AB_MERGE_C R31, R71, R70, RZ ;  /* 0x00000046471f723e */ /* 0x004fc600048070ff */
[----:B------:R1:W-:Y:S01]  /*47a50*/  STL [R1+0xed4], R27 ;  /* 0x000ed41b01007387 */ /* 0x0003e20000100800 */
[----:B0-----:R-:W-:-:S05]  /*47a60*/  F2FP.SATFINITE.E4M3.F32.PACK_AB_MERGE_C R29, R63, R62, RZ ;  /* 0x0000003e3f1d723e */ /* 0x001fca00048070ff */
[----:B------:R0:W-:Y:S01]  /*47a70*/  STL [R1+0xed8], R29 ;  /* 0x000ed81d01007387 */ /* 0x0001e20000100800 */
[----:B-1----:R-:W-:Y:S02]  /*47a80*/  F2FP.SATFINITE.E4M3.F32.PACK_AB_MERGE_C R27, R67, R66, RZ ;  /* 0x00000042431b723e */ /* 0x002fe400048070ff */
[----:B------:R-:W-:-:S03]  /*47a90*/  F2FP.SATFINITE.E4M3.F32.PACK_AB_MERGE_C R162, R163, R162, RZ ;  /* 0x000000a2a3a2723e */ /* 0x000fc600048070ff */
[----:B------:R1:W-:Y:S01]  /*47aa0*/  STL [R1+0xee4], R27 ;  /* 0x000ee41b01007387 */ /* 0x0003e20000100800 */
[----:B0-----:R-:W-:-:S03]  /*47ab0*/  F2FP.SATFINITE.E4M3.F32.PACK_AB_MERGE_C R29, R73, R72, RZ ;  /* 0x00000048491d723e */ /* 0x001fc600048070ff */
[----:B------:R0:W-:Y:S04]  /*47ac0*/  STL [R1+0xee8], R31 ;  /* 0x000ee81f01007387 */ /* 0x0001e80000100800 */
[----:B------:R-:W2:Y:S01]  /*47ad0*/  LDL.LU R163, [R1+0x424] ;  /* 0x0004240001a37983 */ /* 0x000ea20000300800 */
[----:B-1----:R-:W-:-:S03]  /*47ae0*/  F2FP.SATFINITE.E4M3.F32.PACK_AB_MERGE_C R27, R75, R74, RZ ;  /* 0x0000004a4b1b723e */ /* 0x002fc600048070ff */
[----:B------:R1:W-:Y:S01]  /*47af0*/  STL [R1+0xef8], R29 ;  /* 0x000ef81d01007387 */ /* 0x0003e20000100800 */
[----:B------:R-:W-:-:S03]  /*47b00*/  F2FP.SATFINITE.E4M3.F32.PACK_AB_MERGE_C R156, R157, R156, RZ ;  /* 0x0000009c9d9c723e */ /* 0x000fc600048070ff */
[----:B------:R1:W-:Y:S01]  /*47b10*/  STL [R1+0xef4], R27 ;  /* 0x000ef41b01007387 */ /* 0x0003e20000100800 */
[----:B0-----:R-:W-:-:S05]  /*47b20*/  F2FP.SATFINITE.E4M3.F32.PACK_AB_MERGE_C R31, R77, R76, RZ ;  /* 0x0000004c4d1f723e */ /* 0x001fca00048070ff */
[----:B------:R-:W-:Y:S04]  /*47b30*/  STL [R1+0xf08], R31 ;  /* 0x000f081f01007387 */ /* 0x000fe80000100800 */
[----:B------:R-:W2:Y:S01]  /*47b40*/  LDL.LU R157, [R1+0x420] ;  /* 0x00042000019d7983 */ /* 0x000ea20000300800 */
[----:B-1----:R-:W-:-:S05]  /*47b50*/  F2FP.SATFINITE.E4M3.F32.PACK_AB_MERGE_C R29, R79, R78, RZ ;  /* 0x0000004e4f1d723e */ /* 0x002fca00048070ff */
[----:B------:R0:W-:Y:S01]  /*47b60*/  STL [R1+0xf04], R29 ;  /* 0x000f041d01007387 */ /* 0x0001e20000100800 */
[----:B------:R-:W-:Y:S02]  /*47b70*/  F2FP.SATFINITE.E4M3.F32.PACK_AB_MERGE_C R178, R179, R178, RZ ;  /* 0x000000b2b3b2723e */ /* 0x000fe400048070ff */
[----:B------:R-:W-:-:S05]  /*47b80*/  F2FP.SATFINITE.E4M3.F32.PACK_AB_MERGE_C R27, R81, R80, RZ ;  /* 0x00000050511b723e */ /* 0x000fca00048070ff */
[----:B------:R1:W-:Y:S01]  /*47b90*/  STL [R1+0xf14], R27 ;  /* 0x000f141b01007387 */ /* 0x0003e20000100800 */
[----:B------:R-:W-:-:S03]  /*47ba0*/  F2FP.SATFINITE.E4M3.F32.PACK_AB_MERGE_C R176, R177, R176, RZ ;  /* 0x000000b0b1b0723e */ /* 0x000fc600048070ff */
[----:B------:R-:W2:Y:S01]  /*47bb0*/  LDL.LU R179, [R1+0x330] ;  /* 0x0003300001b37983 */ /* 0x000ea20000300800 */
[----:B0-----:R-:W-:Y:S02]  /*47bc0*/  F2FP.SATFINITE.E4M3.F32.PACK_AB_MERGE_C R29, R83, R82, RZ ;  /* 0x00000052531d723e */ /* 0x001fe400048070ff */
[----:B------:R-:W-:-:S03]  /*47bd0*/  F2FP.SATFINITE.E4M3.F32.PACK_AB_MERGE_C R158, R159, R158, RZ ;  /* 0x0000009e9f9e723e */ /* 0x000fc600048070ff */
[----:B------:R-:W-:Y:S01]  /*47be0*/  STL [R1+0xf10], R29 ;  /* 0x000f101d01007387 */ /* 0x000fe20000100800 */
[----:B------:R-:W-:-:S03]  /*47bf0*/  F2FP.SATFINITE.E4M3.F32.PACK_AB_MERGE_C R154, R155, R154, RZ ;  /* 0x0000009a9b9a723e */ /* 0x000fc600048070ff */
[----:B------:R-:W2:Y:S01]  /*47c00*/  LDL.LU R177, [R1+0x32c] ;  /* 0x00032c0001b17983 */ /* 0x000ea20000300800 */
[----:B-1----:R-:W-:-:S05]  /*47c10*/  F2FP.SATFINITE.E4M3.F32.PACK_AB_MERGE_C R27, R85, R84, RZ ;  /* 0x00000054551b723e */ /* 0x002fca00048070ff */
[----:B------:R0:W-:Y:S04]  /*47c20*/  STL [R1+0xf24], R27 ;  /* 0x000f241b01007387 */ /* 0x0001e80000100800 */
[----:B------:R-:W2:Y:S04]  /*47c30*/  LDL.LU R159, [R1+0x214] ;  /* 0x00021400019f7983 */ /* 0x000ea80000300800 */
[----:B------:R-:W2:Y:S01]  /*47c40*/  LDL.LU R155, [R1+0x210] ;  /* 0x00021000019b7983 */ /* 0x000ea20000300800 */
[----:B------:R-:W-:Y:S02]  /*47c50*/  F2FP.SATFINITE.E4M3.F32.PACK_AB_MERGE_C R166, R167, R166, RZ ;  /* 0x000000a6a7a6723e */ /* 0x000fe400048070ff */
[----:B------:R-:W1:Y:S01]  /*47c60*/  S2R R167, SR_TID.X ;  /* 0x0000000000a77919 */ /* 0x000e620000002100 */
[----:B------:R-:W1:Y:S01]  /*47c70*/  S2R R46, SR_CgaCtaId ;  /* 0x00000000002e7919 */ /* 0x000e620000008800 */
[----:B0-----:R-:W-:-:S02]  /*47c80*/  F2FP.SATFINITE.E4M3.F32.PACK_AB_MERGE_C R27, R87, R86, RZ ;  /* 0x00000056571b723e */ /* 0x001fc400048070ff */
[----:B------:R-:W-:Y:S02]  /*47c90*/  F2FP.SATFINITE.E4M3.F32.PACK_AB_MERGE_C R34, R35, R34, RZ ;  /* 0x000000222322723e */ /* 0x000fe400048070ff */
[----:B------:R-:W-:Y:S01]  /*47ca0*/  F2FP.SATFINITE.E4M3.F32.PACK_AB_MERGE_C R32, R33, R32, RZ ;  /* 0x000000202120723e */ /* 0x000fe200048070ff */
[----:B------:R0:W-:Y:S01]  /*47cb0*/  STL [R1+0xf20], R27 ;  /* 0x000f201b01007387 */ /* 0x0001e20000100800 */
[----:B------:R-:W-:Y:S02]  /*47cc0*/  LOP3.LUT R33, R2, 0xffff, RZ, 0xc0, !PT ;  /* 0x0000ffff02217812 */ /* 0x000fe400078ec0ff */
[----:B------:R-:W-:Y:S02]  /*47cd0*/  LOP3.LUT R251, R251, 0xffff, RZ, 0xc0, !PT ;  /* 0x0000fffffbfb7812 */ /* 0x000fe400078ec0ff */
[----:B------:R-:W-:Y:S02]  /*47ce0*/  PRMT R36, R33, 0x3340, R36 ;  /* 0x0000334021247816 */ /* 0x000fe40000000024 */
[----:B------:R-:W-:-:S02]  /*47cf0*/  PRMT R37, R251, 0x3340, R37 ;  /* 0x00003340fb257816 */ /* 0x000fc40000000025 */
[----:B------:R-:W-:Y:S01]  /*47d00*/  MOV R41, 0x400 ;  /* 0x0000040000297802 */ /* 0x000fe20000000f00 */
[C---:B-1----:R-:W-:Y:S01]  /*47d10*/  IMAD.SHL.U32 R40, R167.reuse, 0x40, RZ ;  /* 0x00000040a7287824 */ /* 0x042fe200078e00ff */
[----:B------:R-:W-:Y:S02]  /*47d20*/  LOP3.LUT R2, R167, 0x7f, RZ, 0xc0, !PT ;  /* 0x0000007fa7027812 */ /* 0x000fe400078ec0ff */
[----:B------:R-:W-:Y:S02]  /*47d30*/  LEA R41, R46, R41, 0x18 ;  /* 0x000000292e297211 */ /* 0x000fe400078ec0ff */
[----:B------:R-:W-:-:S03]  /*47d40*/  LOP3.LUT R40, R40, 0x400, RZ, 0xc0, !PT ;  /* 0x0000040028287812 */ /* 0x000fc600078ec0ff */
[----:B------:R-:W-:Y:S01]  /*47d50*/  IMAD R2, R2, 0x10, R41 ;  /* 0x0000001002027824 */ /* 0x000fe200078e0229 */
[----:B---3--:R-:W-:Y:S02]  /*47d60*/  LOP3.LUT R35, R25, 0xf0, RZ, 0xc0, !PT ;  /* 0x000000f019237812 */ /* 0x008fe400078ec0ff */
[----:B----4-:R-:W-:Y:S02]  /*47d70*/  LOP3.LUT R25, R183, 0xffff, RZ, 0xc0, !PT ;  /* 0x0000ffffb7197812 */ /* 0x010fe400078ec0ff */
[----:B0-----:R-:W-:Y:S02]  /*47d80*/  LOP3.LUT R27, R175, 0xffff, RZ, 0xc0, !PT ;  /* 0x0000ffffaf1b7812 */ /* 0x001fe400078ec0ff */
[----:B------:R-:W-:Y:S02]  /*47d90*/  LOP3.LUT R29, R171, 0xffff, RZ, 0xc0, !PT ;  /* 0x0000ffffab1d7812 */ /* 0x000fe400078ec0ff */
[----:B------:R-:W-:Y:S02]  /*47da0*/  LOP3.LUT R31, R165, 0xffff, RZ, 0xc0, !PT ;  /* 0x0000ffffa51f7812 */ /* 0x000fe400078ec0ff */
[----:B------:R-:W-:-:S02]  /*47db0*/  PRMT R38, R25, 0x3340, R29 ;  /* 0x0000334019267816 */ /* 0x000fc4000000001d */
[----:B------:R-:W-:Y:S02]  /*47dc0*/  PRMT R39, R27, 0x3340, R31 ;  /* 0x000033401b277816 */ /* 0x000fe4000000001f */
[----:B------:R-:W-:Y:S02]  /*47dd0*/  PRMT R38, R38, 0x5410, R36 ;  /* 0x0000541026267816 */ /* 0x000fe40000000024 */
[----:B------:R-:W-:-:S03]  /*47de0*/  PRMT R37, R39, 0x5410, R37 ;  /* 0x0000541027257816 */ /* 0x000fc60000000025 */
[----:B------:R-:W-:Y:S04]  /*47df0*/  STL [R1+0x1014], R38 ;  /* 0x0010142601007387 */ /* 0x000fe80000100800 */
[----:B------:R-:W3:Y:S04]  /*47e00*/  LDL.LU R175, [R1+0x434] ;  /* 0x0004340001af7983 */ /* 0x000ee80000300800 */
[----:B------:R0:W-:Y:S04]  /*47e10*/  STL [R1+0x1010], R37 ;  /* 0x0010102501007387 */ /* 0x0001e80000100800 */
[----:B------:R-:W4:Y:S01]  /*47e20*/  LDL.LU R171, [R1+0x42c] ;  /* 0x00042c0001ab7983 */ /* 0x000f220000300800 */
[----:B------:R-:W-:-:S02]  /*47e30*/  IADD3 R35, R40, R41, R35 ;  /* 0x0000002928237210 */ /* 0x000fc40007ffe023 */
[----:B--2---:R-:W-:Y:S02]  /*47e40*/  LOP3.LUT R36, R163, 0xffff, RZ, 0xc0, !PT ;  /* 0x0000ffffa3247812 */ /* 0x004fe400078ec0ff */
[----:B------:R-:W2:Y:S04]  /*47e50*/  LDL.LU R163, [R1+0x428] ;  /* 0x0004280001a37983 */ /* 0x000ea80000300800 */
[----:B------:R-:W2:Y:S01]  /*47e60*/  LDL.LU R165, [R1+0x334] ;  /* 0x0003340001a57983 */ /* 0x000ea20000300800 */
[----:B0-----:R-:W-:-:S03]  /*47e70*/  LOP3.LUT R37, R157, 0xffff, RZ, 0xc0, !PT ;  /* 0x0000ffff9d257812 */ /* 0x001fc600078ec0ff */
[----:B------:R-:W2:Y:S01]  /*47e80*/  LDL.LU R157, [R1+0x224] ;  /* 0x00022400019d7983 */ /* 0x000ea20000300800 */
[----:B------:R-:W-:-:S03]  /*47e90*/  LOP3.LUT R40, R159, 0xffff, RZ, 0xc0, !PT ;  /* 0x0000ffff9f287812 */ /* 0x000fc600078ec0ff */
[----:B------:R-:W2:Y:S01]  /*47ea0*/  LDL.LU R159, [R1+0x21c] ;  /* 0x00021c00019f7983 */ /* 0x000ea20000300800 */
[----:B------:R-:W-:-:S03]  /*47eb0*/  LOP3.LUT R41, R155, 0xffff, RZ, 0xc0, !PT ;  /* 0x0000ffff9b297812 */ /* 0x000fc600078ec0ff */
[----:B------:R-:W2:Y:S01]  /*47ec0*/  LDL.LU R155, [R1+0x218] ;  /* 0x00021800019b7983 */ /* 0x000ea20000300800 */
[----:B------:R-:W-:Y:S02]  /*47ed0*/  F2FP.SATFINITE.E4M3.F32.PACK_AB_MERGE_C R212, R213, R212, RZ ;  /* 0x000000d4d5d4723e */ /* 0x000fe400048070ff */
[----:B------:R-:W-:Y:S02]  /*47ee0*/  F2FP.SATFINITE.E4M3.F32.PACK_AB_MERGE_C R208, R209, R208, RZ ;  /* 0x000000d0d1d0723e */ /* 0x000fe400048070ff */
[----:B------:R-:W-:Y:S02]  /*47ef0*/  LOP3.LUT R39, R177, 0xffff, RZ, 0xc0, !PT ;  /* 0x0000ffffb1277812 */ /* 0x000fe400078ec0ff */
[----:B------:R-:W-:Y:S02]  /*47f00*/  LOP3.LUT R16, R16, 0xffff, RZ, 0xc0, !PT ;  /* 0x0000ffff10107812 */ /* 0x000fe400078ec0ff */
[----:B------:R-:W-:Y:S02]  /*47f10*/  LOP3.LUT R212, R212, 0xffff, RZ, 0xc0, !PT ;  /* 0x0000ffffd4d47812 */ /* 0x000fe400078ec0ff */
[----:B------:R-:W-:-:S02]  /*47f20*/  LOP3.LUT R245, R245, 0xffff, RZ, 0xc0, !PT ;  /* 0x0000fffff5f57812 */ /* 0x000fc400078ec0ff */
[----:B------:R-:W-:Y:S02]  /*47f30*/  LOP3.LUT R247, R247, 0xffff, RZ, 0xc0, !PT ;  /* 0x0000fffff7f77812 */ /* 0x000fe400078ec0ff */
[----:B------:R-:W-:Y:S02]  /*47f40*/  LOP3.LUT R38, R179, 0xffff, RZ, 0xc0, !PT ;  /* 0x0000ffffb3267812 */ /* 0x000fe400078ec0ff */
[----:B------:R-:W-:Y:S02]  /*47f50*/  LOP3.LUT R20, R20, 0xffff, RZ, 0xc0, !PT ;  /* 0x0000ffff14147812 */ /* 0x000fe400078ec0ff */
[----:B------:R-:W-:Y:S02]  /*47f60*/  LOP3.LUT R208, R208, 0xffff, RZ, 0xc0, !PT ;  /* 0x0000ffffd0d07812 */ /* 0x000fe400078ec0ff */
        /* <DEDUP_REMOVED lines=11> */
[----:B------:R-:W-:Y:S01]  /*48020*/  PRMT R44, R49, 0x5410, R45 ;  /* 0x00005410312c7816 */ /* 0x000fe2000000002d */
[----:B------:R-:W-:Y:S04]  /*48030*/  STL [R1+0x100c], R46 ;  /* 0x00100c2e01007387 */ /* 0x000fe80000100800 */
[----:B------:R3:W-:Y:S04]  /*48040*/  STL [R1+0x1008], R42 ;  /* 0x0010082a01007387 */ /* 0x0007e80000100800 */
[----:B------:R4:W-:Y:S04]  /*48050*/  STL [R1+0x1000], R43 ;  /* 0x0010002b01007387 */ /* 0x0009e80000100800 */
[----:B------:R2:W-:Y:S01]  /*48060*/  STL [R1+0x1004], R44 ;  /* 0x0010042c01007387 */ /* 0x0005e20000100800 */
[----:B------:R-:W-:-:S02]  /*48070*/  F2FP.SATFINITE.E4M3.F32.PACK_AB_MERGE_C R204, R205, R204, RZ ;  /* 0x000000cccdcc723e */ /* 0x000fc400048070ff */
[----:B------:R-:W-:Y:S02]  /*48080*/  LOP3.LUT R241, R241, 0xffff, RZ, 0xc0, !PT ;  /* 0x0000fffff1f17812 */ /* 0x000fe400078ec0ff */
[----:B------:R-:W-:Y:S02]  /*48090*/  LOP3.LUT R243, R243, 0xffff, RZ, 0xc0, !PT ;  /* 0x0000fffff3f37812 */ /* 0x000fe400078ec0ff */
[----:B------:R-:W-:Y:S02]  /*480a0*/  F2FP.SATFINITE.E4M3.F32.PACK_AB_MERGE_C R170, R53, R52, RZ ;  /* 0x0000003435aa723e */ /* 0x000fe400048070ff */
[----:B------:R-:W-:Y:S02]  /*480b0*/  LOP3.LUT R216, R216, 0xffff, RZ, 0xc0, !PT ;  /* 0x0000ffffd8d87812 */ /* 0x000fe400078ec0ff */
[----:B------:R-:W-:Y:S02]  /*480c0*/  LOP3.LUT R204, R204, 0xffff, RZ, 0xc0, !PT ;  /* 0x0000ffffcccc7812 */ /* 0x000fe400078ec0ff */
[----:B------:R-:W-:-:S02]  /*480d0*/  PRMT R49, R241, 0x3340, R1 ;  /* 0x00003340f1317816 */ /* 0x000fc40000000001 */
[----:B------:R-:W-:Y:S02]  /*480e0*/  PRMT R50, R243, 0x3340, R50 ;  /* 0x00003340f3327816 */ /* 0x000fe40000000032 */
[----:B------:R-:W-:Y:S02]  /*480f0*/  PRMT R51, R204, 0x3340, R51 ;  /* 0x00003340cc337816 */ /* 0x000fe40000000033 */
[----:B---3--:R-:W-:Y:S02]  /*48100*/  LOP3.LUT R42, R175, 0xffff, RZ, 0xc0, !PT ;  /* 0x0000ffffaf2a7812 */ /* 0x008fe400078ec0ff */
[----:B----4-:R-:W-:Y:S02]  /*48110*/  LOP3.LUT R43, R171, 0xffff, RZ, 0xc0, !PT ;  /* 0x0000ffffab2b7812 */ /* 0x010fe400078ec0ff */
[----:B--2---:R-:W-:Y:S02]  /*48120*/  LOP3.LUT R44, R163, 0xffff, RZ, 0xc0, !PT ;  /* 0x0000ffffa32c7812 */ /* 0x004fe400078ec0ff */
[----:B------:R-:W2:Y:S04]  /*48130*/  LDL.LU R163, [R1+0x43c] ;  /* 0x00043c0001a37983 */ /* 0x000ea80000300800 */
[----:B------:R-:W3:Y:S04]  /*48140*/  LDL.LU R183, [R1+0x438] ;  /* 0x0004380001b77983 */ /* 0x000ee80000300800 */
[----:B------:R-:W4:Y:S04]  /*48150*/  LDL.LU R179, [R1+0x430] ;  /* 0x0004300001b37983 */ /* 0x000f280000300800 */
[----:B------:R-:W4:Y:S01]  /*48160*/  LDL.LU R177, [R1+0x338] ;  /* 0x0003380001b17983 */ /* 0x000f220000300800 */
[----:B------:R-:W-:-:S03]  /*48170*/  LOP3.LUT R45, R165, 0xffff, RZ, 0xc0, !PT ;  /* 0x0000ffffa52d7812 */ /* 0x000fc600078ec0ff */
[----:B------:R-:W4:Y:S01]  /*48180*/  LDL.LU R175, [R1+0x22c] ;  /* 0x00022c0001af7983 */ /* 0x000f220000300800 */
[----:B------:R-:W-:Y:S02]  /*48190*/  PRMT R55, R45, 0x3340, R216 ;  /* 0x000033402d377816 */ /* 0x000fe400000000d8 */
[----:B------:R-:W-:Y:S02]  /*481a0*/  LOP3.LUT R46, R157, 0xffff, RZ, 0xc0, !PT ;  /* 0x0000ffff9d2e7812 */ /* 0x000fe400078ec0ff */
[----:B------:R-:W4:Y:S01]  /*481b0*/  LDL.LU R157, [R1+0x228] ;  /* 0x00022800019d7983 */ /* 0x000f220000300800 */
[----:B------:R-:W-:-:S03]  /*481c0*/  LOP3.LUT R47, R159, 0xffff, RZ, 0xc0, !PT ;  /* 0x0000ffff9f2f7812 */ /* 0x000fc600078ec0ff */
[----:B------:R-:W4:Y:S01]  /*481d0*/  LDL.LU R159, [R1+0x220] ;  /* 0x00022000019f7983 */ /* 0x000f220000300800 */
[----:B------:R-:W-:Y:S02]  /*481e0*/  LOP3.LUT R48, R155, 0xffff, RZ, 0xc0, !PT ;  /* 0x0000ffff9b307812 */ /* 0x000fe400078ec0ff */
[----:B------:R-:W-:Y:S02]  /*481f0*/  PRMT R53, R43, 0x3340, R47 ;  /* 0x000033402b357816 */ /* 0x000fe4000000002f */
[----:B------:R-:W-:Y:S02]  /*48200*/  PRMT R54, R44, 0x3340, R48 ;  /* 0x000033402c367816 */ /* 0x000fe40000000030 */
[----:B------:R-:W-:Y:S02]  /*48210*/  PRMT R49, R53, 0x5410, R49 ;  /* 0x0000541035317816 */ /* 0x000fe40000000031 */
[----:B------:R-:W-:Y:S02]  /*48220*/  PRMT R53, R54, 0x5410, R50 ;  /* 0x0000541036357816 */ /* 0x000fe40000000032 */
[----:B------:R-:W-:Y:S01]  /*48230*/  PRMT R50, R55, 0x5410, R51 ;  /* 0x0000541037327816 */ /* 0x000fe20000000033 */
[----:B------:R0:W-:Y:S04]  /*48240*/  STL [R1+0xffc], R49 ;  /* 0x000ffc3101007387 */ /* 0x0001e80000100800 */
[----:B------:R-:W-:Y:S04]  /*48250*/  STL [R1+0xff8], R53 ;  /* 0x000ff83501007387 */ /* 0x000fe80000100800 */
[----:B------:R-:W4:Y:S04]  /*48260*/  LDL.LU R171, [R1+0x444] ;  /* 0x0004440001ab7983 */ /* 0x000f280000300800 */
[----:B------:R-:W-:Y:S04]  /*48270*/  STL [R1+0xff4], R50 ;  /* 0x000ff43201007387 */ /* 0x000fe80000100800 */
[----:B------:R-:W4:Y:S01]  /*48280*/  LDL.LU R155, [R1+0x440] ;  /* 0x00044000019b7983 */ /* 0x000f220000300800 */
[----:B------:R-:W-:-:S02]  /*48290*/  LOP3.LUT R233, R233, 0xffff, RZ, 0xc0, !PT ;  /* 0x0000ffffe9e97812 */ /* 0x000fc400078ec0ff */
[----:B------:R-:W-:Y:S02]  /*482a0*/  F2FP.SATFINITE.E4M3.F32.PACK_AB_MERGE_C R180, R181, R180, RZ ;  /* 0x000000b4b5b4723e */ /* 0x000fe400048070ff */
[----:B------:R-:W-:Y:S02]  /*482b0*/  F2FP.SATFINITE.E4M3.F32.PACK_AB_MERGE_C R181, R57, R56, RZ ;  /* 0x0000003839b5723e */ /* 0x000fe400048070ff */
[----:B------:R-:W-:Y:S02]  /*482c0*/  PRMT R52, R233, 0x3340, R52 ;  /* 0x00003340e9347816 */ /* 0x000fe40000000034 */
[----:B------:R-:W-:-:S04]  /*482d0*/  PRMT R56, R42, 0x3340, R46 ;  /* 0x000033402a387816 */ /* 0x000fc8000000002e */
[----:B0-----:R-:W-:Y:S02]  /*482e0*/  PRMT R49, R56, 0x5410, R52 ;  /* 0x0000541038317816 */ /* 0x001fe40000000034 */
[----:B------:R-:W-:-:S03]  /*482f0*/  F2FP.SATFINITE.E4M3.F32.PACK_AB_MERGE_C R200, R201, R200, RZ ;  /* 0x000000c8c9c8723e */ /* 0x000fc600048070ff */
[----:B------:R2:W-:Y:S01]  /*48300*/  STL [R1+0xff0], R49 ;  /* 0x000ff03101007387 */ /* 0x0005e20000100800 */
[----:B------:R-:W-:-:S03]  /*48310*/  LOP3.LUT R239, R239, 0xffff, RZ, 0xc0, !PT ;  /* 0x0000ffffefef7812 */ /* 0x000fc600078ec0ff */
[----:B------:R-:W4:Y:S01]  /*48320*/  LDL.LU R165, [R1+0x340] ;  /* 0x0003400001a57983 */ /* 0x000f220000300800 */
        /* <DEDUP_REMOVED lines=8> */
[----:B--2---:R-:W-:Y:S02]  /*483b0*/  LOP3.LUT R49, R163, 0xffff, RZ, 0xc0, !PT ;  /* 0x0000ffffa3317812 */ /* 0x004fe400078ec0ff */
[----:B------:R-:W2:Y:S01]  /*483c0*/  LDL.LU R163, [R1+0x33c] ;  /* 0x00033c0001a37983 */ /* 0x000ea20000300800 */
[----:B---3--:R-:W-:Y:S02]  /*483d0*/  LOP3.LUT R50, R183, 0xffff, RZ, 0xc0, !PT ;  /* 0x0000ffffb7327812 */ /* 0x008fe400078ec0ff */
[----:B----4-:R-:W-:Y:S02]  /*483e0*/  LOP3.LUT R51, R179, 0xffff, RZ, 0xc0, !PT ;  /* 0x0000ffffb3337812 */ /* 0x010fe400078ec0ff */
[----:B------:R-:W-:-:S02]  /*483f0*/  LOP3.LUT R52, R177, 0xffff, RZ, 0xc0, !PT ;  /* 0x0000ffffb1347812 */ /* 0x000fc400078ec0ff */
[----:B------:R-:W-:Y:S02]  /*48400*/  LOP3.LUT R53, R175, 0xffff, RZ, 0xc0, !PT ;  /* 0x0000ffffaf357812 */ /* 0x000fe400078ec0ff */
[----:B------:R-:W-:Y:S02]  /*48410*/  PRMT R61, R52, 0x3340, R220 ;  /* 0x00003340343d7816 */ /* 0x000fe400000000dc */
[----:B------:R-:W-:Y:S02]  /*48420*/  PRMT R62, R49, 0x3340, R53 ;  /* 0x00003340313e7816 */ /* 0x000fe40000000035 */
[----:B------:R-:W-:Y:S02]  /*48430*/  LOP3.LUT R54, R157, 0xffff, RZ, 0xc0, !PT ;  /* 0x0000ffff9d367812 */ /* 0x000fe400078ec0ff */
[----:B------:R-:W3:Y:S02]  /*48440*/  LDL.LU R157, [R1+0x234] ;  /* 0x00023400019d7983 */ /* 0x000ee40000300800 */
[----:B------:R-:W-:-:S02]  /*48450*/  PRMT R63, R50, 0x3340, R54 ;  /* 0x00003340323f7816 */ /* 0x000fc40000000036 */
[----:B------:R-:W4:Y:S01]  /*48460*/  LDL.LU R177, [R1+0x230] ;  /* 0x0002300001b17983 */ /* 0x000f220000300800 */
[----:B------:R-:W-:-:S04]  /*48470*/  LOP3.LUT R55, R159, 0xffff, RZ, 0xc0, !PT ;  /* 0x0000ffff9f377812 */ /* 0x000fc800078ec0ff */
[----:B------:R-:W-:Y:S02]  /*48480*/  PRMT R60, R51, 0x3340, R55 ;  /* 0x00003340333c7816 */ /* 0x000fe40000000037 */
[----:B------:R-:W-:Y:S02]  /*48490*/  PRMT R159, R62, 0x5410, R58 ;  /* 0x000054103e9f7816 */ /* 0x000fe4000000003a */
[----:B------:R-:W-:Y:S02]  /*484a0*/  PRMT R60, R60, 0x5410, R56 ;  /* 0x000054103c3c7816 */ /* 0x000fe40000000038 */
[----:B------:R-:W-:Y:S02]  /*484b0*/  PRMT R56, R61, 0x5410, R57 ;  /* 0x000054103d387816 */ /* 0x000fe40000000039 */
[----:B------:R-:W-:Y:S01]  /*484c0*/  PRMT R58, R63, 0x5410, R59 ;  /* 0x000054103f3a7816 */ /* 0x000fe2000000003b */
[----:B------:R-:W-:Y:S04]  /*484d0*/  STL [R1+0xfec], R60 ;  /* 0x000fec3c01007387 */ /* 0x000fe80000100800 */
[----:B------:R0:W-:Y:S04]  /*484e0*/  STL [R1+0xfe8], R56 ;  /* 0x000fe83801007387 */ /* 0x0001e80000100800 */
[----:B------:R1:W-:Y:S01]  /*484f0*/  STL [R1+0xfe4], R58 ;  /* 0x000fe43a01007387 */ /* 0x0003e20000100800 */
[----:B------:R-:W-:-:S03]  /*48500*/  LOP3.LUT R57, R155, 0xffff, RZ, 0xc0, !PT ;  /* 0x0000ffff9b397812 */ /* 0x000fc600078ec0ff */
[----:B------:R-:W4:Y:S01]  /*48510*/  LDL.LU R155, [R1+0x504] ;  /* 0x00050400019b7983 */ /* 0x000f220000300800 */
[----:B0-----:R-:W-:-:S03]  /*48520*/  LOP3.LUT R56, R171, 0xffff, RZ, 0xc0, !PT ;  /* 0x0000ffffab387812 */ /* 0x001fc600078ec0ff */
[----:B------:R-:W4:Y:S04]  /*48530*/  LDL.LU R183, [R1+0x500] ;  /* 0x0005000001b77983 */ /* 0x000f280000300800 */
[----:B------:R-:W4:Y:S04]  /*48540*/  LDL.LU R175, [R1+0x414] ;  /* 0x0004140001af7983 */ /* 0x000f280000300800 */
[----:B------:R-:W4:Y:S01]  /*48550*/  LDL.LU R171, [R1+0x410] ;  /* 0x0004100001ab7983 */ /* 0x000f220000300800 */
[----:B------:R-:W-:Y:S02]  /*48560*/  F2FP.SATFINITE.E4M3.F32.PACK_AB_MERGE_C R196, R197, R196, RZ ;  /* 0x000000c4c5c4723e */ /* 0x000fe400048070ff */
[----:B-1----:R-:W-:-:S02]  /*48570*/  LOP3.LUT R58, R165, 0xffff, RZ, 0xc0, !PT ;  /* 0x0000ffffa53a7812 */ /* 0x002fc400078ec0ff */
[----:B------:R-:W4:Y:S01]  /*48580*/  LDL.LU R165, [R1+0x328] ;  /* 0x0003280001a57983 */ /* 0x000f220000300800 */
[----:B------:R-:W-:Y:S02]  /*48590*/  LOP3.LUT R224, R224, 0xffff, RZ, 0xc0, !PT ;  /* 0x0000ffffe0e07812 */ /* 0x000fe400078ec0ff */
[----:B------:R-:W-:-:S04]  /*485a0*/  LOP3.LUT R196, R196, 0xffff, RZ, 0xc0, !PT ;  /* 0x0000ffffc4c47812 */ /* 0x000fc800078ec0ff */
[----:B------:R-:W-:Y:S02]  /*485b0*/  PRMT R62, R196, 0x3340, R1 ;  /* 0x00003340c43e7816 */ /* 0x000fe40000000001 */
[----:B--2---:R-:W-:Y:S02]  /*485c0*/  LOP3.LUT R59, R163, 0xffff, RZ, 0xc0, !PT ;  /* 0x0000ffffa33b7812 */ /* 0x004fe400078ec0ff */
[----:B------:R-:W2:Y:S02]  /*485d0*/  LDL.LU R163, [R1+0x324] ;  /* 0x0003240001a37983 */ /* 0x000ea40000300800 */
[----:B------:R-:W-:-:S04]  /*485e0*/  PRMT R66, R59, 0x3340, R224 ;  /* 0x000033403b427816 */ /* 0x000fc800000000e0 */
[----:B------:R-:W-:Y:S02]  /*485f0*/  PRMT R237, R66, 0x5410, R62 ;  /* 0x0000541042ed7816 */ /* 0x000fe4000000003e */
[----:B---3--:R-:W-:Y:S02]  /*48600*/  LOP3.LUT R60, R157, 0xffff, RZ, 0xc0, !PT ;  /* 0x0000ffff9d3c7812 */ /* 0x008fe400078ec0ff */
[----:B------:R-:W3:Y:S04]  /*48610*/  LDL.LU R157, [R1+0x204] ;  /* 0x00020400019d7983 */ /* 0x000ee80000300800 */
[----:B------:R-:W3:Y:S01]  /*48620*/  LDL.LU R179, [R1+0x200] ;  /* 0x0002000001b37983 */ /* 0x000ee20000300800 */
[----:B----4-:R-:W-:-:S03]  /*48630*/  LOP3.LUT R61, R177, 0xffff, RZ, 0xc0, !PT ;  /* 0x0000ffffb13d7812 */ /* 0x010fc600078ec0ff */
[----:B------:R-:W4:Y:S01]  /*48640*/  LDL.LU R177, [R1+0x508] ;  /* 0x0005080001b17983 */ /* 0x000f220000300800 */
[----:B------:R-:W-:-:S03]  /*48650*/  LOP3.LUT R62, R155, 0xffff, RZ, 0xc0, !PT ;  /* 0x0000ffff9b3e7812 */ /* 0x000fc600078ec0ff */
[----:B------:R-:W4:Y:S01]  /*48660*/  LDL.LU R155, [R1+0x44c] ;  /* 0x00044c00019b7983 */ /* 0x000f220000300800 */
[----:B------:R-:W-:Y:S02]  /*48670*/  LOP3.LUT R225, R225, 0xffff, RZ, 0xc0, !PT ;  /* 0x0000ffffe1e17812 */ /* 0x000fe400078ec0ff */
[----:B------:R-:W-:Y:S02]  /*48680*/  PRMT R67, R56, 0x3340, R60 ;  /* 0x0000334038437816 */ /* 0x000fe4000000003c */
[----:B------:R-:W-:Y:S02]  /*48690*/  PRMT R63, R225, 0x3340, R1 ;  /* 0x00003340e13f7816 */ /* 0x000fe40000000001 */
[----:B------:R-:W-:Y:S02]  /*486a0*/  LOP3.LUT R227, R227, 0xffff, RZ, 0xc0, !PT ;  /* 0x0000ffffe3e37812 */ /* 0x000fe400078ec0ff */
[----:B------:R-:W-:Y:S02]  /*486b0*/  LOP3.LUT R228, R228, 0xffff, RZ, 0xc0, !PT ;  /* 0x0000ffffe4e47812 */ /* 0x000fe400078ec0ff */
[----:B------:R-:W-:-:S02]  /*486c0*/  LOP3.LUT R192, R192, 0xffff, RZ, 0xc0, !PT ;  /* 0x0000ffffc0c07812 */ /* 0x000fc400078ec0ff */
[----:B------:R-:W-:Y:S02]  /*486d0*/  F2FP.SATFINITE.E4M3.F32.PACK_AB_MERGE_C R188, R189, R188, RZ ;  /* 0x000000bcbdbc723e */ /* 0x000fe400048070ff */
[----:B------:R-:W-:Y:S02]  /*486e0*/  F2FP.SATFINITE.E4M3.F32.PACK_AB_MERGE_C R190, R191, R190, RZ ;  /* 0x000000bebfbe723e */ /* 0x000fe400048070ff */
[----:B------:R-:W-:Y:S02]  /*486f0*/  F2FP.SATFINITE.E4M3.F32.PACK_AB_MERGE_C R198, R199, R198, RZ ;  /* 0x000000c6c7c6723e */ /* 0x000fe400048070ff */
[----:B------:R-:W-:Y:S02]  /*48700*/  F2FP.SATFINITE.E4M3.F32.PACK_AB_MERGE_C R191, R65, R64, RZ ;  /* 0x0000004041bf723e */ /* 0x000fe400048070ff */
[----:B------:R-:W-:Y:S02]  /*48710*/  F2FP.SATFINITE.E4M3.F32.PACK_AB_MERGE_C R189, R69, R68, RZ ;  /* 0x0000004445bd723e */ /* 0x000fe400048070ff */
[----:B------:R-:W-:-:S02]  /*48720*/  PRMT R199, R67, 0x5410, R63 ;  /* 0x0000541043c77816 */ /* 0x000fc4000000003f */
[----:B------:R-:W-:Y:S02]  /*48730*/  PRMT R64, R227, 0x3340, R1 ;  /* 0x00003340e3407816 */ /* 0x000fe40000000001 */
[----:B------:R-:W-:Y:S02]  /*48740*/  PRMT R68, R57, 0x3340, R61 ;  /* 0x0000334039447816 */ /* 0x000fe4000000003d */
[----:B------:R-:W-:Y:S02]  /*48750*/  PRMT R65, R192, 0x3340, R1 ;  /* 0x00003340c0417816 */ /* 0x000fe40000000001 */
[----:B------:R-:W-:Y:S02]  /*48760*/  PRMT R69, R58, 0x3340, R228 ;  /* 0x000033403a457816 */ /* 0x000fe400000000e4 */
[----:B------:R-:W-:Y:S02]  /*48770*/  F2FP.SATFINITE.E4M3.F32.PACK_AB_MERGE_C R206, R207, R206, RZ ;  /* 0x000000cecfce723e */ /* 0x000fe400048070ff */
[----:B------:R-:W-:-:S02]  /*48780*/  PRMT R207, R68, 0x5410, R64 ;  /* 0x0000541044cf7816 */ /* 0x000fc40000000040 */
[----:B------:R-:W-:Y:S02]  /*48790*/  PRMT R209, R69, 0x5410, R65 ;  /* 0x0000541045d17816 */ /* 0x000fe40000000041 */
[----:B------:R-:W-:Y:S02]  /*487a0*/  LOP3.LUT R64, R175, 0xffff, RZ, 0xc0, !PT ;  /* 0x0000ffffaf407812 */ /* 0x000fe400078ec0ff */
[----:B------:R-:W-:Y:S02]  /*487b0*/  LOP3.LUT R65, R171, 0xffff, RZ, 0xc0, !PT ;  /* 0x0000ffffab417812 */ /* 0x000fe400078ec0ff */
[----:B------:R-:W-:Y:S02]  /*487c0*/  LOP3.LUT R66, R165, 0xffff, RZ, 0xc0, !PT ;  /* 0x0000ffffa5427812 */ /* 0x000fe400078ec0ff */
[----:B------:R-:W-:Y:S02]  /*487d0*/  LOP3.LUT R152, R152, 0xffff, RZ, 0xc0, !PT ;  /* 0x0000ffff98987812 */ /* 0x000fe400078ec0ff */
[----:B------:R-:W-:-:S02]  /*487e0*/  LOP3.LUT R154, R154, 0xffff, RZ, 0xc0, !PT ;  /* 0x0000ffff9a9a7812 */ /* 0x000fc400078ec0ff */
[--C-:B------:R-:W-:Y:S02]  /*487f0*/  PRMT R71, R152, 0x3340, R1.reuse ;  /* 0x0000334098477816 */ /* 0x100fe40000000001 */
[----:B------:R-:W-:Y:S02]  /*48800*/  PRMT R72, R154, 0x3340, R1 ;  /* 0x000033409a487816 */ /* 0x000fe40000000001 */
[----:B------:R-:W-:Y:S02]  /*48810*/  F2FP.SATFINITE.E4M3.F32.PACK_AB_MERGE_C R186, R187, R186, RZ ;  /* 0x000000babbba723e */ /* 0x000fe400048070ff */
[----:B------:R-:W-:Y:S02]  /*48820*/  LOP3.LUT R63, R183, 0xffff, RZ, 0xc0, !PT ;  /* 0x0000ffffb73f7812 */ /* 0x000fe400078ec0ff */
[----:B--2---:R-:W-:Y:S02]  /*48830*/  LOP3.LUT R67, R163, 0xffff, RZ, 0xc0, !PT ;  /* 0x0000ffffa3437812 */ /* 0x004fe400078ec0ff */
[----:B------:R-:W2:Y:S04]  /*48840*/  LDL.LU R163, [R1+0x448] ;  /* 0x0004480001a37983 */ /* 0x000ea80000300800 */
[----:B------:R-:W2:Y:S04]  /*48850*/  LDL.LU R175, [R1+0x344] ;  /* 0x0003440001af7983 */ /* 0x000ea80000300800 */
[----:B------:R-:W2:Y:S04]  /*48860*/  LDL.LU R171, [R1+0x320] ;  /* 0x0003200001ab7983 */ /* 0x000ea80000300800 */
[----:B------:R-:W2:Y:S01]  /*48870*/  LDL.LU R165, [R1+0x23c] ;  /* 0x00023c0001a57983 */ /* 0x000ea20000300800 */
[----:B---3--:R-:W-:-:S03]  /*48880*/  LOP3.LUT R68, R157, 0xffff, RZ, 0xc0, !PT ;  /* 0x0000ffff9d447812 */ /* 0x008fc600078ec0ff */
[----:B------:R-:W3:Y:S01]  /*48890*/  LDL.LU R157, [R1+0x238] ;  /* 0x00023800019d7983 */ /* 0x000ee20000300800 */
[----:B------:R-:W-:Y:S02]  /*488a0*/  LOP3.LUT R69, R179, 0xffff, RZ, 0xc0, !PT ;  /* 0x0000ffffb3457812 */ /* 0x000fe400078ec0ff */
[----:B------:R-:W-:Y:S01]  /*488b0*/  PRMT R74, R64, 0x3340, R68 ;  /* 0x00003340404a7816 */ /* 0x000fe20000000044 */
[----:B------:R-:W3:Y:S01]  /*488c0*/  LDL.LU R197, [R1+0x50c] ;  /* 0x00050c0001c57983 */ /* 0x000ee20000300800 */
[----:B------:R-:W-:Y:S02]  /*488d0*/  PRMT R75, R65, 0x3340, R69 ;  /* 0x00003340414b7816 */ /* 0x000fe40000000045 */
[----:B------:R-:W-:Y:S01]  /*488e0*/  PRMT R71, R74, 0x5410, R71 ;  /* 0x000054104a477816 */ /* 0x000fe20000000047 */
[----:B------:R-:W3:Y:S01]  /*488f0*/  LDL.LU R187, [R1+0x454] ;  /* 0x0004540001bb7983 */ /* 0x000ee20000300800 */
[----:B------:R-:W-:Y:S02]  /*48900*/  PRMT R72, R75, 0x5410, R72 ;  /* 0x000054104b487816 */ /* 0x000fe40000000048 */
[----:B----4-:R-:W-:Y:S01]  /*48910*/  LOP3.LUT R74, R177, 0xffff, RZ, 0xc0, !PT ;  /* 0x0000ffffb14a7812 */ /* 0x010fe200078ec0ff */
[----:B------:R-:W4:Y:S04]  /*48920*/  LDL.LU R183, [R1+0x40c] ;  /* 0x00040c0001b77983 */ /* 0x000f280000300800 */
[----:B------:R-:W4:Y:S01]  /*48930*/  LDL.LU R177, [R1+0x408] ;  /* 0x0004080001b17983 */ /* 0x000f220000300800 */
[----:B------:R-:W-:-:S03]  /*48940*/  LOP3.LUT R75, R155, 0xffff, RZ, 0xc0, !PT ;  /* 0x0000ffff9b4b7812 */ /* 0x000fc600078ec0ff */
[----:B------:R-:W4:Y:S01]  /*48950*/  LDL.LU R155, [R1+0x31c] ;  /* 0x00031c00019b7983 */ /* 0x000f220000300800 */
[----:B------:R-:W-:Y:S02]  /*48960*/  LOP3.LUT R10, R10, 0xffff, RZ, 0xc0, !PT ;  /* 0x0000ffff0a0a7812 */ /* 0x000fe400078ec0ff */
[----:B------:R-:W-:Y:S02]  /*48970*/  PRMT R77, R63, 0x3340, R67 ;  /* 0x000033403f4d7816 */ /* 0x000fe40000000043 */
[----:B------:R-:W-:-:S04]  /*48980*/  PRMT R70, R10, 0x3340, R1 ;  /* 0x000033400a467816 */ /* 0x000fc80000000001 */
[----:B------:R-:W-:Y:S02]  /*48990*/  PRMT R70, R77, 0x5410, R70 ;  /* 0x000054104d467816 */ /* 0x000fe40000000046 */
[----:B------:R-:W-:Y:S02]  /*489a0*/  LOP3.LUT R12, R12, 0xffff, RZ, 0xc0, !PT ;  /* 0x0000ffff0c0c7812 */ /* 0x000fe400078ec0ff */
[----:B------:R-:W-:Y:S02]  /*489b0*/  PRMT R76, R62, 0x3340, R66 ;  /* 0x000033403e4c7816 */ /* 0x000fe40000000042 */
[----:B------:R-:W-:Y:S02]  /*489c0*/  PRMT R73, R12, 0x3340, R1 ;  /* 0x000033400c497816 */ /* 0x000fe40000000001 */
[----:B------:R-:W-:Y:S02]  /*489d0*/  LOP3.LUT R223, R223, 0xffff, RZ, 0xc0, !PT ;  /* 0x0000ffffdfdf7812 */ /* 0x000fe400078ec0ff */
[----:B------:R-:W-:-:S02]  /*489e0*/  PRMT R73, R76, 0x5410, R73 ;  /* 0x000054104c497816 */ /* 0x000fc40000000049 */
[----:B------:R-:W-:Y:S02]  /*489f0*/  PRMT R76, R223, 0x3340, R1 ;  /* 0x00003340df4c7816 */ /* 0x000fe40000000001 */
[----:B--2---:R-:W-:Y:S02]  /*48a00*/  LOP3.LUT R77, R163, 0xffff, RZ, 0xc0, !PT ;  /* 0x0000ffffa34d7812 */ /* 0x004fe400078ec0ff */
[----:B------:R-:W2:Y:S01]  /*48a10*/  LDL.LU R163, [R1+0x244] ;  /* 0x0002440001a37983 */ /* 0x000ea20000300800 */
[----:B------:R-:W-:Y:S02]  /*48a20*/  LOP3.LUT R78, R175, 0xffff, RZ, 0xc0, !PT ;  /* 0x0000ffffaf4e7812 */ /* 0x000fe400078ec0ff */
[----:B------:R-:W-:Y:S02]  /*48a30*/  LOP3.LUT R80, R165, 0xffff, RZ, 0xc0, !PT ;  /* 0x0000ffffa5507812 */ /* 0x000fe400078ec0ff */
[----:B------:R-:W2:Y:S01]  /*48a40*/  LDL.LU R165, [R1+0x110] ;  /* 0x0001100001a57983 */ /* 0x000ea20000300800 */
[----:B---3--:R-:W-:-:S03]  /*48a50*/  LOP3.LUT R81, R157, 0xffff, RZ, 0xc0, !PT ;  /* 0x0000ffff9d517812 */ /* 0x008fc600078ec0ff */
[----:B------:R-:W3:Y:S01]  /*48a60*/  LDL.LU R157, [R1+0x10c] ;  /* 0x00010c00019d7983 */ /* 0x000ee20000300800 */
[----:B------:R-:W-:-:S04]  /*48a70*/  PRMT R86, R77, 0x3340, R81 ;  /* 0x000033404d567816 */ /* 0x000fc80000000051 */
[----:B------:R-:W-:Y:S02]  /*48a80*/  PRMT R175, R86, 0x5410, R76 ;  /* 0x0000541056af7816 */ /* 0x000fe4000000004c */
[----:B----4-:R-:W-:Y:S02]  /*48a90*/  LOP3.LUT R86, R155, 0xffff, RZ, 0xc0, !PT ;  /* 0x0000ffff9b567812 */ /* 0x010fe400078ec0ff */
[----:B------:R-:W4:Y:S01]  /*48aa0*/  LDL.LU R155, [R1+0x514] ;  /* 0x00051400019b7983 */ /* 0x000f220000300800 */
[----:B------:R-:W-:Y:S02]  /*48ab0*/  LOP3.LUT R232, R232, 0xffff, RZ, 0xc0, !PT ;  /* 0x0000ffffe8e87812 */ /* 0x000fe400078ec0ff */
[----:B------:R-:W-:Y:S01]  /*48ac0*/  LOP3.LUT R188, R188, 0xffff, RZ, 0xc0, !PT ;  /* 0x0000ffffbcbc7812 */ /* 0x000fe200078ec0ff */
[----:B------:R-:W4:Y:S01]  /*48ad0*/  LDL.LU R104, [R1+0x510] ;  /* 0x0005100001687983 */ /* 0x000f220000300800 */
[----:B------:R-:W-:Y:S02]  /*48ae0*/  PRMT R87, R78, 0x3340, R232 ;  /* 0x000033404e577816 */ /* 0x000fe400000000e8 */
[----:B------:R-:W-:Y:S01]  /*48af0*/  PRMT R83, R188, 0x3340, R1 ;  /* 0x00003340bc537816 */ /* 0x000fe20000000001 */
[----:B------:R-:W4:Y:S01]  /*48b00*/  LDL.LU R213, [R1+0x458] ;  /* 0x0004580001d57983 */ /* 0x000f220000300800 */
[----:B------:R-:W-:-:S02]  /*48b10*/  F2FP.SATFINITE.E4M3.F32.PACK_AB_MERGE_C R210, R211, R210, RZ ;  /* 0x000000d2d3d2723e */ /* 0x000fc400048070ff */
[----:B------:R-:W-:Y:S01]  /*48b20*/  LOP3.LUT R79, R171, 0xffff, RZ, 0xc0, !PT ;  /* 0x0000ffffab4f7812 */ /* 0x000fe200078ec0ff */
[----:B------:R-:W4:Y:S01]  /*48b30*/  LDL.LU R211, [R1+0x348] ;  /* 0x0003480001d37983 */ /* 0x000f220000300800 */
[----:B------:R-:W-:Y:S02]  /*48b40*/  LOP3.LUT R221, R221, 0xffff, RZ, 0xc0, !PT ;  /* 0x0000ffffdddd7812 */ /* 0x000fe400078ec0ff */
[----:B------:R-:W-:Y:S02]  /*48b50*/  LOP3.LUT R82, R8, 0xffff, RZ, 0xc0, !PT ;  /* 0x0000ffff08527812 */ /* 0x000fe400078ec0ff */
[----:B------:R-:W-:Y:S02]  /*48b60*/  PRMT R179, R87, 0x5410, R83 ;  /* 0x0000541057b37816 */ /* 0x000fe40000000053 */
[--C-:B------:R-:W-:Y:S02]  /*48b70*/  PRMT R8, R221, 0x3340, R1.reuse ;  /* 0x00003340dd087816 */ /* 0x100fe40000000001 */
[----:B------:R-:W-:-:S02]  /*48b80*/  PRMT R84, R82, 0x3340, R1 ;  /* 0x0000334052547816 */ /* 0x000fc40000000001 */
[----:B------:R-:W-:Y:S02]  /*48b90*/  PRMT R85, R75, 0x3340, R80 ;  /* 0x000033404b557816 */ /* 0x000fe40000000050 */
[----:B------:R-:W-:Y:S02]  /*48ba0*/  PRMT R89, R74, 0x3340, R79 ;  /* 0x000033404a597816 */ /* 0x000fe4000000004f */
[----:B------:R-:W-:Y:S02]  /*48bb0*/  F2FP.SATFINITE.E4M3.F32.PACK_AB_MERGE_C R96, R97, R96, RZ ;  /* 0x000000606160723e */ /* 0x000fe400048070ff */
[----:B------:R-:W-:Y:S02]  /*48bc0*/  PRMT R171, R85, 0x5410, R8 ;  /* 0x0000541055ab7816 */ /* 0x000fe40000000008 */
[----:B------:R-:W-:Y:S02]  /*48bd0*/  PRMT R76, R89, 0x5410, R84 ;  /* 0x00005410594c7816 */ /* 0x000fe40000000054 */
[----:B------:R-:W-:-:S02]  /*48be0*/  LOP3.LUT R84, R183, 0xffff, RZ, 0xc0, !PT ;  /* 0x0000ffffb7547812 */ /* 0x000fc400078ec0ff */
[----:B------:R-:W-:Y:S02]  /*48bf0*/  LOP3.LUT R85, R177, 0xffff, RZ, 0xc0, !PT ;  /* 0x0000ffffb1557812 */ /* 0x000fe400078ec0ff */
[----:B------:R-:W-:Y:S02]  /*48c00*/  LOP3.LUT R158, R158, 0xffff, RZ, 0xc0, !PT ;  /* 0x0000ffff9e9e7812 */ /* 0x000fe400078ec0ff */
[----:B------:R-:W-:Y:S02]  /*48c10*/  F2FP.SATFINITE.E4M3.F32.PACK_AB_MERGE_C R94, R95, R94, RZ ;  /* 0x0000005e5f5e723e */ /* 0x000fe400048070ff */
[----:B------:R-:W-:Y:S02]  /*48c20*/  LOP3.LUT R8, R197, 0xffff, RZ, 0xc0, !PT ;  /* 0x0000ffffc5087812 */ /* 0x000fe400078ec0ff */
[----:B------:R-:W-:Y:S02]  /*48c30*/  PRMT R93, R158, 0x3340, R1 ;  /* 0x000033409e5d7816 */ /* 0x000fe40000000001 */
[----:B--2---:R-:W-:-:S02]  /*48c40*/  LOP3.LUT R87, R163, 0xffff, RZ, 0xc0, !PT ;  /* 0x0000ffffa3577812 */ /* 0x004fc400078ec0ff */
[----:B------:R-:W2:Y:S04]  /*48c50*/  LDL.LU R163, [R1+0x318] ;  /* 0x0003180001a37983 */ /* 0x000ea80000300800 */
[----:B------:R-:W2:Y:S04]  /*48c60*/  LDL.LU R183, [R1+0x314] ;  /* 0x0003140001b77983 */ /* 0x000ea80000300800 */
[----:B------:R-:W2:Y:S01]  /*48c70*/  LDL.LU R177, [R1+0x240] ;  /* 0x0002400001b17983 */ /* 0x000ea20000300800 */
[----:B------:R-:W-:-:S03]  /*48c80*/  LOP3.LUT R95, R165, 0xffff, RZ, 0xc0, !PT ;  /* 0x0000ffffa55f7812 */ /* 0x000fc600078ec0ff */
[----:B------:R-:W2:Y:S04]  /*48c90*/  LDL.LU R201, [R1+0x464] ;  /* 0x0004640001c97983 */ /* 0x000ea80000300800 */
[----:B------:R-:W2:Y:S04]  /*48ca0*/  LDL.LU R197, [R1+0x460] ;  /* 0x0004600001c57983 */ /* 0x000ea80000300800 */
        /* <DEDUP_REMOVED lines=8> */
[----:B------:R-:W-:Y:S02]  /*48d30*/  F2FP.SATFINITE.E4M3.F32.PACK_AB_MERGE_C R205, R103, R102, RZ ;  /* 0x0000006667cd723e */ /* 0x000fe400048070ff */
[----:B------:R-:W-:Y:S02]  /*48d40*/  PRMT R91, R156, 0x3340, R1 ;  /* 0x000033409c5b7816 */ /* 0x000fe40000000001 */
[----:B------:R-:W-:-:S02]  /*48d50*/  PRMT R102, R84, 0x3340, R95 ;  /* 0x0000334054667816 */ /* 0x000fc4000000005f */
[----:B------:R-:W-:Y:S02]  /*48d60*/  LOP3.LUT R83, R187, 0xffff, RZ, 0xc0, !PT ;  /* 0x0000ffffbb537812 */ /* 0x000fe400078ec0ff */
[----:B------:R-:W-:Y:S02]  /*48d70*/  LOP3.LUT R217, R217, 0xffff, RZ, 0xc0, !PT ;  /* 0x0000ffffd9d97812 */ /* 0x000fe400078ec0ff */
[----:B------:R-:W-:Y:S02]  /*48d80*/  F2FP.SATFINITE.E4M3.F32.PACK_AB_MERGE_C R184, R185, R184, RZ ;  /* 0x000000b8b9b8723e */ /* 0x000fe400048070ff */
[----:B------:R-:W-:Y:S02]  /*48d90*/  F2FP.SATFINITE.E4M3.F32.PACK_AB_MERGE_C R98, R99, R98, RZ ;  /* 0x000000626362723e */ /* 0x000fe400048070ff */
[----:B------:R-:W-:Y:S02]  /*48da0*/  PRMT R91, R102, 0x5410, R91 ;  /* 0x00005410665b7816 */ /* 0x000fe4000000005b */
[----:B------:R-:W-:-:S02]  /*48db0*/  PRMT R99, R217, 0x3340, R1 ;  /* 0x00003340d9637816 */ /* 0x000fc40000000001 */
[----:B------:R-:W-:Y:S02]  /*48dc0*/  PRMT R100, R83, 0x3340, R87 ;  /* 0x0000334053647816 */ /* 0x000fe40000000057 */
[----:B------:R-:W-:Y:S02]  /*48dd0*/  LOP3.LUT R102, R104, 0xffff, RZ, 0xc0, !PT ;  /* 0x0000ffff68667812 */ /* 0x000fe400078ec0ff */
[----:B------:R-:W-:Y:S02]  /*48de0*/  LOP3.LUT R104, R211, 0xffff, RZ, 0xc0, !PT ;  /* 0x0000ffffd3687812 */ /* 0x000fe400078ec0ff */
[----:B------:R-:W-:Y:S02]  /*48df0*/  LOP3.LUT R240, R240, 0xffff, RZ, 0xc0, !PT ;  /* 0x0000fffff0f07812 */ /* 0x000fe400078ec0ff */
[----:B------:R-:W-:Y:S02]  /*48e00*/  LOP3.LUT R184, R184, 0xffff, RZ, 0xc0, !PT ;  /* 0x0000ffffb8b87812 */ /* 0x000fe400078ec0ff */
[----:B------:R-:W-:-:S02]  /*48e10*/  PRMT R187, R100, 0x5410, R99 ;  /* 0x0000541064bb7816 */ /* 0x000fc40000000063 */
[----:B------:R-:W-:Y:S02]  /*48e20*/  LOP3.LUT R3, R3, 0xffff, RZ, 0xc0, !PT ;  /* 0x0000ffff03037812 */ /* 0x000fe400078ec0ff */
[--C-:B------:R-:W-:Y:S02]  /*48e30*/  PRMT R99, R184, 0x3340, R1.reuse ;  /* 0x00003340b8637816 */ /* 0x100fe40000000001 */
[----:B------:R-:W-:Y:S02]  /*48e40*/  PRMT R112, R104, 0x3340, R240 ;  /* 0x0000334068707816 */ /* 0x000fe400000000f0 */
[----:B------:R-:W-:Y:S02]  /*48e50*/  PRMT R109, R3, 0x3340, R1 ;  /* 0x00003340036d7816 */ /* 0x000fe40000000001 */
[----:B------:R-:W-:Y:S02]  /*48e60*/  F2FP.SATFINITE.E4M3.F32.PACK_AB_MERGE_C R160, R161, R160, RZ ;  /* 0x000000a0a1a0723e */ /* 0x000fe400048070ff */
[----:B------:R-:W-:-:S02]  /*48e70*/  F2FP.SATFINITE.E4M3.F32.PACK_AB_MERGE_C R161, R169, R168, RZ ;  /* 0x000000a8a9a1723e */ /* 0x000fc400048070ff */
[----:B------:R-:W-:Y:S02]  /*48e80*/  F2FP.SATFINITE.E4M3.F32.PACK_AB_MERGE_C R169, R125, R124, RZ ;  /* 0x0000007c7da9723e */ /* 0x000fe400048070ff */
[----:B--2---:R-:W-:Y:S02]  /*48e90*/  LOP3.LUT R105, R163, 0xffff, RZ, 0xc0, !PT ;  /* 0x0000ffffa3697812 */ /* 0x004fe400078ec0ff */
[----:B------:R-:W2:Y:S02]  /*48ea0*/  LDL.LU R163, [R1+0x248] ;  /* 0x0002480001a37983 */ /* 0x000ea40000300800 */
[----:B------:R-:W-:Y:S02]  /*48eb0*/  PRMT R113, R101, 0x3340, R105 ;  /* 0x0000334065717816 */ /* 0x000fe40000000069 */
[----:B------:R-:W-:Y:S02]  /*48ec0*/  LOP3.LUT R107, R177, 0xffff, RZ, 0xc0, !PT ;  /* 0x0000ffffb16b7812 */ /* 0x000fe400078ec0ff */
[----:B------:R-:W-:-:S02]  /*48ed0*/  PRMT R177, R112, 0x5410, R99 ;  /* 0x0000541070b17816 */ /* 0x000fc40000000063 */
[----:B------:R-:W-:Y:S02]  /*48ee0*/  PRMT R99, R113, 0x5410, R109 ;  /* 0x0000541071637816 */ /* 0x000fe4000000006d */
[----:B------:R-:W-:Y:S02]  /*48ef0*/  LOP3.LUT R109, R201, 0xffff, RZ, 0xc0, !PT ;  /* 0x0000ffffc96d7812 */ /* 0x000fe400078ec0ff */
[----:B---3--:R-:W-:Y:S02]  /*48f00*/  LOP3.LUT R112, R157, 0xffff, RZ, 0xc0, !PT ;  /* 0x0000ffff9d707812 */ /* 0x008fe400078ec0ff */
[----:B------:R-:W3:Y:S04]  /*48f10*/  LDL.LU R157, [R1+0x51c] ;  /* 0x00051c00019d7983 */ /* 0x000ee80000300800 */
[----:B------:R-:W3:Y:S04]  /*48f20*/  LDL.LU R124, [R1+0x518] ;  /* 0x00051800017c7983 */ /* 0x000ee80000300800 */
[----:B------:R-:W3:Y:S04]  /*48f30*/  LDL.LU R235, [R1+0x400] ;  /* 0x0004000001eb7983 */ /* 0x000ee80000300800 */
[----:B------:R-:W3:Y:S01]  /*48f40*/  LDL.LU R201, [R1+0x34c] ;  /* 0x00034c0001c97983 */ /* 0x000ee20000300800 */
[----:B----4-:R-:W-:-:S03]  /*48f50*/  LOP3.LUT R113, R155, 0xffff, RZ, 0xc0, !PT ;  /* 0x0000ffff9b717812 */ /* 0x010fc600078ec0ff */
[----:B------:R-:W4:Y:S01]  /*48f60*/  LDL.LU R155, [R1+0x310] ;  /* 0x00031000019b7983 */ /* 0x000f220000300800 */
[----:B------:R-:W-:Y:S02]  /*48f70*/  LOP3.LUT R6, R6, 0xffff, RZ, 0xc0, !PT ;  /* 0x0000ffff06067812 */ /* 0x000fe400078ec0ff */
[----:B------:R-:W-:Y:S02]  /*48f80*/  PRMT R103, R8, 0x3340, R86 ;  /* 0x0000334008677816 */ /* 0x000fe40000000056 */
[----:B------:R-:W-:Y:S02]  /*48f90*/  PRMT R89, R6, 0x3340, R1 ;  /* 0x0000334006597816 */ /* 0x000fe40000000001 */
[----:B------:R-:W-:Y:S02]  /*48fa0*/  LOP3.LUT R106, R183, 0xffff, RZ, 0xc0, !PT ;  /* 0x0000ffffb76a7812 */ /* 0x000fe400078ec0ff */
[----:B------:R-:W-:Y:S02]  /*48fb0*/  LOP3.LUT R108, R0, 0xffff, RZ, 0xc0, !PT ;  /* 0x0000ffff006c7812 */ /* 0x000fe400078ec0ff */
[----:B------:R-:W-:-:S02]  /*48fc0*/  PRMT R89, R103, 0x5410, R89 ;  /* 0x0000541067597816 */ /* 0x000fc40000000059 */
[----:B------:R-:W-:Y:S02]  /*48fd0*/  PRMT R100, R108, 0x3340, R1 ;  /* 0x000033406c647816 */ /* 0x000fe40000000001 */
[----:B------:R-:W-:Y:S02]  /*48fe0*/  PRMT R110, R102, 0x3340, R106 ;  /* 0x00003340666e7816 */ /* 0x000fe4000000006a */
[----:B------:R-:W-:Y:S02]  /*48ff0*/  LOP3.LUT R103, R213, 0xffff, RZ, 0xc0, !PT ;  /* 0x0000ffffd5677812 */ /* 0x000fe400078ec0ff */
[----:B------:R-:W-:Y:S02]  /*49000*/  LOP3.LUT R219, R219, 0xffff, RZ, 0xc0, !PT ;  /* 0x0000ffffdbdb7812 */ /* 0x000fe400078ec0ff */
[----:B------:R-:W-:Y:S02]  /*49010*/  F2FP.SATFINITE.E4M3.F32.PACK_AB_MERGE_C R172, R173, R172, RZ ;  /* 0x000000acadac723e */ /* 0x000fe400048070ff */
[----:B------:R-:W-:-:S02]  /*49020*/  LOP3.LUT R115, R234, 0xffff, RZ, 0xc0, !PT ;  /* 0x0000ffffea737812 */ /* 0x000fc400078ec0ff */
[----:B------:R-:W-:Y:S02]  /*49030*/  F2FP.SATFINITE.E4M3.F32.PACK_AB_MERGE_C R173, R119, R118, RZ ;  /* 0x0000007677ad723e */ /* 0x000fe400048070ff */
[----:B------:R-:W-:Y:S02]  /*49040*/  PRMT R100, R110, 0x5410, R100 ;  /* 0x000054106e647816 */ /* 0x000fe40000000064 */
[----:B------:R-:W-:Y:S02]  /*49050*/  PRMT R0, R219, 0x3340, R1 ;  /* 0x00003340db007816 */ /* 0x000fe40000000001 */
[----:B------:R-:W-:Y:S02]  /*49060*/  PRMT R111, R103, 0x3340, R107 ;  /* 0x00003340676f7816 */ /* 0x000fe4000000006b */
[----:B------:R-:W-:Y:S02]  /*49070*/  LOP3.LUT R110, R197, 0xffff, RZ, 0xc0, !PT ;  /* 0x0000ffffc56e7812 */ /* 0x000fe400078ec0ff */
[----:B------:R-:W-:-:S02]  /*49080*/  LOP3.LUT R118, R23, 0xffff, RZ, 0xc0, !PT ;  /* 0x0000ffff17767812 */ /* 0x000fc400078ec0ff */
[----:B------:R-:W-:Y:S02]  /*49090*/  F2FP.SATFINITE.E4M3.F32.PACK_AB_MERGE_C R214, R215, R214, RZ ;  /* 0x000000d6d7d6723e */ /* 0x000fe400048070ff */
[----:B------:R-:W-:Y:S02]  /*490a0*/  F2FP.SATFINITE.E4M3.F32.PACK_AB_MERGE_C R215, R117, R116, RZ ;  /* 0x0000007475d7723e */ /* 0x000fe400048070ff */
[----:B------:R-:W-:Y:S02]  /*490b0*/  F2FP.SATFINITE.E4M3.F32.PACK_AB_MERGE_C R185, R121, R120, RZ ;  /* 0x0000007879b9723e */ /* 0x000fe400048070ff */
[----:B------:R-:W-:Y:S02]  /*490c0*/  PRMT R183, R111, 0x5410, R0 ;  /* 0x000054106fb77816 */ /* 0x000fe40000000000 */
[----:B------:R-:W-:Y:S02]  /*490d0*/  LOP3.LUT R117, R21, 0xffff, RZ, 0xc0, !PT ;  /* 0x0000ffff15757812 */ /* 0x000fe400078ec0ff */
[----:B------:R-:W-:-:S02]  /*490e0*/  PRMT R119, R118, 0x3340, R1 ;  /* 0x0000334076777816 */ /* 0x000fc40000000001 */
[----:B------:R-:W-:Y:S02]  /*490f0*/  LOP3.LUT R111, R165, 0xffff, RZ, 0xc0, !PT ;  /* 0x0000ffffa56f7812 */ /* 0x000fe400078ec0ff */
[----:B------:R-:W-:Y:S02]  /*49100*/  LOP3.LUT R160, R160, 0xffff, RZ, 0xc0, !PT ;  /* 0x0000ffffa0a07812 */ /* 0x000fe400078ec0ff */
[----:B------:R-:W-:Y:S02]  /*49110*/  LOP3.LUT R116, R236, 0xffff, RZ, 0xc0, !PT ;  /* 0x0000ffffec747812 */ /* 0x000fe400078ec0ff */
[----:B------:R-:W-:Y:S02]  /*49120*/  PRMT R0, R117, 0x3340, R1 ;  /* 0x0000334075007816 */ /* 0x000fe40000000001 */
[----:B------:R-:W-:Y:S02]  /*49130*/  PRMT R120, R109, 0x3340, R113 ;  /* 0x000033406d787816 */ /* 0x000fe40000000071 */
[----:B------:R-:W-:-:S02]  /*49140*/  PRMT R21, R160, 0x3340, R1 ;  /* 0x00003340a0157816 */ /* 0x000fc40000000001 */
[----:B------:R-:W-:Y:S02]  /*49150*/  PRMT R123, R111, 0x3340, R115 ;  /* 0x000033406f7b7816 */ /* 0x000fe40000000073 */
[----:B------:R-:W-:Y:S02]  /*49160*/  PRMT R197, R120, 0x5410, R0 ;  /* 0x0000541078c57816 */ /* 0x000fe40000000000 */
[----:B------:R-:W-:Y:S02]  /*49170*/  PRMT R21, R123, 0x5410, R21 ;  /* 0x000054107b157816 */ /* 0x000fe40000000015 */
[----:B--2---:R-:W-:Y:S02]  /*49180*/  LOP3.LUT R114, R163, 0xffff, RZ, 0xc0, !PT ;  /* 0x0000ffffa3727812 */ /* 0x004fe400078ec0ff */
[----:B------:R-:W2:Y:S04]  /*49190*/  LDL.LU R163, [R1+0x30c] ;  /* 0x00030c0001a37983 */ /* 0x000ea80000300800 */
[----:B------:R-:W2:Y:S04]  /*491a0*/  LDL.LU R234, [R1+0x22c0] ;  /* 0x0022c00001ea7983 */ /* 0x000ea80000300800 */
[----:B------:R-:W2:Y:S01]  /*491b0*/  LDL.LU R213, [R1+0x524] ;  /* 0x0005240001d57983 */ /* 0x000ea20000300800 */
[----:B------:R-:W-:-:S03]  /*491c0*/  PRMT R121, R110, 0x3340, R114 ;  /* 0x000033406e797816 */ /* 0x000fc60000000072 */
[----:B------:R-:W2:Y:S01]  /*491d0*/  LDL.LU R211, [R1+0x520] ;  /* 0x0005200001d37983 */ /* 0x000ea20000300800 */
[----:B------:R-:W-:-:S03]  /*491e0*/  PRMT R236, R121, 0x5410, R119 ;  /* 0x0000541079ec7816 */ /* 0x000fc60000000077 */
[----:B------:R-:W2:Y:S04]  /*491f0*/  LDL.LU R165, [R1+0x45c] ;  /* 0x00045c0001a57983 */ /* 0x000ea80000300800 */
[----:B------:R-:W-:Y:S01]  /*49200*/  STL.64 [R1+0x2250], R236 ;  /* 0x002250ec01007387 */ /* 0x000fe20000100a00 */
[----:B---3--:R-:W-:-:S03]  /*49210*/  LOP3.LUT R120, R157, 0xffff, RZ, 0xc0, !PT ;  /* 0x0000ffff9d787812 */ /* 0x008fc600078ec0ff */
[----:B------:R-:W3:Y:S01]  /*49220*/  LDL.LU R157, [R1+0x354] ;  /* 0x00035400019d7983 */ /* 0x000ee20000300800 */
[----:B----4-:R-:W-:-:S03]  /*49230*/  LOP3.LUT R123, R155, 0xffff, RZ, 0xc0, !PT ;  /* 0x0000ffff9b7b7812 */ /* 0x010fc600078ec0ff */
[----:B------:R-:W4:Y:S01]  /*49240*/  LDL.LU R155, [R1+0x254] ;  /* 0x00025400019b7983 */ /* 0x000f220000300800 */
[----:B------:R-:W-:Y:S02]  /*49250*/  LOP3.LUT R162, R162, 0xffff, RZ, 0xc0, !PT ;  /* 0x0000ffffa2a27812 */ /* 0x000fe400078ec0ff */
[----:B------:R-:W-:Y:S01]  /*49260*/  PRMT R122, R112, 0x3340, R116 ;  /* 0x00003340707a7816 */ /* 0x000fe20000000074 */
[----:B------:R-:W4:Y:S01]  /*49270*/  LDL.LU R142, [R1+0x534] ;  /* 0x00053400018e7983 */ /* 0x000f220000300800 */
[----:B------:R-:W-:Y:S02]  /*49280*/  PRMT R23, R162, 0x3340, R1 ;  /* 0x00003340a2177816 */ /* 0x000fe40000000001 */
[----:B------:R-:W-:Y:S02]  /*49290*/  LOP3.LUT R121, R235, 0xffff, RZ, 0xc0, !PT ;  /* 0x0000ffffeb797812 */ /* 0x000fe400078ec0ff */
[----:B------:R-:W-:Y:S02]  /*492a0*/  LOP3.LUT R252, R252, 0xffff, RZ, 0xc0, !PT ;  /* 0x0000fffffcfc7812 */ /* 0x000fe400078ec0ff */
[----:B------:R-:W-:-:S02]  /*492b0*/  LOP3.LUT R166, R166, 0xffff, RZ, 0xc0, !PT ;  /* 0x0000ffffa6a67812 */ /* 0x000fc400078ec0ff */
[----:B------:R-:W-:Y:S02]  /*492c0*/  F2FP.SATFINITE.E4M3.F32.PACK_AB_MERGE_C R168, R127, R126, RZ ;  /* 0x0000007e7fa8723e */ /* 0x000fe400048070ff */
[----:B------:R-:W-:Y:S02]  /*492d0*/  PRMT R23, R122, 0x5410, R23 ;  /* 0x000054107a177816 */ /* 0x000fe40000000017 */
[----:B------:R-:W-:Y:S02]  /*492e0*/  LOP3.LUT R122, R201, 0xffff, RZ, 0xc0, !PT ;  /* 0x0000ffffc97a7812 */ /* 0x000fe400078ec0ff */
[----:B------:R-:W-:Y:S02]  /*492f0*/  LOP3.LUT R244, R244, 0xffff, RZ, 0xc0, !PT ;  /* 0x0000fffff4f47812 */ /* 0x000fe400078ec0ff */
[----:B------:R-:W-:Y:S02]  /*49300*/  LOP3.LUT R180, R180, 0xffff, RZ, 0xc0, !PT ;  /* 0x0000ffffb4b47812 */ /* 0x000fe400078ec0ff */
[----:B------:R-:W-:-:S02]  /*49310*/  PRMT R127, R166, 0x3340, R1 ;  /* 0x00003340a67f7816 */ /* 0x000fc40000000001 */
[----:B------:R-:W-:Y:S02]  /*49320*/  PRMT R131, R121, 0x3340, R252 ;  /* 0x0000334079837816 */ /* 0x000fe400000000fc */
[----:B------:R-:W-:Y:S02]  /*49330*/  LOP3.LUT R5, R5, 0xffff, RZ, 0xc0, !PT ;  /* 0x0000ffff05057812 */ /* 0x000fe400078ec0ff */
[----:B------:R-:W-:Y:S02]  /*49340*/  F2FP.SATFINITE.E4M3.F32.PACK_AB_MERGE_C R202, R203, R202, RZ ;  /* 0x000000cacbca723e */ /* 0x000fe400048070ff */
[----:B------:R-:W-:Y:S02]  /*49350*/  F2FP.SATFINITE.E4M3.F32.PACK_AB_MERGE_C R203, R129, R128, RZ ;  /* 0x0000008081cb723e */ /* 0x000fe400048070ff */
[----:B------:R-:W-:Y:S02]  /*49360*/  PRMT R0, R180, 0x3340, R1 ;  /* 0x00003340b4007816 */ /* 0x000fe40000000001 */
[----:B------:R-:W-:-:S02]  /*49370*/  PRMT R128, R122, 0x3340, R244 ;  /* 0x000033407a807816 */ /* 0x000fc400000000f4 */
[----:B------:R-:W-:Y:S02]  /*49380*/  PRMT R193, R131, 0x5410, R127 ;  /* 0x0000541083c17816 */ /* 0x000fe4000000007f */
[----:B------:R-:W-:Y:S02]  /*49390*/  PRMT R126, R5, 0x3340, R1 ;  /* 0x00003340057e7816 */ /* 0x000fe40000000001 */
[----:B------:R-:W-:Y:S02]  /*493a0*/  PRMT R130, R120, 0x3340, R123 ;  /* 0x0000334078827816 */ /* 0x000fe4000000007b */
[----:B------:R-:W-:Y:S02]  /*493b0*/  PRMT R201, R128, 0x5410, R0 ;  /* 0x0000541080c97816 */ /* 0x000fe40000000000 */
[----:B------:R-:W-:Y:S02]  /*493c0*/  PRMT R235, R130, 0x5410, R126 ;  /* 0x0000541082eb7816 */ /* 0x000fe4000000007e */
[----:B------:R-:W-:-:S02]  /*493d0*/  LOP3.LUT R119, R124, 0xffff, RZ, 0xc0, !PT ;  /* 0x0000ffff7c777812 */ /* 0x000fc400078ec0ff */
[----:B------:R-:W-:Y:S02]  /*493e0*/  LOP3.LUT R7, R7, 0xffff, RZ, 0xc0, !PT ;  /* 0x0000ffff07077812 */ /* 0x000fe400078ec0ff */
[----:B------:R-:W-:Y:S02]  /*493f0*/  LOP3.LUT R131, R4, 0xffff, RZ, 0xc0, !PT ;  /* 0x0000ffff04837812 */ /* 0x000fe400078ec0ff */
[--C-:B------:R-:W-:Y:S02]  /*49400*/  PRMT R125, R7, 0x3340, R1.reuse ;  /* 0x00003340077d7816 */ /* 0x100fe40000000001 */
[----:B------:R-:W-:Y:S02]  /*49410*/  LOP3.LUT R164, R164, 0xffff, RZ, 0xc0, !PT ;  /* 0x0000ffffa4a47812 */ /* 0x000fe400078ec0ff */
[----:B------:R-:W-:Y:S02]  /*49420*/  LOP3.LUT R17, R17, 0xffff, RZ, 0xc0, !PT ;  /* 0x0000ffff11117812 */ /* 0x000fe400078ec0ff */
[----:B------:R-:W-:-:S02]  /*49430*/  PRMT R0, R164, 0x3340, R1 ;  /* 0x00003340a4007816 */ /* 0x000fc40000000001 */
[----:B------:R-:W-:Y:S02]  /*49440*/  PRMT R132, R17, 0x3340, R1 ;  /* 0x0000334011847816 */ /* 0x000fe40000000001 */
[----:B--2---:R-:W-:Y:S02]  /*49450*/  LOP3.LUT R124, R163, 0xffff, RZ, 0xc0, !PT ;  /* 0x0000ffffa37c7812 */ /* 0x004fe400078ec0ff */
[----:B------:R-:W-:Y:S02]  /*49460*/  LOP3.LUT R127, R213, 0xffff, RZ, 0xc0, !PT ;  /* 0x0000ffffd57f7812 */ /* 0x000fe400078ec0ff */
[----:B------:R-:W2:Y:S01]  /*49470*/  LDL.LU R213, [R1+0x530] ;  /* 0x0005300001d57983 */ /* 0x000ea20000300800 */
[----:B------:R-:W-:-:S03]  /*49480*/  LOP3.LUT R130, R234, 0xffff, RZ, 0xc0, !PT ;  /* 0x0000ffffea827812 */ /* 0x000fc600078ec0ff */
[----:B------:R-:W2:Y:S01]  /*49490*/  LDL.LU R141, [R1+0x52c] ;  /* 0x00052c00018d7983 */ /* 0x000ea20000300800 */
[----:B------:R-:W-:-:S03]  /*494a0*/  LOP3.LUT R128, R211, 0xffff, RZ, 0xc0, !PT ;  /* 0x0000ffffd3807812 */ /* 0x000fc600078ec0ff */
[----:B------:R-:W2:Y:S04]  /*494b0*/  LDL.LU R140, [R1+0x528] ;  /* 0x00052800018c7983 */ /* 0x000ea80000300800 */
[----:B------:R-:W2:Y:S04]  /*494c0*/  LDL.LU R139, [R1+0x308] ;  /* 0x00030800018b7983 */ /* 0x000ea80000300800 */
[----:B------:R-:W2:Y:S04]  /*494d0*/  LDL.LU R211, [R1+0x304] ;  /* 0x0003040001d37983 */ /* 0x000ea80000300800 */
[----:B------:R-:W2:Y:S01]  /*494e0*/  LDL.LU R234, [R1+0x22bc] ;  /* 0x0022bc0001ea7983 */ /* 0x000ea20000300800 */
[----:B------:R-:W-:-:S03]  /*494f0*/  PRMT R129, R119, 0x3340, R124 ;  /* 0x0000334077817816 */ /* 0x000fc6000000007c */
[----:B------:R-:W2:Y:S01]  /*49500*/  LDL.LU R4, [R1+0x22b8] ;  /* 0x0022b80001047983 */ /* 0x000ea20000300800 */
[----:B------:R-:W-:Y:S02]  /*49510*/  PRMT R163, R129, 0x5410, R125 ;  /* 0x0000541081a37816 */ /* 0x000fe4000000007d */
[----:B------:R-:W-:-:S04]  /*49520*/  LOP3.LUT R126, R165, 0xffff, RZ, 0xc0, !PT ;  /* 0x0000ffffa57e7812 */ /* 0x000fc800078ec0ff */
[----:B------:R-:W-:-:S04]  /*49530*/  PRMT R135, R126, 0x3340, R131 ;  /* 0x000033407e877816 */ /* 0x000fc80000000083 */
[----:B------:R-:W-:Y:S02]  /*49540*/  PRMT R151, R135, 0x5410, R0 ;  /* 0x0000541087977816 */ /* 0x000fe40000000000 */
[----:B---3--:R-:W-:Y:S02]  /*49550*/  LOP3.LUT R125, R157, 0xffff, RZ, 0xc0, !PT ;  /* 0x0000ffff9d7d7812 */ /* 0x008fe400078ec0ff */
[----:B------:R-:W3:Y:S01]  /*49560*/  LDL.LU R157, [R1+0x470] ;  /* 0x00047000019d7983 */ /* 0x000ee20000300800 */
[----:B------:R-:W-:Y:S01]  /*49570*/  IMAD.MOV.U32 R165, RZ, RZ, R153 ;  /* 0x000000ffffa57224 */ /* 0x000fe200078e0099 */
[----:B----4-:R-:W-:Y:S02]  /*49580*/  LOP3.LUT R129, R155, 0xffff, RZ, 0xc0, !PT ;  /* 0x0000ffff9b817812 */ /* 0x010fe400078ec0ff */
[----:B------:R-:W4:Y:S02]  /*49590*/  LDL.LU R155, [R1+0x46c] ;  /* 0x00046c00019b7983 */ /* 0x000f240000300800 */
[----:B------:R-:W-:-:S04]  /*495a0*/  PRMT R136, R127, 0x3340, R129 ;  /* 0x000033407f887816 */ /* 0x000fc80000000081 */
[----:B------:R-:W-:-:S05]  /*495b0*/  PRMT R0, R136, 0x5410, R132 ;  /* 0x0000541088007816 */ /* 0x000fca0000000084 */
[----:B------:R0:W-:Y:S04]  /*495c0*/  STL [R1+0xfb4], R0 ;  /* 0x000fb40001007387 */ /* 0x0001e80000100800 */
[----:B------:R-:W4:Y:S01]  /*495d0*/  LDL.LU R153, [R1+0x468] ;  /* 0x0004680001997983 */ /* 0x000f220000300800 */
[----:B------:R-:W-:Y:S02]  /*495e0*/  LOP3.LUT R19, R19, 0xffff, RZ, 0xc0, !PT ;  /* 0x0000ffff13137812 */ /* 0x000fe400078ec0ff */
[----:B------:R-:W-:Y:S02]  /*495f0*/  LOP3.LUT R248, R248, 0xffff, RZ, 0xc0, !PT ;  /* 0x0000fffff8f87812 */ /* 0x000fe400078ec0ff */
[----:B------:R-:W-:Y:S02]  /*49600*/  LOP3.LUT R176, R176, 0xffff, RZ, 0xc0, !PT ;  /* 0x0000ffffb0b07812 */ /* 0x000fe400078ec0ff */
[----:B------:R-:W-:-:S02]  /*49610*/  PRMT R133, R19, 0x3340, R1 ;  /* 0x0000334013857816 */ /* 0x000fc40000000001 */
[----:B------:R-:W-:Y:S02]  /*49620*/  PRMT R137, R128, 0x3340, R130 ;  /* 0x0000334080897816 */ /* 0x000fe40000000082 */
[----:B------:R-:W-:Y:S02]  /*49630*/  PRMT R134, R176, 0x3340, R1 ;  /* 0x00003340b0867816 */ /* 0x000fe40000000001 */
[----:B------:R-:W-:Y:S02]  /*49640*/  PRMT R138, R125, 0x3340, R248 ;  /* 0x000033407d8a7816 */ /* 0x000fe400000000f8 */
[----:B------:R-:W-:Y:S02]  /*49650*/  PRMT R133, R137, 0x5410, R133 ;  /* 0x0000541089857816 */ /* 0x000fe40000000085 */
[----:B0-----:R-:W-:Y:S02]  /*49660*/  PRMT R0, R138, 0x5410, R134 ;  /* 0x000054108a007816 */ /* 0x001fe40000000086 */
[----:B------:R-:W-:Y:S01]  /*49670*/  LOP3.LUT R13, R13, 0xffff, RZ, 0xc0, !PT ;  /* 0x0000ffff0d0d7812 */ /* 0x000fe200078ec0ff */
[----:B------:R-:W-:Y:S01]  /*49680*/  STL [R1+0xfb0], R133 ;  /* 0x000fb08501007387 */ /* 0x000fe20000100800 */
[----:B------:R-:W-:-:S03]  /*49690*/  LOP3.LUT R15, R15, 0xffff, RZ, 0xc0, !PT ;  /* 0x0000ffff0f0f7812 */ /* 0x000fc600078ec0ff */
[----:B------:R0:W-:Y:S01]  /*496a0*/  STL [R1+0xfac], R0 ;  /* 0x000fac0001007387 */ /* 0x0001e20000100800 */
[----:B------:R-:W-:Y:S02]  /*496b0*/  LOP3.LUT R11, R11, 0xffff, RZ, 0xc0, !PT ;  /* 0x0000ffff0b0b7812 */ /* 0x000fe400078ec0ff */
[----:B------:R-:W-:Y:S02]  /*496c0*/  LOP3.LUT R132, R142, 0xffff, RZ, 0xc0, !PT ;  /* 0x0000ffff8e847812 */ /* 0x000fe400078ec0ff */
[----:B------:R-:W-:Y:S02]  /*496d0*/  LOP3.LUT R9, R9, 0xffff, RZ, 0xc0, !PT ;  /* 0x0000ffff09097812 */ /* 0x000fe400078ec0ff */
[--C-:B0-----:R-:W-:Y:S02]  /*496e0*/  PRMT R0, R13, 0x3340, R1.reuse ;  /* 0x000033400d007816 */ /* 0x101fe40000000001 */
[----:B------:R-:W-:Y:S02]  /*496f0*/  PRMT R142, R9, 0x3340, R1 ;  /* 0x00003340098e7816 */ /* 0x000fe40000000001 */
[----:B--2---:R-:W-:-:S02]  /*49700*/  LOP3.LUT R134, R141, 0xffff, RZ, 0xc0, !PT ;  /* 0x0000ffff8d867812 */ /* 0x004fc400078ec0ff */
[----:B------:R-:W-:Y:S02]  /*49710*/  LOP3.LUT R135, R213, 0xffff, RZ, 0xc0, !PT ;  /* 0x0000ffffd5877812 */ /* 0x000fe400078ec0ff */
[----:B------:R-:W-:Y:S01]  /*49720*/  LOP3.LUT R133, R140, 0xffff, RZ, 0xc0, !PT ;  /* 0x0000ffff8c857812 */ /* 0x000fe200078ec0ff */
[----:B------:R-:W2:Y:S01]  /*49730*/  LDL.LU R213, [R1+0x368] ;  /* 0x0003680001d57983 */ /* 0x000ea20000300800 */
[----:B------:R-:W-:Y:S02]  /*49740*/  LOP3.LUT R136, R139, 0xffff, RZ, 0xc0, !PT ;  /* 0x0000ffff8b887812 */ /* 0x000fe400078ec0ff */
[----:B------:R-:W-:Y:S02]  /*49750*/  LOP3.LUT R137, R211, 0xffff, RZ, 0xc0, !PT ;  /* 0x0000ffffd3897812 */ /* 0x000fe400078ec0ff */
[----:B------:R-:W-:Y:S02]  /*49760*/  LOP3.LUT R139, R234, 0xffff, RZ, 0xc0, !PT ;  /* 0x0000ffffea8b7812 */ /* 0x000fe400078ec0ff */
[----:B------:R-:W-:-:S02]  /*49770*/  LOP3.LUT R138, R4, 0xffff, RZ, 0xc0, !PT ;  /* 0x0000ffff048a7812 */ /* 0x000fc400078ec0ff */
[----:B------:R-:W-:Y:S01]  /*49780*/  PRMT R140, R15, 0x3340, R1 ;  /* 0x000033400f8c7816 */ /* 0x000fe20000000001 */
[----:B------:R-:W2:Y:S01]  /*49790*/  LDL.LU R4, [R1+0x22b4] ;  /* 0x0022b40001047983 */ /* 0x000ea20000300800 */
[----:B------:R-:W-:Y:S02]  /*497a0*/  PRMT R143, R134, 0x3340, R138 ;  /* 0x00003340868f7816 */ /* 0x000fe4000000008a */
[----:B------:R-:W-:Y:S01]  /*497b0*/  PRMT R144, R133, 0x3340, R139 ;  /* 0x0000334085907816 */ /* 0x000fe2000000008b */
[----:B------:R-:W2:Y:S01]  /*497c0*/  LDL.LU R234, [R1+0x22b0] ;  /* 0x0022b00001ea7983 */ /* 0x000ea20000300800 */
[----:B------:R-:W-:Y:S02]  /*497d0*/  PRMT R0, R143, 0x5410, R0 ;  /* 0x000054108f007816 */ /* 0x000fe40000000000 */
[----:B------:R-:W-:Y:S02]  /*497e0*/  PRMT R141, R11, 0x3340, R1 ;  /* 0x000033400b8d7816 */ /* 0x000fe40000000001 */
[----:B------:R-:W-:-:S02]  /*497f0*/  PRMT R145, R135, 0x3340, R137 ;  /* 0x0000334087917816 */ /* 0x000fc40000000089 */
[----:B------:R-:W-:Y:S01]  /*49800*/  PRMT R146, R132, 0x3340, R136 ;  /* 0x0000334084927816 */ /* 0x000fe20000000088 */
[----:B------:R0:W-:Y:S01]  /*49810*/  STL [R1+0xf68], R0 ;  /* 0x000f680001007387 */ /* 0x0001e20000100800 */
[----:B------:R-:W-:Y:S02]  /*49820*/  PRMT R143, R144, 0x5410, R140 ;  /* 0x00005410908f7816 */ /* 0x000fe4000000008c */
[----:B------:R-:W-:-:S03]  /*49830*/  PRMT R140, R145, 0x5410, R141 ;  /* 0x00005410918c7816 */ /* 0x000fc6000000008d */
[----:B------:R-:W-:Y:S01]  /*49840*/  STL [R1+0xf64], R143 ;  /* 0x000f648f01007387 */ /* 0x000fe20000100800 */
[----:B0-----:R-:W-:-:S03]  /*49850*/  PRMT R0, R146, 0x5410, R142 ;  /* 0x0000541092007816 */ /* 0x001fc6000000008e */
[----:B------:R4:W-:Y:S01]  /*49860*/  STL [R1+0xf50], R140 ;  /* 0x000f508c01007387 */ /* 0x0009e20000100800 */
[----:B---3--:R-:W-:-:S03]  /*49870*/  LOP3.LUT R141, R157, 0xffff, RZ, 0xc0, !PT ;  /* 0x0000ffff9d8d7812 */ /* 0x008fc600078ec0ff */
[----:B------:R0:W-:Y:S04]  /*49880*/  STL [R1+0xf48], R0 ;  /* 0x000f480001007387 */ /* 0x0001e80000100800 */
[----:B------:R-:W3:Y:S04]  /*49890*/  LDL.LU R211, [R1+0x374] ;  /* 0x0003740001d37983 */ /* 0x000ee80000300800 */
[----:B------:R-:W3:Y:S01]  /*498a0*/  LDL.LU R157, [R1+0x370] ;  /* 0x00037000019d7983 */ /* 0x000ee20000300800 */
[----:B----4-:R-:W-:-:S03]  /*498b0*/  LOP3.LUT R140, R155, 0xffff, RZ, 0xc0, !PT ;  /* 0x0000ffff9b8c7812 */ /* 0x010fc600078ec0ff */
[----:B------:R-:W4:Y:S01]  /*498c0*/  LDL.LU R155, [R1+0x36c] ;  /* 0x00036c00019b7983 */ /* 0x000f220000300800 */
[----:B------:R-:W-:-:S03]  /*498d0*/  LOP3.LUT R142, R153, 0xffff, RZ, 0xc0, !PT ;  /* 0x0000ffff998e7812 */ /* 0x000fc600078ec0ff */
[----:B------:R-:W4:Y:S01]  /*498e0*/  LDL.LU R153, [R1+0x364] ;  /* 0x0003640001997983 */ /* 0x000f220000300800 */
[----:B------:R-:W-:Y:S02]  /*498f0*/  LOP3.LUT R250, R250, 0xffff, RZ, 0xc0, !PT ;  /* 0x0000fffffafa7812 */ /* 0x000fe400078ec0ff */
[----:B------:R-:W-:Y:S02]  /*49900*/  LOP3.LUT R172, R172, 0xffff, RZ, 0xc0, !PT ;  /* 0x0000ffffacac7812 */ /* 0x000fe400078ec0ff */
[----:B------:R-:W-:Y:S02]  /*49910*/  LOP3.LUT R249, R249, 0xffff, RZ, 0xc0, !PT ;  /* 0x0000fffff9f97812 */ /* 0x000fe400078ec0ff */
[----:B------:R-:W-:Y:S02]  /*49920*/  LOP3.LUT R195, R174, 0xffff, RZ, 0xc0, !PT ;  /* 0x0000ffffaec37812 */ /* 0x000fe400078ec0ff */
[----:B0-----:R-:W-:Y:S02]  /*49930*/  PRMT R0, R172, 0x3340, R1 ;  /* 0x00003340ac007816 */ /* 0x001fe40000000001 */
[----:B------:R-:W-:-:S02]  /*49940*/  PRMT R147, R141, 0x3340, R250 ;  /* 0x000033408d937816 */ /* 0x000fc400000000fa */
[----:B------:R-:W-:Y:S02]  /*49950*/  PRMT R144, R195, 0x3340, R1 ;  /* 0x00003340c3907816 */ /* 0x000fe40000000001 */
[----:B------:R-:W-:Y:S02]  /*49960*/  PRMT R148, R140, 0x3340, R249 ;  /* 0x000033408c947816 */ /* 0x000fe400000000f9 */
[----:B------:R-:W-:Y:S02]  /*49970*/  PRMT R147, R147, 0x5410, R0 ;  /* 0x0000541093937816 */ /* 0x000fe40000000000 */
[----:B------:R-:W-:Y:S01]  /*49980*/  PRMT R0, R148, 0x5410, R144 ;  /* 0x0000541094007816 */ /* 0x000fe20000000090 */
[----:B------:R-:W-:Y:S02]  /*49990*/  IMAD.MOV.U32 R237, RZ, RZ, R187 ;  /* 0x000000ffffed7224 */ /* 0x000fe400078e00bb */
[----:B------:R-:W-:Y:S01]  /*499a0*/  STL [R1+0xf54], R147 ;  /* 0x000f549301007387 */ /* 0x000fe20000100800 */
[----:B------:R-:W-:-:S03]  /*499b0*/  IMAD.MOV.U32 R187, RZ, RZ, R165 ;  /* 0x000000ffffbb7224 */ /* 0x000fc600078e00a5 */
[----:B------:R0:W-:Y:S04]  /*499c0*/  STL [R1+0xf4c], R0 ;  /* 0x000f4c0001007387 */ /* 0x0001e80000100800 */
[----:B------:R-:W4:Y:S01]  /*499d0*/  LDL.LU R165, [R1+0x360] ;  /* 0x0003600001a57983 */ /* 0x000f220000300800 */
[----:B------:R-:W-:-:S03]  /*499e0*/  IMAD.MOV.U32 R174, RZ, RZ, R163 ;  /* 0x000000ffffae7224 */ /* 0x000fc600078e00a3 */
[----:B------:R-:W4:Y:S01]  /*499f0*/  LDL.LU R163, [R1+0x35c] ;  /* 0x00035c0001a37983 */ /* 0x000f220000300800 */
[----:B------:R-:W-:Y:S02]  /*49a00*/  LOP3.LUT R246, R246, 0xffff, RZ, 0xc0, !PT ;  /* 0x0000fffff6f67812 */ /* 0x000fe400078ec0ff */
[----:B------:R-:W-:Y:S02]  /*49a10*/  LOP3.LUT R178, R178, 0xffff, RZ, 0xc0, !PT ;  /* 0x0000ffffb2b27812 */ /* 0x000fe400078ec0ff */
[----:B------:R-:W-:Y:S02]  /*49a20*/  PRMT R149, R142, 0x3340, R246 ;  /* 0x000033408e957816 */ /* 0x000fe400000000f6 */
[----:B------:R-:W-:Y:S02]  /*49a30*/  PRMT R145, R178, 0x3340, R1 ;  /* 0x00003340b2917816 */ /* 0x000fe40000000001 */
[----:B------:R-:W-:Y:S02]  /*49a40*/  LOP3.LUT R242, R242, 0xffff, RZ, 0xc0, !PT ;  /* 0x0000fffff2f27812 */ /* 0x000fe400078ec0ff */
[----:B------:R-:W-:-:S02]  /*49a50*/  LOP3.LUT R236, R182, 0xffff, RZ, 0xc0, !PT ;  /* 0x0000ffffb6ec7812 */ /* 0x000fc400078ec0ff */
[----:B0-----:R-:W-:Y:S02]  /*49a60*/  PRMT R0, R149, 0x5410, R145 ;  /* 0x0000541095007816 */ /* 0x001fe40000000091 */
[----:B------:R-:W-:-:S03]  /*49a70*/  PRMT R146, R236, 0x3340, R1 ;  /* 0x00003340ec927816 */ /* 0x000fc60000000001 */
[----:B------:R0:W-:Y:S01]  /*49a80*/  STL [R1+0xf5c], R0 ;  /* 0x000f5c0001007387 */ /* 0x0001e20000100800 */
[----:B------:R-:W-:Y:S02]  /*49a90*/  LOP3.LUT R238, R238, 0xffff, RZ, 0xc0, !PT ;  /* 0x0000ffffeeee7812 */ /* 0x000fe400078ec0ff */
[----:B------:R-:W-:Y:S02]  /*49aa0*/  LOP3.LUT R186, R186, 0xffff, RZ, 0xc0, !PT ;  /* 0x0000ffffbaba7812 */ /* 0x000fe400078ec0ff */
[----:B------:R-:W-:Y:S01]  /*49ab0*/  LOP3.LUT R230, R230, 0xffff, RZ, 0xc0, !PT ;  /* 0x0000ffffe6e67812 */ /* 0x000fe200078ec0ff */
[----:B------:R-:W-:Y:S01]  /*49ac0*/  IMAD.MOV.U32 R182, RZ, RZ, R151 ;  /* 0x000000ffffb67224 */ /* 0x000fe200078e0097 */
[----:B------:R-:W-:Y:S02]  /*49ad0*/  LOP3.LUT R226, R226, 0xffff, RZ, 0xc0, !PT ;  /* 0x0000ffffe2e27812 */ /* 0x000fe400078ec0ff */
[----:B------:R-:W-:Y:S02]  /*49ae0*/  LOP3.LUT R194, R194, 0xffff, RZ, 0xc0, !PT ;  /* 0x0000ffffc2c27812 */ /* 0x000fe400078ec0ff */
[----:B------:R-:W-:-:S02]  /*49af0*/  LOP3.LUT R222, R222, 0xffff, RZ, 0xc0, !PT ;  /* 0x0000ffffdede7812 */ /* 0x000fc400078ec0ff */
[--C-:B------:R-:W-:Y:S02]  /*49b00*/  PRMT R147, R186, 0x3340, R1.reuse ;  /* 0x00003340ba937816 */ /* 0x100fe40000000001 */
[----:B------:R-:W-:Y:S02]  /*49b10*/  PRMT R149, R194, 0x3340, R1 ;  /* 0x00003340c2957816 */ /* 0x000fe40000000001 */
[----:B--2---:R-:W-:-:S04]  /*49b20*/  LOP3.LUT R143, R213, 0xffff, RZ, 0xc0, !PT ;  /* 0x0000ffffd58f7812 */ /* 0x004fc800078ec0ff */
[----:B------:R-:W-:-:S04]  /*49b30*/  PRMT R150, R143, 0x3340, R242 ;  /* 0x000033408f967816 */ /* 0x000fc800000000f2 */
[----:B0-----:R-:W-:Y:S02]  /*49b40*/  PRMT R0, R150, 0x5410, R146 ;  /* 0x0000541096007816 */ /* 0x001fe40000000092 */
[----:B------:R-:W-:-:S03]  /*49b50*/  LOP3.LUT R213, R190, 0xffff, RZ, 0xc0, !PT ;  /* 0x0000ffffbed57812 */ /* 0x000fc600078ec0ff */
[----:B------:R4:W-:Y:S01]  /*49b60*/  STL [R1+0xf78], R0 ;  /* 0x000f780001007387 */ /* 0x0009e20000100800 */
[--C-:B------:R-:W-:Y:S02]  /*49b70*/  PRMT R148, R213, 0x3340, R1.reuse ;  /* 0x00003340d5947816 */ /* 0x100fe40000000001 */
[----:B---3--:R-:W-:Y:S02]  /*49b80*/  LOP3.LUT R144, R211, 0xffff, RZ, 0xc0, !PT ;  /* 0x0000ffffd3907812 */ /* 0x008fe400078ec0ff */
[----:B------:R-:W-:Y:S02]  /*49b90*/  LOP3.LUT R211, R198, 0xffff, RZ, 0xc0, !PT ;  /* 0x0000ffffc6d37812 */ /* 0x000fe400078ec0ff */
[----:B------:R-:W-:Y:S02]  /*49ba0*/  LOP3.LUT R145, R157, 0xffff, RZ, 0xc0, !PT ;  /* 0x0000ffff9d917812 */ /* 0x000fe400078ec0ff */
[----:B------:R-:W-:Y:S02]  /*49bb0*/  PRMT R151, R144, 0x3340, R238 ;  /* 0x0000334090977816 */ /* 0x000fe400000000ee */
[----:B------:R-:W-:-:S02]  /*49bc0*/  PRMT R150, R211, 0x3340, R1 ;  /* 0x00003340d3967816 */ /* 0x000fc40000000001 */
[----:B------:R-:W-:-:S05]  /*49bd0*/  PRMT R151, R151, 0x5410, R147 ;  /* 0x0000541097977816 */ /* 0x000fca0000000093 */
[----:B------:R-:W-:Y:S01]  /*49be0*/  STL [R1+0xf70], R151 ;  /* 0x000f709701007387 */ /* 0x000fe20000100800 */
[----:B----4-:R-:W-:-:S04]  /*49bf0*/  LOP3.LUT R0, R155, 0xffff, RZ, 0xc0, !PT ;  /* 0x0000ffff9b007812 */ /* 0x010fc800078ec0ff */
[----:B------:R-:W-:-:S04]  /*49c00*/  PRMT R155, R0, 0x3340, R226 ;  /* 0x00003340009b7816 */ /* 0x000fc800000000e2 */
[----:B------:R-:W-:Y:S02]  /*49c10*/  PRMT R147, R155, 0x5410, R149 ;  /* 0x000054109b937816 */ /* 0x000fe40000000095 */
[----:B------:R-:W-:Y:S02]  /*49c20*/  LOP3.LUT R146, R153, 0xffff, RZ, 0xc0, !PT ;  /* 0x0000ffff99927812 */ /* 0x000fe400078ec0ff */
[----:B------:R-:W-:Y:S02]  /*49c30*/  PRMT R153, R145, 0x3340, R230 ;  /* 0x0000334091997816 */ /* 0x000fe400000000e6 */
[----:B------:R-:W-:Y:S02]  /*49c40*/  PRMT R157, R146, 0x3340, R222 ;  /* 0x00003340929d7816 */ /* 0x000fe400000000de */
[----:B------:R-:W-:Y:S02]  /*49c50*/  PRMT R148, R153, 0x5410, R148 ;  /* 0x0000541099947816 */ /* 0x000fe40000000094 */
[----:B------:R-:W-:-:S03]  /*49c60*/  PRMT R149, R157, 0x5410, R150 ;  /* 0x000054109d957816 */ /* 0x000fc60000000096 */
[----:B------:R-:W-:Y:S01]  /*49c70*/  STL [R1+0xf80], R148 ;  /* 0x000f809401007387 */ /* 0x000fe20000100800 */
[----:B------:R-:W-:-:S03]  /*49c80*/  LOP3.LUT R150, R234, 0xffff, RZ, 0xc0, !PT ;  /* 0x0000ffffea967812 */ /* 0x000fc600078ec0ff */
[----:B------:R-:W-:Y:S04]  /*49c90*/  STL [R1+0xf94], R147 ;  /* 0x000f949301007387 */ /* 0x000fe80000100800 */
[----:B------:R0:W-:Y:S04]  /*49ca0*/  STL [R1+0xfa0], R149 ;  /* 0x000fa09501007387 */ /* 0x0001e80000100800 */
[----:B------:R-:W2:Y:S01]  /*49cb0*/  LDL.LU R234, [R1+0x22ac] ;  /* 0x0022ac0001ea7983 */ /* 0x000ea20000300800 */
[----:B0-----:R-:W-:-:S03]  /*49cc0*/  LOP3.LUT R149, R4, 0xffff, RZ, 0xc0, !PT ;  /* 0x0000ffff04957812 */ /* 0x001fc600078ec0ff */
[----:B------:R-:W3:Y:S01]  /*49cd0*/  LDL.LU R4, [R1+0x22a8] ;  /* 0x0022a80001047983 */ /* 0x000ee20000300800 */
[----:B------:R-:W-:Y:S02]  /*49ce0*/  SHF.R.U32.HI R37, RZ, 0x8, R37 ;  /* 0x00000008ff257819 */ /* 0x000fe40000011625 */
[----:B------:R-:W-:Y:S02]  /*49cf0*/  SHF.R.U32.HI R41, RZ, 0x8, R41 ;  /* 0x00000008ff297819 */ /* 0x000fe40000011629 */
[----:B------:R-:W-:Y:S02]  /*49d00*/  LOP3.LUT R37, R37, 0xffff, RZ, 0xc0, !PT ;  /* 0x0000ffff25257812 */ /* 0x000fe400078ec0ff */
[----:B------:R-:W-:Y:S02]  /*49d10*/  LOP3.LUT R41, R41, 0xffff, RZ, 0xc0, !PT ;  /* 0x0000ffff29297812 */ /* 0x000fe400078ec0ff */
[----:B------:R-:W-:Y:S02]  /*49d20*/  SHF.R.U32.HI R52, RZ, 0x8, R52 ;  /* 0x00000008ff347819 */ /* 0x000fe40000011634 */
[----:B------:R-:W-:-:S02]  /*49d30*/  SHF.R.U32.HI R50, RZ, 0x8, R50 ;  /* 0x00000008ff327819 */ /* 0x000fc40000011632 */
[----:B------:R-:W-:Y:S02]  /*49d40*/  SHF.R.U32.HI R54, RZ, 0x8, R54 ;  /* 0x00000008ff367819 */ /* 0x000fe40000011636 */
[----:B------:R-:W-:Y:S02]  /*49d50*/  SHF.R.U32.HI R57, RZ, 0x8, R57 ;  /* 0x00000008ff397819 */ /* 0x000fe40000011639 */
[----:B------:R-:W-:Y:S02]  /*49d60*/  SHF.R.U32.HI R61, RZ, 0x8, R61 ;  /* 0x00000008ff3d7819 */ /* 0x000fe4000001163d */
[----:B------:R-:W-:Y:S02]  /*49d70*/  PRMT R37, R37, 0x3340, R41 ;  /* 0x0000334025257816 */ /* 0x000fe40000000029 */
[----:B------:R-:W-:Y:S02]  /*49d80*/  LOP3.LUT R41, R52, 0xffff, RZ, 0xc0, !PT ;  /* 0x0000ffff34297812 */ /* 0x000fe400078ec0ff */
[----:B------:R-:W-:-:S02]  /*49d90*/  LOP3.LUT R52, R50, 0xffff, RZ, 0xc0, !PT ;  /* 0x0000ffff32347812 */ /* 0x000fc400078ec0ff */
[----:B------:R-:W-:Y:S02]  /*49da0*/  LOP3.LUT R54, R54, 0xffff, RZ, 0xc0, !PT ;  /* 0x0000ffff36367812 */ /* 0x000fe400078ec0ff */
[----:B------:R-:W-:Y:S02]  /*49db0*/  LOP3.LUT R57, R57, 0xffff, RZ, 0xc0, !PT ;  /* 0x0000ffff39397812 */ /* 0x000fe400078ec0ff */
[----:B------:R-:W-:Y:S02]  /*49dc0*/  LOP3.LUT R61, R61, 0xffff, RZ, 0xc0, !PT ;  /* 0x0000ffff3d3d7812 */ /* 0x000fe400078ec0ff */
[----:B------:R-:W-:Y:S02]  /*49dd0*/  SHF.R.U32.HI R56, RZ, 0x8, R56 ;  /* 0x00000008ff387819 */ /* 0x000fe40000011638 */
[----:B------:R-:W-:Y:S02]  /*49de0*/  SHF.R.U32.HI R60, RZ, 0x8, R60 ;  /* 0x00000008ff3c7819 */ /* 0x000fe4000001163c */
[----:B------:R-:W-:-:S02]  /*49df0*/  PRMT R52, R52, 0x3340, R54 ;  /* 0x0000334034347816 */ /* 0x000fc40000000036 */
[----:B------:R-:W-:Y:S01]  /*49e00*/  PRMT R54, R57, 0x3340, R61 ;  /* 0x0000334039367816 */ /* 0x000fe2000000003d */
[----:B------:R-:W-:Y:S01]  /*49e10*/  IMAD.SHL.U32 R61, R167, 0x8, RZ ;  /* 0x00000008a73d7824 */ /* 0x000fe200078e00ff */
[----:B------:R-:W-:Y:S02]  /*49e20*/  LOP3.LUT R56, R56, 0xffff, RZ, 0xc0, !PT ;  /* 0x0000ffff38387812 */ /* 0x000fe400078ec0ff */
[----:B------:R-:W-:Y:S02]  /*49e30*/  LOP3.LUT R60, R60, 0xffff, RZ, 0xc0, !PT ;  /* 0x0000ffff3c3c7812 */ /* 0x000fe400078ec0ff */
[----:B------:R-:W-:Y:S02]  /*49e40*/  SHF.R.U32.HI R0, RZ, 0x8, R0 ;  /* 0x00000008ff007819 */ /* 0x000fe40000011600 */
[----:B------:R-:W-:Y:S02]  /*49e50*/  SHF.R.U32.HI R226, RZ, 0x8, R226 ;  /* 0x00000008ffe27819 */ /* 0x000fe400000116e2 */
[----:B------:R-:W-:-:S02]  /*49e60*/  PRMT R56, R56, 0x3340, R60 ;  /* 0x0000334038387816 */ /* 0x000fc4000000003c */
[----:B------:R-:W-:Y:S02]  /*49e70*/  LOP3.LUT R0, R0, 0xffff, RZ, 0xc0, !PT ;  /* 0x0000ffff00007812 */ /* 0x000fe400078ec0ff */
[----:B------:R-:W-:Y:S02]  /*49e80*/  LOP3.LUT R60, R226, 0xffff, RZ, 0xc0, !PT ;  /* 0x0000ffffe23c7812 */ /* 0x000fe400078ec0ff */
[----:B------:R-:W-:Y:S02]  /*49e90*/  LOP3.LUT R61, R61, 0x300, RZ, 0xc0, !PT ;  /* 0x000003003d3d7812 */ /* 0x000fe400078ec0ff */
[----:B------:R-:W-:Y:S02]  /*49ea0*/  LOP3.LUT R147, R165, 0xffff, RZ, 0xc0, !PT ;  /* 0x0000ffffa5937812 */ /* 0x000fe400078ec0ff */
[----:B------:R-:W-:Y:S02]  /*49eb0*/  LOP3.LUT R218, R218, 0xffff, RZ, 0xc0, !PT ;  /* 0x0000ffffdada7812 */ /* 0x000fe400078ec0ff */
[----:B------:R-:W-:-:S02]  /*49ec0*/  LOP3.LUT R202, R202, 0xffff, RZ, 0xc0, !PT ;  /* 0x0000ffffcaca7812 */ /* 0x000fc400078ec0ff */
[----:B------:R-:W-:Y:S02]  /*49ed0*/  SHF.R.U32.HI R75, RZ, 0x8, R75 ;  /* 0x00000008ff4b7819 */ /* 0x000fe4000001164b */
[----:B------:R-:W-:Y:S02]  /*49ee0*/  SHF.R.U32.HI R80, RZ, 0x8, R80 ;  /* 0x00000008ff507819 */ /* 0x000fe40000011650 */
[----:B------:R-:W-:Y:S01]  /*49ef0*/  LOP3.LUT R190, R214, 0xffff, RZ, 0xc0, !PT ;  /* 0x0000ffffd6be7812 */ /* 0x000fe200078ec0ff */
[----:B------:R-:W-:Y:S01]  /*49f00*/  IMAD.MOV.U32 R214, RZ, RZ, R159 ;  /* 0x000000ffffd67224 */ /* 0x000fe200078e009f */
[----:B------:R-:W-:Y:S01]  /*49f10*/  PRMT R60, R0, 0x3340, R60 ;  /* 0x00003340003c7816 */ /* 0x000fe2000000003c */
[----:B------:R-:W-:Y:S01]  /*49f20*/  IMAD.IADD R0, R35, 0x1, R61 ;  /* 0x0000000123007824 */ /* 0x000fe200078e023d */
[----:B------:R-:W-:Y:S02]  /*49f30*/  PRMT R151, R202, 0x3340, R1 ;  /* 0x00003340ca977816 */ /* 0x000fe40000000001 */
[----:B------:R-:W-:-:S02]  /*49f40*/  PRMT R159, R147, 0x3340, R218 ;  /* 0x00003340939f7816 */ /* 0x000fc400000000da */
[----:B------:R-:W-:Y:S02]  /*49f50*/  SHF.R.U32.HI R77, RZ, 0x8, R77 ;  /* 0x00000008ff4d7819 */ /* 0x000fe4000001164d */
[----:B------:R-:W-:Y:S02]  /*49f60*/  SHF.R.U32.HI R81, RZ, 0x8, R81 ;  /* 0x00000008ff517819 */ /* 0x000fe40000011651 */
[----:B------:R-:W-:Y:S02]  /*49f70*/  SHF.R.U32.HI R44, RZ, 0x8, R44 ;  /* 0x00000008ff2c7819 */ /* 0x000fe4000001162c */
[----:B------:R-:W-:Y:S02]  /*49f80*/  SHF.R.U32.HI R48, RZ, 0x8, R48 ;  /* 0x00000008ff307819 */ /* 0x000fe40000011630 */
[----:B------:R-:W-:Y:S02]  /*49f90*/  LOP3.LUT R61, R75, 0xffff, RZ, 0xc0, !PT ;  /* 0x0000ffff4b3d7812 */ /* 0x000fe400078ec0ff */
[----:B------:R-:W-:-:S02]  /*49fa0*/  LOP3.LUT R80, R80, 0xffff, RZ, 0xc0, !PT ;  /* 0x0000ffff50507812 */ /* 0x000fc400078ec0ff */
[----:B------:R-:W-:Y:S02]  /*49fb0*/  LOP3.LUT R14, R14, 0xffff, RZ, 0xc0, !PT ;  /* 0x0000ffff0e0e7812 */ /* 0x000fe400078ec0ff */
[----:B------:R-:W-:Y:S02]  /*49fc0*/  SHF.R.U32.HI R63, RZ, 0x8, R63 ;  /* 0x00000008ff3f7819 */ /* 0x000fe4000001163f */
[----:B------:R-:W-:Y:S02]  /*49fd0*/  SHF.R.U32.HI R67, RZ, 0x8, R67 ;  /* 0x00000008ff437819 */ /* 0x000fe40000011643 */
[----:B------:R-:W-:Y:S02]  /*49fe0*/  LOP3.LUT R148, R163, 0xffff, RZ, 0xc0, !PT ;  /* 0x0000ffffa3947812 */ /* 0x000fe400078ec0ff */
[----:B------:R-:W-:Y:S02]  /*49ff0*/  LOP3.LUT R22, R22, 0xffff, RZ, 0xc0, !PT ;  /* 0x0000ffff16167812 */ /* 0x000fe400078ec0ff */
[----:B------:R-:W-:-:S02]  /*4a000*/  LOP3.LUT R198, R206, 0xffff, RZ, 0xc0, !PT ;  /* 0x0000ffffcec67812 */ /* 0x000fc400078ec0ff */
[----:B------:R-:W-:Y:S02]  /*4a010*/  PRMT R151, R159, 0x5410, R151 ;  /* 0x000054109f977816 */ /* 0x000fe40000000097 */
[----:B------:R-:W-:Y:S02]  /*4a020*/  LOP3.LUT R77, R77, 0xffff, RZ, 0xc0, !PT ;  /* 0x0000ffff4d4d7812 */ /* 0x000fe400078ec0ff */
[----:B------:R-:W-:Y:S02]  /*4a030*/  LOP3.LUT R81, R81, 0xffff, RZ, 0xc0, !PT ;  /* 0x0000ffff51517812 */ /* 0x000fe400078ec0ff */
[----:B------:R-:W-:Y:S02]  /*4a040*/  SHF.R.U32.HI R8, RZ, 0x8, R8 ;  /* 0x00000008ff087819 */ /* 0x000fe40000011608 */
[----:B------:R-:W-:Y:S02]  /*4a050*/  SHF.R.U32.HI R86, RZ, 0x8, R86 ;  /* 0x00000008ff567819 */ /* 0x000fe40000011656 */
[----:B------:R-:W-:-:S02]  /*4a060*/  LOP3.LUT R18, R18, 0xffff, RZ, 0xc0, !PT ;  /* 0x0000ffff12127812 */ /* 0x000fc400078ec0ff */
[----:B------:R-:W-:Y:S02]  /*4a070*/  LOP3.LUT R210, R210, 0xffff, RZ, 0xc0, !PT ;  /* 0x0000ffffd2d27812 */ /* 0x000fe400078ec0ff */
[----:B------:R-:W-:Y:S02]  /*4a080*/  LOP3.LUT R44, R44, 0xffff, RZ, 0xc0, !PT ;  /* 0x0000ffff2c2c7812 */ /* 0x000fe400078ec0ff */
[----:B------:R-:W-:Y:S02]  /*4a090*/  LOP3.LUT R48, R48, 0xffff, RZ, 0xc0, !PT ;  /* 0x0000ffff30307812 */ /* 0x000fe400078ec0ff */
[----:B------:R-:W-:Y:S02]  /*4a0a0*/  PRMT R61, R61, 0x3340, R80 ;  /* 0x000033403d3d7816 */ /* 0x000fe40000000050 */
[----:B------:R-:W-:Y:S02]  /*4a0b0*/  SHF.R.U32.HI R12, RZ, 0x8, R12 ;  /* 0x00000008ff0c7819 */ /* 0x000fe4000001160c */
[----:B------:R-:W-:-:S02]  /*4a0c0*/  SHF.R.U32.HI R10, RZ, 0x8, R10 ;  /* 0x00000008ff0a7819 */ /* 0x000fc4000001160a */
[----:B------:R-:W-:Y:S01]  /*4a0d0*/  SHF.R.U32.HI R117, RZ, 0x8, R117 ;  /* 0x00000008ff757819 */ /* 0x000fe20000011675 */
[----:B------:R-:W-:Y:S01]  /*4a0e0*/  IMAD.MOV.U32 R206, RZ, RZ, R161 ;  /* 0x000000ffffce7224 */ /* 0x000fe200078e00a1 */
[----:B------:R-:W-:Y:S02]  /*4a0f0*/  PRMT R157, R190, 0x3340, R1 ;  /* 0x00003340be9d7816 */ /* 0x000fe40000000001 */
[----:B------:R-:W-:Y:S02]  /*4a100*/  PRMT R165, R149, 0x3340, R14 ;  /* 0x0000334095a57816 */ /* 0x000fe4000000000e */
[----:B------:R-:W-:Y:S02]  /*4a110*/  SHF.R.U32.HI R49, RZ, 0x8, R49 ;  /* 0x00000008ff317819 */ /* 0x000fe40000011631 */
[----:B------:R-:W-:Y:S02]  /*4a120*/  LOP3.LUT R80, R63, 0xffff, RZ, 0xc0, !PT ;  /* 0x0000ffff3f507812 */ /* 0x000fe400078ec0ff */
[----:B------:R-:W-:-:S02]  /*4a130*/  LOP3.LUT R67, R67, 0xffff, RZ, 0xc0, !PT ;  /* 0x0000ffff43437812 */ /* 0x000fc400078ec0ff */
[----:B------:R-:W-:Y:S02]  /*4a140*/  SHF.R.U32.HI R196, RZ, 0x8, R196 ;  /* 0x00000008ffc47819 */ /* 0x000fe400000116c4 */
[----:B------:R-:W-:Y:S02]  /*4a150*/  SHF.R.U32.HI R64, RZ, 0x8, R64 ;  /* 0x00000008ff407819 */ /* 0x000fe40000011640 */
[----:B------:R-:W-:Y:S01]  /*4a160*/  SHF.R.U32.HI R6, RZ, 0x8, R6 ;  /* 0x00000008ff067819 */ /* 0x000fe20000011606 */
[----:B------:R0:W-:Y:S01]  /*4a170*/  STL [R1+0xf9c], R151 ;  /* 0x000f9c9701007387 */ /* 0x0001e20000100800 */
[----:B------:R-:W-:Y:S02]  /*4a180*/  PRMT R153, R198, 0x3340, R1 ;  /* 0x00003340c6997816 */ /* 0x000fe40000000001 */
[----:B------:R-:W-:Y:S02]  /*4a190*/  PRMT R161, R148, 0x3340, R22 ;  /* 0x0000334094a17816 */ /* 0x000fe40000000016 */
[----:B------:R-:W-:-:S02]  /*4a1a0*/  PRMT R77, R77, 0x3340, R81 ;  /* 0x000033404d4d7816 */ /* 0x000fc40000000051 */
[----:B------:R-:W-:Y:S02]  /*4a1b0*/  SHF.R.U32.HI R65, RZ, 0x8, R65 ;  /* 0x00000008ff417819 */ /* 0x000fe40000011641 */
[----:B------:R-:W-:Y:S02]  /*4a1c0*/  LOP3.LUT R8, R8, 0xffff, RZ, 0xc0, !PT ;  /* 0x0000ffff08087812 */ /* 0x000fe400078ec0ff */
[----:B------:R-:W-:Y:S02]  /*4a1d0*/  LOP3.LUT R86, R86, 0xffff, RZ, 0xc0, !PT ;  /* 0x0000ffff56567812 */ /* 0x000fe400078ec0ff */
[----:B------:R-:W-:Y:S02]  /*4a1e0*/  PRMT R155, R210, 0x3340, R1 ;  /* 0x00003340d29b7816 */ /* 0x000fe40000000001 */
[----:B------:R-:W-:Y:S02]  /*4a1f0*/  PRMT R163, R150, 0x3340, R18 ;  /* 0x0000334096a37816 */ /* 0x000fe40000000012 */
[----:B------:R-:W-:-:S02]  /*4a200*/  PRMT R44, R44, 0x3340, R48 ;  /* 0x000033402c2c7816 */ /* 0x000fc40000000030 */
[----:B------:R-:W-:Y:S02]  /*4a210*/  LOP3.LUT R81, R12, 0xffff, RZ, 0xc0, !PT ;  /* 0x0000ffff0c517812 */ /* 0x000fe400078ec0ff */
[----:B------:R-:W-:Y:S02]  /*4a220*/  LOP3.LUT R10, R10, 0xffff, RZ, 0xc0, !PT ;  /* 0x0000ffff0a0a7812 */ /* 0x000fe400078ec0ff */
[----:B------:R-:W-:Y:S02]  /*4a230*/  SHF.R.U32.HI R85, RZ, 0x8, R85 ;  /* 0x00000008ff557819 */ /* 0x000fe40000011655 */
[----:B------:R-:W-:Y:S02]  /*4a240*/  SHF.R.U32.HI R97, RZ, 0x8, R97 ;  /* 0x00000008ff617819 */ /* 0x000fe40000011661 */
[----:B------:R-:W-:Y:S02]  /*4a250*/  LOP3.LUT R117, R117, 0xffff, RZ, 0xc0, !PT ;  /* 0x0000ffff75757812 */ /* 0x000fe400078ec0ff */
[----:B------:R-:W-:-:S02]  /*4a260*/  SHF.R.U32.HI R101, RZ, 0x8, R101 ;  /* 0x00000008ff657819 */ /* 0x000fc40000011665 */
[----:B------:R-:W-:Y:S02]  /*4a270*/  SHF.R.U32.HI R105, RZ, 0x8, R105 ;  /* 0x00000008ff697819 */ /* 0x000fe40000011669 */
[----:B0-----:R-:W-:Y:S02]  /*4a280*/  PRMT R151, R165, 0x5410, R157 ;  /* 0x00005410a5977816 */ /* 0x001fe4000000009d */
[----:B------:R-:W-:Y:S02]  /*4a290*/  LOP3.LUT R48, R49, 0xffff, RZ, 0xc0, !PT ;  /* 0x0000ffff31307812 */ /* 0x000fe400078ec0ff */
[----:B------:R-:W-:Y:S02]  /*4a2a0*/  PRMT R12, R80, 0x3340, R67 ;  /* 0x00003340500c7816 */ /* 0x000fe40000000043 */
[----:B------:R-:W-:Y:S02]  /*4a2b0*/  SHF.R.U32.HI R119, RZ, 0x8, R119 ;  /* 0x00000008ff777819 */ /* 0x000fe40000011677 */
[----:B------:R-:W-:-:S02]  /*4a2c0*/  SHF.R.U32.HI R124, RZ, 0x8, R124 ;  /* 0x00000008ff7c7819 */ /* 0x000fc4000001167c */
[----:B------:R-:W-:Y:S01]  /*4a2d0*/  LOP3.LUT R49, R196, 0xffff, RZ, 0xc0, !PT ;  /* 0x0000ffffc4317812 */ /* 0x000fe200078ec0ff */
[----:B------:R-:W-:Y:S01]  /*4a2e0*/  IMAD.MOV.U32 R196, RZ, RZ, R175 ;  /* 0x000000ffffc47224 */ /* 0x000fe200078e00af */
[----:B------:R-:W-:Y:S02]  /*4a2f0*/  LOP3.LUT R67, R64, 0xffff, RZ, 0xc0, !PT ;  /* 0x0000ffff40437812 */ /* 0x000fe400078ec0ff */
[----:B------:R-:W-:Y:S02]  /*4a300*/  LOP3.LUT R165, R6, 0xffff, RZ, 0xc0, !PT ;  /* 0x0000ffff06a57812 */ /* 0x000fe400078ec0ff */
[----:B------:R-:W-:Y:S02]  /*4a310*/  PRMT R159, R161, 0x5410, R153 ;  /* 0x00005410a19f7816 */ /* 0x000fe40000000099 */
[----:B------:R-:W-:Y:S02]  /*4a320*/  LOP3.LUT R64, R65, 0xffff, RZ, 0xc0, !PT ;  /* 0x0000ffff41407812 */ /* 0x000fe400078ec0ff */
[----:B------:R-:W-:-:S02]  /*4a330*/  PRMT R6, R8, 0x3340, R86 ;  /* 0x0000334008067816 */ /* 0x000fc40000000056 */
[----:B------:R-:W-:Y:S02]  /*4a340*/  SHF.R.U32.HI R3, RZ, 0x8, R3 ;  /* 0x00000008ff037819 */ /* 0x000fe40000011603 */
[----:B------:R-:W-:Y:S02]  /*4a350*/  PRMT R153, R163, 0x5410, R155 ;  /* 0x00005410a3997816 */ /* 0x000fe4000000009b */
[----:B------:R-:W-:Y:S02]  /*4a360*/  SHF.R.U32.HI R78, RZ, 0x8, R78 ;  /* 0x00000008ff4e7819 */ /* 0x000fe4000001164e */
[----:B------:R-:W-:Y:S02]  /*4a370*/  SHF.R.U32.HI R232, RZ, 0x8, R232 ;  /* 0x00000008ffe87819 */ /* 0x000fe400000116e8 */
[----:B------:R-:W-:Y:S02]  /*4a380*/  PRMT R65, R10, 0x3340, R1 ;  /* 0x000033400a417816 */ /* 0x000fe40000000001 */
[----:B------:R-:W-:-:S02]  /*4a390*/  LOP3.LUT R85, R85, 0xffff, RZ, 0xc0, !PT ;  /* 0x0000ffff55557812 */ /* 0x000fc400078ec0ff */
[----:B------:R-:W-:Y:S02]  /*4a3a0*/  LOP3.LUT R97, R97, 0xffff, RZ, 0xc0, !PT ;  /* 0x0000ffff61617812 */ /* 0x000fe400078ec0ff */
[----:B------:R-:W-:Y:S02]  /*4a3b0*/  PRMT R175, R117, 0x3340, R1 ;  /* 0x0000334075af7816 */ /* 0x000fe40000000001 */
[----:B------:R-:W-:Y:S02]  /*4a3c0*/  LOP3.LUT R101, R101, 0xffff, RZ, 0xc0, !PT ;  /* 0x0000ffff65657812 */ /* 0x000fe400078ec0ff */
[----:B------:R-:W-:Y:S02]  /*4a3d0*/  LOP3.LUT R8, R105, 0xffff, RZ, 0xc0, !PT ;  /* 0x0000ffff69087812 */ /* 0x000fe400078ec0ff */
[----:B------:R-:W-:Y:S02]  /*4a3e0*/  SHF.R.U32.HI R110, RZ, 0x8, R110 ;  /* 0x00000008ff6e7819 */ /* 0x000fe4000001166e */
[----:B------:R-:W-:-:S02]  /*4a3f0*/  SHF.R.U32.HI R114, RZ, 0x8, R114 ;  /* 0x00000008ff727819 */ /* 0x000fc40000011672 */
[----:B------:R-:W-:Y:S02]  /*4a400*/  SHF.R.U32.HI R163, RZ, 0x8, R103 ;  /* 0x00000008ffa37819 */ /* 0x000fe40000011667 */
[----:B------:R-:W-:Y:S02]  /*4a410*/  SHF.R.U32.HI R10, RZ, 0x8, R107 ;  /* 0x00000008ff0a7819 */ /* 0x000fe4000001166b */
[----:B------:R-:W-:Y:S02]  /*4a420*/  SHF.R.U32.HI R180, RZ, 0x8, R180 ;  /* 0x00000008ffb47819 */ /* 0x000fe400000116b4 */
[----:B------:R-:W-:Y:S02]  /*4a430*/  LOP3.LUT R117, R119, 0xffff, RZ, 0xc0, !PT ;  /* 0x0000ffff77757812 */ /* 0x000fe400078ec0ff */
[----:B------:R-:W-:Y:S02]  /*4a440*/  LOP3.LUT R124, R124, 0xffff, RZ, 0xc0, !PT ;  /* 0x0000ffff7c7c7812 */ /* 0x000fe400078ec0ff */
[----:B------:R-:W-:-:S02]  /*4a450*/  LOP3.LUT R105, R3, 0xffff, RZ, 0xc0, !PT ;  /* 0x0000ffff03697812 */ /* 0x000fc400078ec0ff */
[----:B------:R-:W-:Y:S02]  /*4a460*/  LOP3.LUT R78, R78, 0xffff, RZ, 0xc0, !PT ;  /* 0x0000ffff4e4e7812 */ /* 0x000fe400078ec0ff */
[----:B------:R-:W-:Y:S02]  /*4a470*/  LOP3.LUT R232, R232, 0xffff, RZ, 0xc0, !PT ;  /* 0x0000ffffe8e87812 */ /* 0x000fe400078ec0ff */
[----:B------:R-:W-:Y:S02]  /*4a480*/  PRMT R85, R85, 0x3340, R97 ;  /* 0x0000334055557816 */ /* 0x000fe40000000061 */
[----:B------:R-:W-:Y:S02]  /*4a490*/  PRMT R3, R101, 0x3340, R8 ;  /* 0x0000334065037816 */ /* 0x000fe40000000008 */
[----:B------:R-:W-:Y:S02]  /*4a4a0*/  LOP3.LUT R110, R110, 0xffff, RZ, 0xc0, !PT ;  /* 0x0000ffff6e6e7812 */ /* 0x000fe400078ec0ff */
[----:B------:R-:W-:-:S02]  /*4a4b0*/  LOP3.LUT R114, R114, 0xffff, RZ, 0xc0, !PT ;  /* 0x0000ffff72727812 */ /* 0x000fc400078ec0ff */
[----:B------:R-:W-:Y:S02]  /*4a4c0*/  LOP3.LUT R163, R163, 0xffff, RZ, 0xc0, !PT ;  /* 0x0000ffffa3a37812 */ /* 0x000fe400078ec0ff */
[----:B------:R-:W-:Y:S02]  /*4a4d0*/  LOP3.LUT R10, R10, 0xffff, RZ, 0xc0, !PT ;  /* 0x0000ffff0a0a7812 */ /* 0x000fe400078ec0ff */
[----:B------:R-:W-:Y:S02]  /*4a4e0*/  LOP3.LUT R8, R180, 0xffff, RZ, 0xc0, !PT ;  /* 0x0000ffffb4087812 */ /* 0x000fe400078ec0ff */
[----:B------:R-:W-:Y:S02]  /*4a4f0*/  PRMT R117, R117, 0x3340, R124 ;  /* 0x0000334075757816 */ /* 0x000fe4000000007c */
[----:B------:R-:W-:Y:S02]  /*4a500*/  SHF.R.U32.HI R97, RZ, 0x8, R15 ;  /* 0x00000008ff617819 */ /* 0x000fe4000001160f */
[----:B------:R-:W-:-:S02]  /*4a510*/  LOP3.LUT R15, R88, 0xffff, RZ, 0xc0, !PT ;  /* 0x0000ffff580f7812 */ /* 0x000fc400078ec0ff */
[----:B------:R-:W-:Y:S02]  /*4a520*/  LOP3.LUT R90, R90, 0xffff, RZ, 0xc0, !PT ;  /* 0x0000ffff5a5a7812 */ /* 0x000fe400078ec0ff */
[----:B------:R-:W-:Y:S02]  /*4a530*/  LOP3.LUT R119, R24, 0xffff, RZ, 0xc0, !PT ;  /* 0x0000ffff18777812 */ /* 0x000fe400078ec0ff */
[----:B------:R-:W-:Y:S02]  /*4a540*/  LOP3.LUT R124, R26, 0xffff, RZ, 0xc0, !PT ;  /* 0x0000ffff1a7c7812 */ /* 0x000fe400078ec0ff */
[----:B------:R-:W-:Y:S02]  /*4a550*/  PRMT R63, R78, 0x3340, R232 ;  /* 0x000033404e3f7816 */ /* 0x000fe400000000e8 */
[----:B------:R-:W-:Y:S02]  /*4a560*/  PRMT R180, R110, 0x3340, R114 ;  /* 0x000033406eb47816 */ /* 0x000fe40000000072 */
[----:B------:R-:W-:-:S02]  /*4a570*/  PRMT R163, R163, 0x3340, R10 ;  /* 0x00003340a3a37816 */ /* 0x000fc4000000000a */
[----:B------:R-:W-:Y:S02]  /*4a580*/  PRMT R114, R8, 0x3340, R1 ;  /* 0x0000334008727816 */ /* 0x000fe40000000001 */
[----:B------:R-:W-:Y:S02]  /*4a590*/  SHF.R.U32.HI R88, RZ, 0x8, R9 ;  /* 0x00000008ff587819 */ /* 0x000fe40000011609 */
[----:B------:R-:W-:Y:S02]  /*4a5a0*/  SHF.R.U32.HI R78, RZ, 0x8, R11 ;  /* 0x00000008ff4e7819 */ /* 0x000fe4000001160b */
[----:B------:R-:W-:Y:S02]  /*4a5b0*/  PRMT R8, R73, 0x4210, R15 ;  /* 0x0000421049087816 */ /* 0x000fe4000000000f */
[----:B------:R-:W-:Y:S02]  /*4a5c0*/  PRMT R9, R70, 0x4210, R90 ;  /* 0x0000421046097816 */ /* 0x000fe4000000005a */
[----:B------:R-:W-:-:S02]  /*4a5d0*/  SHF.R.U32.HI R69, RZ, 0x8, R69 ;  /* 0x00000008ff457819 */ /* 0x000fc40000011645 */
[----:B------:R-:W-:Y:S02]  /*4a5e0*/  SHF.R.U32.HI R68, RZ, 0x8, R68 ;  /* 0x00000008ff447819 */ /* 0x000fe40000011644 */
[----:B------:R-:W-:Y:S02]  /*4a5f0*/  SHF.R.U32.HI R152, RZ, 0x8, R152 ;  /* 0x00000008ff987819 */ /* 0x000fe40000011698 */
[----:B------:R-:W-:Y:S02]  /*4a600*/  SHF.R.U32.HI R74, RZ, 0x8, R74 ;  /* 0x00000008ff4a7819 */ /* 0x000fe4000001164a */
[----:B------:R-:W-:Y:S02]  /*4a610*/  SHF.R.U32.HI R79, RZ, 0x8, R79 ;  /* 0x00000008ff4f7819 */ /* 0x000fe4000001164f */
[----:B------:R-:W-:Y:S01]  /*4a620*/  SHF.R.U32.HI R82, RZ, 0x8, R82 ;  /* 0x00000008ff527819 */ /* 0x000fe20000011652 */
[----:B------:R-:W-:Y:S01]  /*4a630*/  STL [R1+0xfc4], R159 ;  /* 0x000fc49f01007387 */ /* 0x000fe20000100800 */
[----:B------:R-:W-:-:S02]  /*4a640*/  PRMT R10, R71, 0x4210, R119 ;  /* 0x00004210470a7816 */ /* 0x000fc40000000077 */
[----:B------:R-:W-:Y:S02]  /*4a650*/  SHF.R.U32.HI R33, RZ, 0x8, R33 ;  /* 0x00000008ff217819 */ /* 0x000fe40000011621 */
[----:B------:R-:W-:Y:S02]  /*4a660*/  SHF.R.U32.HI R25, RZ, 0x8, R25 ;  /* 0x00000008ff197819 */ /* 0x000fe40000011619 */
[----:B------:R-:W-:Y:S02]  /*4a670*/  SHF.R.U32.HI R29, RZ, 0x8, R29 ;  /* 0x00000008ff1d7819 */ /* 0x000fe4000001161d */
[----:B------:R-:W-:Y:S02]  /*4a680*/  SHF.R.U32.HI R251, RZ, 0x8, R251 ;  /* 0x00000008fffb7819 */ /* 0x000fe400000116fb */
[----:B------:R-:W-:Y:S02]  /*4a690*/  SHF.R.U32.HI R27, RZ, 0x8, R27 ;  /* 0x00000008ff1b7819 */ /* 0x000fe4000001161b */
[----:B------:R-:W-:-:S02]  /*4a6a0*/  SHF.R.U32.HI R31, RZ, 0x8, R31 ;  /* 0x00000008ff1f7819 */ /* 0x000fc4000001161f */
        /* <DEDUP_REMOVED lines=37> */
[----:B------:R-:W-:Y:S02]  /*4a900*/  LOP3.LUT R92, R92, 0xffff, RZ, 0xc0, !PT ;  /* 0x0000ffff5c5c7812 */ /* 0x000fe400078ec0ff */
[----:B------:R-:W-:Y:S02]  /*4a910*/  LOP3.LUT R94, R94, 0xffff, RZ, 0xc0, !PT ;  /* 0x0000ffff5e5e7812 */ /* 0x000fe400078ec0ff */
        /* <DEDUP_REMOVED lines=24> */
[----:B------:R-:W-:Y:S01]  /*4aaa0*/  SHF.R.U32.HI R7, RZ, 0x8, R7 ;  /* 0x00000008ff077819 */ /* 0x000fe20000011607 */
[----:B------:R-:W-:Y:S01]  /*4aab0*/  BAR.SYNC.DEFER_BLOCKING 0x0 ;  /* 0x0000000000007b1d */ /* 0x000fe20000010000 */
[----:B------:R-:W-:Y:S02]  /*4aac0*/  PRMT R11, R72, 0x4210, R124 ;  /* 0x00004210480b7816 */ /* 0x000fe4000000007c */
[----:B------:R-:W-:-:S02]  /*4aad0*/  LOP3.LUT R69, R69, 0xffff, RZ, 0xc0, !PT ;  /* 0x0000ffff45457812 */ /* 0x000fc400078ec0ff */
[----:B------:R-:W-:Y:S02]  /*4aae0*/  LOP3.LUT R68, R68, 0xffff, RZ, 0xc0, !PT ;  /* 0x0000ffff44447812 */ /* 0x000fe400078ec0ff */
[----:B------:R-:W-:Y:S02]  /*4aaf0*/  LOP3.LUT R96, R96, 0xffff, RZ, 0xc0, !PT ;  /* 0x0000ffff60607812 */ /* 0x000fe400078ec0ff */
[----:B------:R-:W-:Y:S02]  /*4ab00*/  LOP3.LUT R32, R32, 0xffff, RZ, 0xc0, !PT ;  /* 0x0000ffff20207812 */ /* 0x000fe400078ec0ff */
[----:B------:R-:W-:Y:S02]  /*4ab10*/  LOP3.LUT R34, R34, 0xffff, RZ, 0xc0, !PT ;  /* 0x0000ffff22227812 */ /* 0x000fe400078ec0ff */
[----:B------:R-:W-:Y:S02]  /*4ab20*/  SHF.R.U32.HI R148, RZ, 0x8, R148 ;  /* 0x00000008ff947819 */ /* 0x000fe40000011694 */
[----:B------:R-:W-:-:S02]  /*4ab30*/  SHF.R.U32.HI R22, RZ, 0x8, R22 ;  /* 0x00000008ff167819 */ /* 0x000fc40000011616 */
[----:B------:R-:W-:Y:S02]  /*4ab40*/  SHF.R.U32.HI R184, RZ, 0x8, R184 ;  /* 0x00000008ffb87819 */ /* 0x000fe400000116b8 */
[----:B------:R-:W-:Y:S02]  /*4ab50*/  SHF.R.U32.HI R104, RZ, 0x8, R104 ;  /* 0x00000008ff687819 */ /* 0x000fe40000011668 */
[----:B------:R-:W-:Y:S02]  /*4ab60*/  SHF.R.U32.HI R240, RZ, 0x8, R240 ;  /* 0x00000008fff07819 */ /* 0x000fe400000116f0 */
[----:B------:R-:W-:Y:S01]  /*4ab70*/  SHF.R.U32.HI R17, RZ, 0x8, R17 ;  /* 0x00000008ff117819 */ /* 0x000fe20000011611 */
[----:B------:R0:W-:Y:S01]  /*4ab80*/  STSM.16.M88.4 [R0], R8 ;  /* 0x0000000800007844 */ /* 0x0001e20000000200 */
[----:B------:R-:W-:Y:S02]  /*4ab90*/  PRMT R64, R64, 0x3340, R69 ;  /* 0x0000334040407816 */ /* 0x000fe40000000045 */
        /* <DEDUP_REMOVED lines=42> */
[----:B------:R-:W-:Y:S01]  /*4ae40*/  SHF.R.U32.HI R157, RZ, 0x8, R219 ;  /* 0x00000008ff9d7819 */ /* 0x000fe200000116db */
[----:B------:R-:W-:Y:S01]  /*4ae50*/  IMAD.MOV.U32 R226, RZ, RZ, R196 ;  /* 0x000000ffffe27224 */ /* 0x000fe200078e00c4 */
[----:B------:R-:W-:Y:S01]  /*4ae60*/  LOP3.LUT R152, R152, 0xffff, RZ, 0xc0, !PT ;  /* 0x0000ffff98987812 */ /* 0x000fe200078ec0ff */
[----:B------:R-:W1:Y:S01]  /*4ae70*/  LDC R73, c[0x0][0x248] ;  /* 0x00009200ff497b82 */ /* 0x000e620000000800 */
[----:B------:R-:W-:-:S02]  /*4ae80*/  LOP3.LUT R69, R74, 0xffff, RZ, 0xc0, !PT ;  /* 0x0000ffff4a457812 */ /* 0x000fc400078ec0ff */
[----:B------:R-:W-:Y:S02]  /*4ae90*/  LOP3.LUT R79, R79, 0xffff, RZ, 0xc0, !PT ;  /* 0x0000ffff4f4f7812 */ /* 0x000fe400078ec0ff */
[----:B------:R-:W-:Y:S02]  /*4aea0*/  LOP3.LUT R82, R82, 0xffff, RZ, 0xc0, !PT ;  /* 0x0000ffff52527812 */ /* 0x000fe400078ec0ff */
[----:B------:R-:W-:Y:S01]  /*4aeb0*/  PRMT R67, R67, 0x3340, R68 ;  /* 0x0000334043437816 */ /* 0x000fe20000000044 */
[----:B------:R4:W-:Y:S01]  /*4aec0*/  STL [R1+0xfd0], R153 ;  /* 0x000fd09901007387 */ /* 0x0009e20000100800 */
[----:B------:R-:W-:Y:S01]  /*4aed0*/  PRMT R68, R152, 0x3340, R1 ;  /* 0x0000334098447816 */ /* 0x000fe20000000001 */
[----:B0-----:R-:W0:Y:S01]  /*4aee0*/  LDC.64 R8, c[0x0][0x220] ;  /* 0x00008800ff087b82 */ /* 0x001e220000000a00 */
[----:B------:R-:W-:Y:S02]  /*4aef0*/  PRMT R69, R69, 0x3340, R79 ;  /* 0x0000334045457816 */ /* 0x000fe4000000004f */
[----:B------:R-:W-:-:S02]  /*4af00*/  PRMT R159, R82, 0x3340, R1 ;  /* 0x00003340529f7816 */ /* 0x000fc40000000001 */
[----:B------:R-:W-:Y:S02]  /*4af10*/  PRMT R26, R67, 0x5410, R68 ;  /* 0x00005410431a7816 */ /* 0x000fe40000000044 */
[----:B------:R-:W-:Y:S01]  /*4af20*/  PRMT R159, R69, 0x5410, R159 ;  /* 0x00005410459f7816 */ /* 0x000fe2000000009f */
[----:B------:R-:W-:Y:S01]  /*4af30*/  BAR.SYNC.DEFER_BLOCKING 0x0 ;  /* 0x0000000000007b1d */ /* 0x000fe20000010000 */
[----:B------:R-:W-:Y:S02]  /*4af40*/  LOP3.LUT R33, R33, 0xffff, RZ, 0xc0, !PT ;  /* 0x0000ffff21217812 */ /* 0x000fe400078ec0ff */
[----:B------:R-:W-:Y:S02]  /*4af50*/  LOP3.LUT R25, R25, 0xffff, RZ, 0xc0, !PT ;  /* 0x0000ffff19197812 */ /* 0x000fe400078ec0ff */
[----:B------:R-:W-:-:S03]  /*4af60*/  LOP3.LUT R29, R29, 0xffff, RZ, 0xc0, !PT ;  /* 0x0000ffff1d1d7812 */ /* 0x000fc600078ec0ff */
[----:B------:R-:W3:Y:S01]  /*4af70*/  LDC.64 R10, c[0x0][0x220] ;  /* 0x00008800ff0a7b82 */ /* 0x000ee20000000a00 */
[----:B------:R-:W-:Y:S02]  /*4af80*/  LOP3.LUT R251, R251, 0xffff, RZ, 0xc0, !PT ;  /* 0x0000fffffbfb7812 */ /* 0x000fe400078ec0ff */
[----:B------:R-:W-:Y:S02]  /*4af90*/  LOP3.LUT R27, R27, 0xffff, RZ, 0xc0, !PT ;  /* 0x0000ffff1b1b7812 */ /* 0x000fe400078ec0ff */
[----:B------:R-:W-:Y:S02]  /*4afa0*/  LOP3.LUT R31, R31, 0xffff, RZ, 0xc0, !PT ;  /* 0x0000ffff1f1f7812 */ /* 0x000fe400078ec0ff */
[----:B------:R-:W-:Y:S01]  /*4afb0*/  LOP3.LUT R38, R38, 0xffff, RZ, 0xc0, !PT ;  /* 0x0000ffff26267812 */ /* 0x000fe200078ec0ff */
[----:B------:R-:W1:Y:S01]  /*4afc0*/  LDC R72, c[0x0][0x248] ;  /* 0x00009200ff487b82 */ /* 0x000e620000000800 */
[----:B------:R-:W-:Y:S02]  /*4afd0*/  LOP3.LUT R20, R20, 0xffff, RZ, 0xc0, !PT ;  /* 0x0000ffff14147812 */ /* 0x000fe400078ec0ff */
[----:B------:R-:W-:-:S02]  /*4afe0*/  LOP3.LUT R62, R62, 0xffff, RZ, 0xc0, !PT ;  /* 0x0000ffff3e3e7812 */ /* 0x000fc400078ec0ff */
[----:B------:R-:W-:Y:S02]  /*4aff0*/  LOP3.LUT R66, R66, 0xffff, RZ, 0xc0, !PT ;  /* 0x0000ffff42427812 */ /* 0x000fe400078ec0ff */
[----:B------:R-:W-:Y:S01]  /*4b000*/  LOP3.LUT R154, R154, 0xffff, RZ, 0xc0, !PT ;  /* 0x0000ffff9a9a7812 */ /* 0x000fe200078ec0ff */
[----:B------:R-:W1:Y:S01]  /*4b010*/  LDC R196, c[0x0][0x248] ;  /* 0x00009200ffc47b82 */ /* 0x000e620000000800 */
[----:B------:R-:W1:Y:S01]  /*4b020*/  LDS.128 R68, [R2] ;  /* 0x0000000002447984 */ /* 0x000e620000000c00 */
[----:B------:R-:W-:Y:S02]  /*4b030*/  LOP3.LUT R176, R176, 0xffff, RZ, 0xc0, !PT ;  /* 0x0000ffffb0b07812 */ /* 0x000fe400078ec0ff */
[----:B------:R-:W-:Y:S02]  /*4b040*/  PRMT R33, R33, 0x3340, R1 ;  /* 0x0000334021217816 */ /* 0x000fe40000000001 */
[----:B------:R-:W-:Y:S02]  /*4b050*/  PRMT R25, R25, 0x3340, R29 ;  /* 0x0000334019197816 */ /* 0x000fe4000000001d */
[----:B------:R-:W-:-:S02]  /*4b060*/  PRMT R251, R251, 0x3340, R1 ;  /* 0x00003340fbfb7816 */ /* 0x000fc40000000001 */
[----:B------:R-:W-:Y:S02]  /*4b070*/  PRMT R27, R27, 0x3340, R31 ;  /* 0x000033401b1b7816 */ /* 0x000fe4000000001f */
[----:B------:R-:W-:Y:S02]  /*4b080*/  PRMT R20, R38, 0x3340, R20 ;  /* 0x0000334026147816 */ /* 0x000fe40000000014 */
[----:B------:R-:W-:Y:S02]  /*4b090*/  PRMT R62, R62, 0x3340, R66 ;  /* 0x000033403e3e7816 */ /* 0x000fe40000000042 */
[----:B------:R-:W-:Y:S01]  /*4b0a0*/  LOP3.LUT R38, R233, 0xffff, RZ, 0xc0, !PT ;  /* 0x0000ffffe9267812 */ /* 0x000fe200078ec0ff */
[----:B------:R-:W-:Y:S01]  /*4b0b0*/  IMAD.MOV.U32 R233, RZ, RZ, R187 ;  /* 0x000000ffffe97224 */ /* 0x000fe200078e00bb */
[--C-:B------:R-:W-:Y:S02]  /*4b0c0*/  PRMT R66, R81, 0x3340, R1.reuse ;  /* 0x0000334051427816 */ /* 0x100fe40000000001 */
[----:B------:R-:W-:-:S02]  /*4b0d0*/  PRMT R74, R154, 0x3340, R1 ;  /* 0x000033409a4a7816 */ /* 0x000fc40000000001 */
[----:B------:R-:W-:Y:S02]  /*4b0e0*/  LOP3.LUT R29, R239, 0xffff, RZ, 0xc0, !PT ;  /* 0x0000ffffef1d7812 */ /* 0x000fe400078ec0ff */
[----:B------:R-:W-:Y:S02]  /*4b0f0*/  PRMT R187, R176, 0x3340, R1 ;  /* 0x00003340b0bb7816 */ /* 0x000fe40000000001 */
[----:B------:R-:W-:Y:S02]  /*4b100*/  LOP3.LUT R107, R178, 0xffff, RZ, 0xc0, !PT ;  /* 0x0000ffffb26b7812 */ /* 0x000fe400078ec0ff */
[----:B------:R-:W-:Y:S02]  /*4b110*/  LOP3.LUT R31, R51, 0xffff, RZ, 0xc0, !PT ;  /* 0x0000ffff331f7812 */ /* 0x000fe400078ec0ff */
[----:B------:R-:W-:Y:S02]  /*4b120*/  LOP3.LUT R55, R55, 0xffff, RZ, 0xc0, !PT ;  /* 0x0000ffff37377812 */ /* 0x000fe400078ec0ff */
[----:B------:R-:W-:-:S02]  /*4b130*/  PRMT R178, R25, 0x5410, R33 ;  /* 0x0000541019b27816 */ /* 0x000fc40000000021 */
[----:B------:R-:W-:Y:S02]  /*4b140*/  PRMT R176, R27, 0x5410, R251 ;  /* 0x000054101bb07816 */ /* 0x000fe400000000fb */
[----:B------:R-:W-:Y:S02]  /*4b150*/  LOP3.LUT R5, R5, 0xffff, RZ, 0xc0, !PT ;  /* 0x0000ffff05057812 */ /* 0x000fe400078ec0ff */
[----:B------:R-:W-:Y:S02]  /*4b160*/  PRMT R24, R62, 0x5410, R66 ;  /* 0x000054103e187816 */ /* 0x000fe40000000042 */
[----:B------:R-:W-:Y:S02]  /*4b170*/  LOP3.LUT R150, R150, 0xffff, RZ, 0xc0, !PT ;  /* 0x0000ffff96967812 */ /* 0x000fe400078ec0ff */
[----:B------:R-:W-:Y:S02]  /*4b180*/  LOP3.LUT R18, R18, 0xffff, RZ, 0xc0, !PT ;  /* 0x0000ffff12127812 */ /* 0x000fe400078ec0ff */
[----:B------:R-:W-:-:S02]  /*4b190*/  LOP3.LUT R210, R210, 0xffff, RZ, 0xc0, !PT ;  /* 0x0000ffffd2d27812 */ /* 0x000fc400078ec0ff */
[----:B------:R-:W-:Y:S02]  /*4b1a0*/  LOP3.LUT R102, R102, 0xffff, RZ, 0xc0, !PT ;  /* 0x0000ffff66667812 */ /* 0x000fe400078ec0ff */
[----:B------:R-:W-:Y:S02]  /*4b1b0*/  LOP3.LUT R106, R106, 0xffff, RZ, 0xc0, !PT ;  /* 0x0000ffff6a6a7812 */ /* 0x000fe400078ec0ff */
[----:B------:R-:W-:Y:S02]  /*4b1c0*/  PRMT R26, R26, 0x5210, R119 ;  /* 0x000052101a1a7816 */ /* 0x000fe40000000077 */
[----:B------:R-:W-:Y:S02]  /*4b1d0*/  LOP3.LUT R39, R39, 0xffff, RZ, 0xc0, !PT ;  /* 0x0000ffff27277812 */ /* 0x000fe400078ec0ff */
[----:B------:R-:W-:Y:S02]  /*4b1e0*/  LOP3.LUT R16, R16, 0xffff, RZ, 0xc0, !PT ;  /* 0x0000ffff10107812 */ /* 0x000fe400078ec0ff */
[----:B------:R-:W-:-:S02]  /*4b1f0*/  LOP3.LUT R212, R212, 0xffff, RZ, 0xc0, !PT ;  /* 0x0000ffffd4d47812 */ /* 0x000fc400078ec0ff */
[----:B------:R-:W-:Y:S02]  /*4b200*/  LOP3.LUT R43, R43, 0xffff, RZ, 0xc0, !PT ;  /* 0x0000ffff2b2b7812 */ /* 0x000fe400078ec0ff */
[----:B------:R-:W-:Y:S01]  /*4b210*/  LOP3.LUT R47, R47, 0xffff, RZ, 0xc0, !PT ;  /* 0x0000ffff2f2f7812 */ /* 0x000fe200078ec0ff */
[----:B------:R-:W-:Y:S01]  /*4b220*/  IMAD.MOV.U32 R239, RZ, RZ, R174 ;  /* 0x000000ffffef7224 */ /* 0x000fe200078e00ae */
[----:B------:R-:W-:Y:S02]  /*4b230*/  PRMT R25, R12, 0x5410, R65 ;  /* 0x000054100c197816 */ /* 0x000fe40000000041 */
[----:B------:R-:W-:Y:S02]  /*4b240*/  LOP3.LUT R84, R84, 0xffff, RZ, 0xc0, !PT ;  /* 0x0000ffff54547812 */ /* 0x000fe400078ec0ff */
[----:B------:R-:W-:Y:S01]  /*4b250*/  LOP3.LUT R95, R95, 0xffff, RZ, 0xc0, !PT ;  /* 0x0000ffff5f5f7812 */ /* 0x000fe200078ec0ff */
[----:B------:R2:W-:Y:S01]  /*4b260*/  STL [R1+0xfe0], R151 ;  /* 0x000fe09701007387 */ /* 0x0005e20000100800 */
[----:B------:R-:W-:Y:S01]  /*4b270*/  PRMT R27, R64, 0x5410, R74 ;  /* 0x00005410401b7816 */ /* 0x000fe2000000004a */
[----:B------:R-:W1:Y:S08]  /*4b280*/  LDC R33, c[0x0][0x248] ;  /* 0x00009200ff217b82 */ /* 0x000e700000000800 */
[----:B------:R-:W-:Y:S01]  /*4b290*/  BAR.SYNC.DEFER_BLOCKING 0x0 ;  /* 0x0000000000007b1d */ /* 0x000fe20000010000 */
[----:B------:R-:W-:-:S02]  /*4b2a0*/  PRMT R29, R29, 0x3340, R1 ;  /* 0x000033401d1d7816 */ /* 0x000fc40000000001 */
[----:B------:R-:W-:Y:S02]  /*4b2b0*/  PRMT R31, R31, 0x3340, R55 ;  /* 0x000033401f1f7816 */ /* 0x000fe40000000037 */
[----:B------:R-:W-:-:S03]  /*4b2c0*/  PRMT R80, R5, 0x3340, R1 ;  /* 0x0000334005507816 */ /* 0x000fc60000000001 */
[----:B------:R-:W1:Y:S01]  /*4b2d0*/  LDC R74, c[0x0][0x248] ;  /* 0x00009200ff4a7b82 */ /* 0x000e620000000800 */
[----:B------:R-:W-:Y:S02]  /*4b2e0*/  PRMT R24, R24, 0x5210, R15 ;  /* 0x0000521018187816 */ /* 0x000fe4000000000f */
[----:B------:R-:W-:Y:S02]  /*4b2f0*/  PRMT R25, R25, 0x5210, R90 ;  /* 0x0000521019197816 */ /* 0x000fe4000000005a */
[----:B------:R-:W-:Y:S02]  /*4b300*/  PRMT R27, R27, 0x5210, R124 ;  /* 0x000052101b1b7816 */ /* 0x000fe4000000007c */
[----:B------:R-:W-:Y:S01]  /*4b310*/  SHF.R.U32.HI R5, RZ, 0x8, R249 ;  /* 0x00000008ff057819 */ /* 0x000fe200000116f9 */
[----:B------:R-:W1:Y:S01]  /*4b320*/  LDC R90, c[0x0][0x248] ;  /* 0x00009200ff5a7b82 */ /* 0x000e620000000800 */
[----:B------:R-:W-:Y:S02]  /*4b330*/  PRMT R18, R150, 0x3340, R18 ;  /* 0x0000334096127816 */ /* 0x000fe40000000012 */
[----:B------:R-:W-:-:S02]  /*4b340*/  PRMT R210, R210, 0x3340, R1 ;  /* 0x00003340d2d27816 */ /* 0x000fc40000000001 */
[----:B----4-:R-:W-:Y:S02]  /*4b350*/  PRMT R153, R31, 0x5410, R29 ;  /* 0x000054101f997816 */ /* 0x010fe4000000001d */
[----:B------:R-:W-:Y:S01]  /*4b360*/  PRMT R106, R102, 0x3340, R106 ;  /* 0x00003340666a7816 */ /* 0x000fe2000000006a */
[----:B------:R-:W4:Y:S01]  /*4b370*/  LDC R29, c[0x0][0x244] ;  /* 0x00009100ff1d7b82 */ /* 0x000f220000000800 */
[----:B------:R-:W-:Y:S01]  /*4b380*/  LOP3.LUT R55, R225, 0xffff, RZ, 0xc0, !PT ;  /* 0x0000ffffe1377812 */ /* 0x000fe200078ec0ff */
[----:B------:R1:W-:Y:S01]  /*4b390*/  STSM.16.M88.4 [R0], R24 ;  /* 0x0000001800007844 */ /* 0x0003e20000000200 */
[----:B------:R-:W-:Y:S01]  /*4b3a0*/  LOP3.LUT R102, R140, 0xffff, RZ, 0xc0, !PT ;  /* 0x0000ffff8c667812 */ /* 0x000fe200078ec0ff */
[----:B------:R-:W-:Y:S01]  /*4b3b0*/  IMAD.MOV.U32 R225, RZ, RZ, R171 ;  /* 0x000000ffffe17224 */ /* 0x000fe200078e00ab */
[----:B------:R-:W-:-:S03]  /*4b3c0*/  LOP3.LUT R5, R5, 0xffff, RZ, 0xc0, !PT ;  /* 0x0000ffff05057812 */ /* 0x000fc600078ec0ff */
[----:B------:R-:W-:Y:S01]  /*4b3d0*/  BAR.SYNC.DEFER_BLOCKING 0x0 ;  /* 0x0000000000007b1d */ /* 0x000fe20000010000 */
[----:B------:R-:W-:Y:S02]  /*4b3e0*/  PRMT R16, R39, 0x3340, R16 ;  /* 0x0000334027107816 */ /* 0x000fe40000000010 */
[----:B------:R-:W-:Y:S02]  /*4b3f0*/  PRMT R212, R212, 0x3340, R1 ;  /* 0x00003340d4d47816 */ /* 0x000fe40000000001 */
[----:B------:R-:W-:-:S03]  /*4b400*/  PRMT R171, R18, 0x5410, R210 ;  /* 0x0000541012ab7816 */ /* 0x000fc600000000d2 */
[----:B------:R-:W1:Y:S01]  /*4b410*/  LDC R119, c[0x0][0x248] ;  /* 0x00009200ff777b82 */ /* 0x000e620000000800 */
[----:B------:R-:W-:Y:S02]  /*4b420*/  PRMT R43, R43, 0x3340, R47 ;  /* 0x000033402b2b7816 */ /* 0x000fe4000000002f */
[----:B------:R-:W-:Y:S02]  /*4b430*/  LOP3.LUT R149, R149, 0xffff, RZ, 0xc0, !PT ;  /* 0x0000ffff95957812 */ /* 0x000fe400078ec0ff */
[----:B------:R-:W-:Y:S02]  /*4b440*/  LOP3.LUT R174, R14, 0xffff, RZ, 0xc0, !PT ;  /* 0x0000ffff0eae7812 */ /* 0x000fe400078ec0ff */
[----:B------:R-:W-:Y:S01]  /*4b450*/  LOP3.LUT R47, R229, 0xffff, RZ, 0xc0, !PT ;  /* 0x0000ffffe52f7812 */ /* 0x000fe200078ec0ff */
[----:B------:R-:W0:Y:S01]  /*4b460*/  LDC R18, c[0x0][0x244] ;  /* 0x00009100ff127b82 */ /* 0x000e220000000800 */
[----:B------:R-:W-:Y:S01]  /*4b470*/  PRMT R102, R102, 0x3340, R5 ;  /* 0x0000334066667816 */ /* 0x000fe20000000005 */
[----:B------:R-:W-:Y:S01]  /*4b480*/  IMAD.MOV.U32 R229, RZ, RZ, R177 ;  /* 0x000000ffffe57224 */ /* 0x000fe200078e00b1 */
[----:B--2---:R-:W-:-:S02]  /*4b490*/  PRMT R151, R84, 0x3340, R95 ;  /* 0x0000334054977816 */ /* 0x004fc4000000005f */
[----:B------:R-:W-:Y:S02]  /*4b4a0*/  SHF.R.U32.HI R5, RZ, 0x8, R136 ;  /* 0x00000008ff057819 */ /* 0x000fe40000011688 */
[----:B------:R-:W-:Y:S01]  /*4b4b0*/  SHF.R.U32.HI R95, RZ, 0x8, R132 ;  /* 0x00000008ff5f7819 */ /* 0x000fe20000011684 */
[----:B------:R-:W2:Y:S01]  /*4b4c0*/  LDC R124, c[0x0][0x248] ;  /* 0x00009200ff7c7b82 */ /* 0x000ea20000000800 */
[----:B------:R-:W-:Y:S01]  /*4b4d0*/  PRMT R177, R16, 0x5410, R212 ;  /* 0x0000541010b17816 */ /* 0x000fe200000000d4 */
[----:B------:R-:W2:Y:S01]  /*4b4e0*/  LDS.128 R64, [R2] ;  /* 0x0000000002407984 */ /* 0x000ea20000000c00 */
[----:B------:R-:W-:Y:S02]  /*4b4f0*/  PRMT R174, R149, 0x3340, R174 ;  /* 0x0000334095ae7816 */ /* 0x000fe400000000ae */
[----:B------:R-:W-:Y:S02]  /*4b500*/  LOP3.LUT R75, R223, 0xffff, RZ, 0xc0, !PT ;  /* 0x0000ffffdf4b7812 */ /* 0x000fe400078ec0ff */
[----:B------:R-:W-:Y:S01]  /*4b510*/  LOP3.LUT R149, R222, 0xffff, RZ, 0xc0, !PT ;  /* 0x0000ffffde957812 */ /* 0x000fe200078ec0ff */
[----:B------:R-:W3:Y:S01]  /*4b520*/  LDC R16, c[0x0][0x244] ;  /* 0x00009100ff107b82 */ /* 0x000ee20000000800 */
[----:B------:R-:W-:-:S02]  /*4b530*/  LOP3.LUT R13, R13, 0xffff, RZ, 0xc0, !PT ;  /* 0x0000ffff0d0d7812 */ /* 0x000fc400078ec0ff */
[----:B------:R-:W-:Y:S02]  /*4b540*/  LOP3.LUT R5, R5, 0xffff, RZ, 0xc0, !PT ;  /* 0x0000ffff05057812 */ /* 0x000fe400078ec0ff */
[----:B------:R-:W-:-:S03]  /*4b550*/  LOP3.LUT R95, R95, 0xffff, RZ, 0xc0, !PT ;  /* 0x0000ffff5f5f7812 */ /* 0x000fc600078ec0ff */
[----:B------:R-:W1:Y:S01]  /*4b560*/  LDC.64 R222, c[0x0][0x228] ;  /* 0x00008a00ffde7b82 */ /* 0x000e620000000a00 */
[----:B------:R-:W-:Y:S02]  /*4b570*/  LOP3.LUT R208, R208, 0xffff, RZ, 0xc0, !PT ;  /* 0x0000ffffd0d07812 */ /* 0x000fe400078ec0ff */
[----:B------:R-:W-:Y:S02]  /*4b580*/  PRMT R84, R13, 0x3340, R1 ;  /* 0x000033400d547816 */ /* 0x000fe40000000001 */
[----:B------:R-:W-:Y:S02]  /*4b590*/  PRMT R95, R95, 0x3340, R5 ;  /* 0x000033405f5f7816 */ /* 0x000fe40000000005 */
[----:B------:R-:W-:Y:S01]  /*4b5a0*/  LOP3.LUT R51, R59, 0xffff, RZ, 0xc0, !PT ;  /* 0x0000ffff3b337812 */ /* 0x000fe200078ec0ff */
[----:B------:R-:W2:Y:S01]  /*4b5b0*/  LDC R5, c[0x0][0x244] ;  /* 0x00009100ff057b82 */ /* 0x000ea20000000800 */
[----:B------:R-:W-:Y:S02]  /*4b5c0*/  LOP3.LUT R224, R224, 0xffff, RZ, 0xc0, !PT ;  /* 0x0000ffffe0e07812 */ /* 0x000fe400078ec0ff */
[----:B------:R-:W-:-:S02]  /*4b5d0*/  PRMT R208, R208, 0x3340, R1 ;  /* 0x00003340d0d07816 */ /* 0x000fc40000000001 */
[----:B------:R-:W-:-:S03]  /*4b5e0*/  PRMT R105, R105, 0x3340, R1 ;  /* 0x0000334069697816 */ /* 0x000fc60000000001 */
[----:B------:R-:W2:Y:S01]  /*4b5f0*/  LDC.64 R12, c[0x0][0x220] ;  /* 0x00008800ff0c7b82 */ /* 0x000ea20000000a00 */
[----:B------:R-:W-:Y:S01]  /*4b600*/  PRMT R51, R51, 0x3340, R224 ;  /* 0x0000334033337816 */ /* 0x000fe200000000e0 */
[----:B------:R-:W-:Y:S01]  /*4b610*/  IMAD.MOV.U32 R224, RZ, RZ, R170 ;  /* 0x000000ffffe07224 */ /* 0x000fe200078e00aa */
[----:B------:R-:W-:Y:S02]  /*4b620*/  PRMT R170, R20, 0x5410, R208 ;  /* 0x0000541014aa7816 */ /* 0x000fe400000000d0 */
[----:B------:R-:W-:Y:S01]  /*4b630*/  PRMT R20, R3, 0x5410, R105 ;  /* 0x0000541003147816 */ /* 0x000fe20000000069 */
[----:B----4-:R-:W-:Y:S01]  /*4b640*/  IMAD R3, R234, R29, RZ ;  /* 0x0000001dea037224 */ /* 0x010fe200078e02ff */
[----:B------:R-:W-:Y:S02]  /*4b650*/  LOP3.LUT R122, R122, 0xffff, RZ, 0xc0, !PT ;  /* 0x0000ffff7a7a7812 */ /* 0x000fe400078ec0ff */
[----:B------:R-:W-:Y:S01]  /*4b660*/  LOP3.LUT R244, R244, 0xffff, RZ, 0xc0, !PT ;  /* 0x0000fffff4f47812 */ /* 0x000fe200078ec0ff */
[----:B0-----:R-:W-:Y:S01]  /*4b670*/  IMAD R29, R18, 0x80, R3 ;  /* 0x00000080121d7824 */ /* 0x001fe200078e0203 */
[----:B------:R-:W-:Y:S01]  /*4b680*/  LOP3.LUT R39, R42, 0xffff, RZ, 0xc0, !PT ;  /* 0x0000ffff2a277812 */ /* 0x000fe200078ec0ff */
[----:B-1----:R-:W-:Y:S01]  /*4b690*/  IMAD.MOV.U32 R31, RZ, RZ, R223 ;  /* 0x000000ffff1f7224 */ /* 0x002fe200078e00df */
[----:B------:R-:W-:Y:S01]  /*4b6a0*/  PRMT R14, R122, 0x3340, R244 ;  /* 0x000033407a0e7816 */ /* 0x000fe200000000f4 */
[----:B---3--:R-:W-:Y:S01]  /*4b6b0*/  IMAD R16, R16, 0x80, R29 ;  /* 0x0000008010107824 */ /* 0x008fe200078e021d */
[----:B------:R-:W-:Y:S01]  /*4b6c0*/  IADD3 R10, P1, R29, R10, RZ ;  /* 0x0000000a1d0a7210 */ /* 0x000fe20007f3e0ff */
[----:B------:R-:W0:Y:S01]  /*4b6d0*/  LDC R132, c[0x0][0x248] ;  /* 0x00009200ff847b82 */ /* 0x000e220000000800 */
[----:B------:R-:W-:Y:S01]  /*4b6e0*/  PRMT R114, R14, 0x5410, R114 ;  /* 0x000054100e727816 */ /* 0x000fe20000000072 */
[----:B------:R-:W-:Y:S01]  /*4b6f0*/  VIADD R14, R4, 0x7f ;  /* 0x0000007f040e7836 */ /* 0x000fe20000000000 */
[----:B------:R-:W-:-:S04]  /*4b700*/  IADD3 R8, P2, R16, R8, RZ ;  /* 0x0000000810087210 */ /* 0x000fc80007f5e0ff */
[----:B------:R-:W-:Y:S01]  /*4b710*/  ISETP.GE.AND P4, PT, R14, R31, PT ;  /* 0x0000001f0e00720c */ /* 0x000fe20003f86270 */
[----:B--2---:R-:W-:Y:S01]  /*4b720*/  IMAD R14, R5, 0x80, R16 ;  /* 0x00000080050e7824 */ /* 0x004fe200078e0210 */
[C---:B------:R-:W-:Y:S01]  /*4b730*/  IADD3 R18, P0, R3.reuse, R12, RZ ;  /* 0x0000000c03127210 */ /* 0x040fe20007f1e0ff */
[----:B------:R-:W1:Y:S01]  /*4b740*/  LDC R140, c[0x0][0x248] ;  /* 0x00009200ff8c7b82 */ /* 0x000e620000000800 */
[----:B------:R-:W-:Y:S02]  /*4b750*/  LEA.HI.X.SX32 R5, R16, R9, 0x1, P2 ;  /* 0x0000000910057211 */ /* 0x000fe400010f0eff */
[----:B------:R-:W-:Y:S02]  /*4b760*/  LOP3.LUT R9, R28, 0xffff, RZ, 0xc0, !PT ;  /* 0x0000ffff1c097812 */ /* 0x000fe400078ec0ff */
[----:B------:R-:W-:Y:S02]  /*4b770*/  LOP3.LUT R12, R30, 0xffff, RZ, 0xc0, !PT ;  /* 0x0000ffff1e0c7812 */ /* 0x000fe400078ec0ff */
[----:B------:R-:W-:Y:S01]  /*4b780*/  LEA.HI.X.SX32 R13, R3, R13, 0x1, P0 ;  /* 0x0000000d030d7211 */ /* 0x000fe200000f0eff */
[----:B------:R-:W2:Y:S01]  /*4b790*/  LDC R16, c[0x0][0x248] ;  /* 0x00009200ff107b82 */ /* 0x000ea20000000800 */
[----:B------:R-:W-:-:S02]  /*4b7a0*/  LEA.HI.X.SX32 R3, R29, R11, 0x1, P1 ;  /* 0x0000000b1d037211 */ /* 0x000fc400008f0eff */
[----:B------:R-:W-:Y:S02]  /*4b7b0*/  PRMT R28, R76, 0x4210, R92 ;  /* 0x000042104c1c7816 */ /* 0x000fe4000000005c */
[----:B------:R-:W-:Y:S02]  /*4b7c0*/  PRMT R29, R89, 0x4210, R94 ;  /* 0x00004210591d7816 */ /* 0x000fe4000000005e */
[----:B------:R-:W-:Y:S01]  /*4b7d0*/  PRMT R30, R91, 0x4210, R9 ;  /* 0x000042105b1e7816 */ /* 0x000fe20000000009 */
[----:B------:R-:W3:Y:S01]  /*4b7e0*/  LDC R11, c[0x0][0x22c] ;  /* 0x00008b00ff0b7b82 */ /* 0x000ee20000000800 */
[----:B------:R-:W-:-:S07]  /*4b7f0*/  PRMT R31, R93, 0x4210, R12 ;  /* 0x000042105d1f7816 */ /* 0x000fce000000000c */
[----:B------:R-:W-:Y:S01]  /*4b800*/  BAR.SYNC.DEFER_BLOCKING 0x0 ;  /* 0x0000000000007b1d */ /* 0x000fe20000010000 */
[----:B------:R-:W-:Y:S02]  /*4b810*/  LOP3.LUT R46, R46, 0xffff, RZ, 0xc0, !PT ;  /* 0x0000ffff2e2e7812 */ /* 0x000fe400078ec0ff */
[----:B------:R-:W-:Y:S02]  /*4b820*/  LOP3.LUT R218, R218, 0xffff, RZ, 0xc0, !PT ;  /* 0x0000ffffdada7812 */ /* 0x000fe400078ec0ff */
[----:B------:R-:W-:-:S03]  /*4b830*/  PRMT R39, R39, 0x3340, R46 ;  /* 0x0000334027277816 */ /* 0x000fc6000000002e */
[----:B------:R-:W4:Y:S01]  /*4b840*/  LDC R76, c[0x0][0x248] ;  /* 0x00009200ff4c7b82 */ /* 0x000f220000000800 */
[----:B------:R-:W-:Y:S02]  /*4b850*/  LOP3.LUT R46, R147, 0xffff, RZ, 0xc0, !PT ;  /* 0x0000ffff932e7812 */ /* 0x000fe400078ec0ff */
[----:B------:R-:W-:Y:S02]  /*4b860*/  LOP3.LUT R109, R109, 0xffff, RZ, 0xc0, !PT ;  /* 0x0000ffff6d6d7812 */ /* 0x000fe400078ec0ff */
[----:B------:R-:W-:Y:S02]  /*4b870*/  PRMT R46, R46, 0x3340, R218 ;  /* 0x000033402e2e7816 */ /* 0x000fe400000000da */
[----:B------:R-:W-:Y:S01]  /*4b880*/  LOP3.LUT R59, R194, 0xffff, RZ, 0xc0, !PT ;  /* 0x0000ffffc23b7812 */ /* 0x000fe200078ec0ff */
[----:B------:R-:W0:Y:S01]  /*4b890*/  LDC R89, c[0x0][0x248] ;  /* 0x00009200ff597b82 */ /* 0x000e220000000800 */
[----:B------:R-:W-:Y:S02]  /*4b8a0*/  LOP3.LUT R221, R221, 0xffff, RZ, 0xc0, !PT ;  /* 0x0000ffffdddd7812 */ /* 0x000fe400078ec0ff */
[----:B------:R-:W-:-:S02]  /*4b8b0*/  LOP3.LUT R128, R128, 0xffff, RZ, 0xc0, !PT ;  /* 0x0000ffff80807812 */ /* 0x000fc400078ec0ff */
[----:B------:R-:W-:Y:S02]  /*4b8c0*/  LOP3.LUT R130, R130, 0xffff, RZ, 0xc0, !PT ;  /* 0x0000ffff82827812 */ /* 0x000fe400078ec0ff */
[----:B------:R-:W-:Y:S01]  /*4b8d0*/  LOP3.LUT R139, R139, 0xffff, RZ, 0xc0, !PT ;  /* 0x0000ffff8b8b7812 */ /* 0x000fe200078ec0ff */
[----:B------:R-:W1:Y:S01]  /*4b8e0*/  LDC R91, c[0x0][0x248] ;  /* 0x00009200ff5b7b82 */ /* 0x000e620000000800 */
[----:B------:R2:W-:Y:S01]  /*4b8f0*/  STSM.16.M88.4 [R0], R28 ;  /* 0x0000001c00007844 */ /* 0x0005e20000000200 */
[----:B------:R-:W-:Y:S01]  /*4b900*/  IMAD.MOV.U32 R218, RZ, RZ, R179 ;  /* 0x000000ffffda7224 */ /* 0x000fe200078e00b3 */
[----:B------:R-:W-:Y:S02]  /*4b910*/  LOP3.LUT R179, R113, 0xffff, RZ, 0xc0, !PT ;  /* 0x0000ffff71b37812 */ /* 0x000fe400078ec0ff */
[----:B------:R-:W-:Y:S02]  /*4b920*/  LOP3.LUT R147, R188, 0xffff, RZ, 0xc0, !PT ;  /* 0x0000ffffbc937812 */ /* 0x000fe400078ec0ff */
[----:B------:R-:W-:Y:S01]  /*4b930*/  PRMT R179, R109, 0x3340, R179 ;  /* 0x000033406db37816 */ /* 0x000fe200000000b3 */
[----:B------:R-:W1:Y:S01]  /*4b940*/  LDC R93, c[0x0][0x248] ;  /* 0x00009200ff5d7b82 */ /* 0x000e620000000800 */
[----:B------:R-:W-:-:S02]  /*4b950*/  LOP3.LUT R109, R133, 0xffff, RZ, 0xc0, !PT ;  /* 0x0000ffff856d7812 */ /* 0x000fc400078ec0ff */
[--C-:B------:R-:W-:Y:S02]  /*4b960*/  PRMT R59, R59, 0x3340, R1.reuse ;  /* 0x000033403b3b7816 */ /* 0x100fe40000000001 */
[--C-:B------:R-:W-:Y:S02]  /*4b970*/  PRMT R35, R221, 0x3340, R1.reuse ;  /* 0x00003340dd237816 */ /* 0x100fe40000000001 */
[----:B------:R-:W-:Y:S01]  /*4b980*/  PRMT R147, R147, 0x3340, R1 ;  /* 0x0000334093937816 */ /* 0x000fe20000000001 */
[----:B------:R-:W1:Y:S01]  /*4b990*/  LDC R194, c[0x0][0x248] ;  /* 0x00009200ffc27b82 */ /* 0x000e620000000800 */
[----:B------:R-:W-:Y:S02]  /*4b9a0*/  LOP3.LUT R167, R186, 0xffff, RZ, 0xc0, !PT ;  /* 0x0000ffffbaa77812 */ /* 0x000fe400078ec0ff */
[----:B------:R-:W-:Y:S02]  /*4b9b0*/  PRMT R186, R128, 0x3340, R130 ;  /* 0x0000334080ba7816 */ /* 0x000fe40000000082 */
[----:B------:R-:W-:-:S02]  /*4b9c0*/  PRMT R109, R109, 0x3340, R139 ;  /* 0x000033406d6d7816 */ /* 0x000fc4000000008b */
[----:B------:R-:W-:Y:S01]  /*4b9d0*/  PRMT R139, R60, 0x5410, R59 ;  /* 0x000054103c8b7816 */ /* 0x000fe2000000003b */
[----:B------:R-:W1:Y:S01]  /*4b9e0*/  LDC R208, c[0x0][0x248] ;  /* 0x00009200ffd07b82 */ /* 0x000e620000000800 */
[----:B------:R-:W-:Y:S02]  /*4b9f0*/  PRMT R128, R61, 0x5410, R35 ;  /* 0x000054103d807816 */ /* 0x000fe40000000023 */
[----:B------:R-:W-:-:S05]  /*4ba00*/  PRMT R130, R63, 0x5410, R147 ;  /* 0x000054103f827816 */ /* 0x000fca0000000093 */
[----:B------:R-:W-:Y:S01]  /*4ba10*/  BAR.SYNC.DEFER_BLOCKING 0x0 ;  /* 0x0000000000007b1d */ /* 0x000fe20000010000 */
[----:B------:R-:W-:Y:S02]  /*4ba20*/  LOP3.LUT R156, R156, 0xffff, RZ, 0xc0, !PT ;  /* 0x0000ffff9c9c7812 */ /* 0x000fe400078ec0ff */
[----:B------:R-:W-:Y:S02]  /*4ba30*/  LOP3.LUT R158, R158, 0xffff, RZ, 0xc0, !PT ;  /* 0x0000ffff9e9e7812 */ /* 0x000fe400078ec0ff */
[----:B------:R-:W-:-:S03]  /*4ba40*/  PRMT R165, R165, 0x3340, R1 ;  /* 0x00003340a5a57816 */ /* 0x000fc60000000001 */
[----:B------:R-:W1:Y:S01]  /*4ba50*/  LDC R210, c[0x0][0x248] ;  /* 0x00009200ffd27b82 */ /* 0x000e620000000800 */
[--C-:B------:R-:W-:Y:S02]  /*4ba60*/  PRMT R86, R156, 0x3340, R1.reuse ;  /* 0x000033409c567816 */ /* 0x100fe40000000001 */
[----:B------:R-:W-:Y:S02]  /*4ba70*/  PRMT R158, R158, 0x3340, R1 ;  /* 0x000033409e9e7816 */ /* 0x000fe40000000001 */
[----:B------:R-:W-:Y:S02]  /*4ba80*/  PRMT R24, R159, 0x5210, R92 ;  /* 0x000052109f187816 */ /* 0x000fe4000000005c */
        /* <DEDUP_REMOVED lines=8> */
[----:B------:R-:W-:Y:S02]  /*4bb10*/  PRMT R165, R6, 0x5410, R165 ;  /* 0x0000541006a57816 */ /* 0x000fe400000000a5 */
[----:B------:R-:W-:Y:S02]  /*4bb20*/  PRMT R86, R151, 0x5410, R86 ;  /* 0x0000541097567816 */ /* 0x000fe40000000056 */
[----:B------:R-:W-:Y:S02]  /*4bb30*/  PRMT R85, R85, 0x5410, R158 ;  /* 0x0000541055557816 */ /* 0x000fe4000000009e */
[----:B------:R-:W-:-:S02]  /*4bb40*/  LOP3.LUT R138, R138, 0xffff, RZ, 0xc0, !PT ;  /* 0x0000ffff8a8a7812 */ /* 0x000fc400078ec0ff */
[----:B------:R-:W-:Y:S02]  /*4bb50*/  PRMT R55, R55, 0x3340, R1 ;  /* 0x0000334037377816 */ /* 0x000fe40000000001 */
[----:B------:R-:W-:Y:S02]  /*4bb60*/  LOP3.LUT R7, R7, 0xffff, RZ, 0xc0, !PT ;  /* 0x0000ffff07077812 */ /* 0x000fe400078ec0ff */
[----:B--2---:R-:W-:Y:S02]  /*4bb70*/  PRMT R28, R99, 0x4210, R96 ;  /* 0x00004210631c7816 */ /* 0x004fe40000000060 */
[----:B------:R-:W-:Y:S02]  /*4bb80*/  PRMT R30, R21, 0x4210, R32 ;  /* 0x00004210151e7816 */ /* 0x000fe40000000020 */
[----:B------:R-:W-:Y:S02]  /*4bb90*/  PRMT R31, R23, 0x4210, R34 ;  /* 0x00004210171f7816 */ /* 0x000fe40000000022 */
[----:B------:R-:W-:-:S02]  /*4bba0*/  LOP3.LUT R148, R148, 0xffff, RZ, 0xc0, !PT ;  /* 0x0000ffff94947812 */ /* 0x000fc400078ec0ff */
[----:B------:R-:W-:Y:S02]  /*4bbb0*/  LOP3.LUT R22, R22, 0xffff, RZ, 0xc0, !PT ;  /* 0x0000ffff16167812 */ /* 0x000fe400078ec0ff */
[----:B------:R-:W-:Y:S02]  /*4bbc0*/  LOP3.LUT R184, R184, 0xffff, RZ, 0xc0, !PT ;  /* 0x0000ffffb8b87812 */ /* 0x000fe400078ec0ff */
        /* <DEDUP_REMOVED lines=21> */
[----:B------:R-:W-:-:S02]  /*4bd20*/  SHF.R.U32.HI R79, RZ, 0x8, R172 ;  /* 0x00000008ff4f7819 */ /* 0x000fc400000116ac */
        /* <DEDUP_REMOVED lines=18> */
[----:B------:R-:W-:Y:S01]  /*4be50*/  LOP3.LUT R248, R248, 0xffff, RZ, 0xc0, !PT ;  /* 0x0000fffff8f87812 */ /* 0x000fe200078ec0ff */
[----:B------:R-:W-:Y:S01]  /*4be60*/  IMAD.MOV.U32 R221, RZ, RZ, R229 ;  /* 0x000000ffffdd7224 */ /* 0x000fe200078e00e5 */
[----:B------:R-:W-:Y:S01]  /*4be70*/  PRMT R25, R165, 0x5210, R94 ;  /* 0x00005210a5197816 */ /* 0x000fe2000000005e */
[----:B------:R-:W-:Y:S01]  /*4be80*/  IMAD.MOV.U32 R223, RZ, RZ, R218 ;  /* 0x000000ffffdf7224 */ /* 0x000fe200078e00da */
[----:B------:R-:W-:Y:S01]  /*4be90*/  PRMT R26, R86, 0x5210, R9 ;  /* 0x00005210561a7816 */ /* 0x000fe20000000009 */
[----:B------:R-:W2:Y:S01]  /*4bea0*/  LDC R35, c[0x0][0x248] ;  /* 0x00009200ff237b82 */ /* 0x000ea20000000800 */
[----:B------:R-:W-:-:S07]  /*4beb0*/  PRMT R27, R85, 0x5210, R12 ;  /* 0x00005210551b7816 */ /* 0x000fce000000000c */
[----:B------:R-:W-:Y:S01]  /*4bec0*/  BAR.SYNC.DEFER_BLOCKING 0x0 ;  /* 0x0000000000007b1d */ /* 0x000fe20000010000 */
[----:B------:R-:W-:Y:S01]  /*4bed0*/  PRMT R41, R41, 0x3340, R220 ;  /* 0x0000334029297816 */ /* 0x000fe200000000dc */
[----:B------:R-:W-:Y:S01]  /*4bee0*/  IMAD.MOV.U32 R220, RZ, RZ, R181 ;  /* 0x000000ffffdc7224 */ /* 0x000fe200078e00b5 */
[----:B------:R-:W-:Y:S02]  /*4bef0*/  LOP3.LUT R181, R116, 0xffff, RZ, 0xc0, !PT ;  /* 0x0000ffff74b57812 */ /* 0x000fe400078ec0ff */
[----:B------:R-:W-:Y:S01]  /*4bf00*/  PRMT R116, R108, 0x3340, R1 ;  /* 0x000033406c747816 */ /* 0x000fe20000000001 */
[----:B------:R-:W-:Y:S01]  /*4bf10*/  IMAD.MOV.U32 R192, RZ, RZ, R173 ;  /* 0x000000ffffc07224 */ /* 0x000fe200078e00ad */
[----:B------:R-:W-:Y:S01]  /*4bf20*/  PRMT R57, R57, 0x3340, R1 ;  /* 0x0000334039397816 */ /* 0x000fe20000000001 */
[----:B------:R-:W4:Y:S01]  /*4bf30*/  LDC R12, c[0x0][0x22c] ;  /* 0x00008b00ff0c7b82 */ /* 0x000f220000000800 */
[----:B------:R-:W-:Y:S02]  /*4bf40*/  PRMT R58, R58, 0x3340, R228 ;  /* 0x000033403a3a7816 */ /* 0x000fe400000000e4 */
[----:B------:R-:W-:-:S02]  /*4bf50*/  PRMT R136, R56, 0x5410, R55 ;  /* 0x0000541038887816 */ /* 0x000fc40000000037 */
[----:B------:R-:W-:Y:S02]  /*4bf60*/  PRMT R81, R7, 0x3340, R1 ;  /* 0x0000334007517816 */ /* 0x000fe40000000001 */
[----:B------:R-:W-:Y:S01]  /*4bf70*/  LOP3.LUT R9, R98, 0xffff, RZ, 0xc0, !PT ;  /* 0x0000ffff62097812 */ /* 0x000fe200078ec0ff */
[----:B------:R-:W3:Y:S01]  /*4bf80*/  LDC.64 R6, c[0x0][0x220] ;  /* 0x00008800ff067b82 */ /* 0x000ee20000000a00 */
[----:B------:R0:W-:Y:S01]  /*4bf90*/  STSM.16.M88.4 [R0], R24 ;  /* 0x0000001800007844 */ /* 0x0001e20000000200 */
[----:B------:R-:W-:-:S06]  /*4bfa0*/  LOP3.LUT R108, R134, 0xffff, RZ, 0xc0, !PT ;  /* 0x0000ffff866c7812 */ /* 0x000fcc00078ec0ff */
[----:B------:R-:W1:Y:S01]  /*4bfb0*/  LDC R92, c[0x0][0x248] ;  /* 0x00009200ff5c7b82 */ /* 0x000e620000000800 */
[----:B------:R-:W-:Y:S02]  /*4bfc0*/  PRMT R108, R108, 0x3340, R138 ;  /* 0x000033406c6c7816 */ /* 0x000fe4000000008a */
[----:B------:R-:W-:-:S05]  /*4bfd0*/  PRMT R138, R58, 0x5410, R57 ;  /* 0x000054103a8a7816 */ /* 0x000fca0000000039 */
[----:B------:R-:W-:Y:S01]  /*4bfe0*/  BAR.SYNC.DEFER_BLOCKING 0x0 ;  /* 0x0000000000007b1d */ /* 0x000fe20000010000 */
[----:B------:R-:W-:Y:S02]  /*4bff0*/  PRMT R29, R100, 0x4210, R9 ;  /* 0x00004210641d7816 */ /* 0x000fe40000000009 */
[----:B------:R-:W-:Y:S02]  /*4c000*/  PRMT R173, R148, 0x3340, R22 ;  /* 0x0000334094ad7816 */ /* 0x000fe40000000016 */
[----:B------:R-:W-:-:S03]  /*4c010*/  PRMT R156, R184, 0x3340, R1 ;  /* 0x00003340b89c7816 */ /* 0x000fc60000000001 */
[----:B------:R-:W1:Y:S01]  /*4c020*/  LDC R99, c[0x0][0x248] ;  /* 0x00009200ff637b82 */ /* 0x000e620000000800 */
[----:B---3--:R-:W-:Y:S02]  /*4c030*/  IADD3 R6, P3, R14, R6, RZ ;  /* 0x000000060e067210 */ /* 0x008fe40007f7e0ff */
[----:B------:R-:W-:Y:S02]  /*4c040*/  PRMT R104, R104, 0x3340, R240 ;  /* 0x0000334068687816 */ /* 0x000fe400000000f0 */
[----:B------:R-:W-:Y:S02]  /*4c050*/  PRMT R17, R17, 0x3340, R1 ;  /* 0x0000334011117816 */ /* 0x000fe40000000001 */
[----:B------:R-:W-:Y:S01]  /*4c060*/  PRMT R48, R48, 0x3340, R53 ;  /* 0x0000334030307816 */ /* 0x000fe20000000035 */
[----:B------:R-:W3:Y:S01]  /*4c070*/  LDC R133, c[0x0][0x248] ;  /* 0x00009200ff857b82 */ /* 0x000ee20000000800 */
[----:B------:R-:W-:Y:S02]  /*4c080*/  PRMT R50, R231, 0x3340, R1 ;  /* 0x00003340e7327816 */ /* 0x000fe40000000001 */
[----:B------:R-:W-:-:S02]  /*4c090*/  PRMT R101, R101, 0x3340, R137 ;  /* 0x0000334065657816 */ /* 0x000fc40000000089 */
[----:B------:R-:W-:Y:S02]  /*4c0a0*/  PRMT R45, R45, 0x3340, R216 ;  /* 0x000033402d2d7816 */ /* 0x000fe400000000d8 */
[----:B------:R-:W-:Y:S01]  /*4c0b0*/  PRMT R150, R83, 0x3340, R150 ;  /* 0x0000334053967816 */ /* 0x000fe20000000096 */
[----:B------:R-:W3:Y:S01]  /*4c0c0*/  LDC R135, c[0x0][0x248] ;  /* 0x00009200ff877b82 */ /* 0x000ee20000000800 */
[----:B------:R-:W3:Y:S07]  /*4c0d0*/  LDS.128 R56, [R2] ;  /* 0x0000000002387984 */ /* 0x000eee0000000c00 */
[----:B------:R-:W-:Y:S01]  /*4c0e0*/  BAR.SYNC.DEFER_BLOCKING 0x0 ;  /* 0x0000000000007b1d */ /* 0x000fe20000010000 */
[----:B------:R-:W-:Y:S01]  /*4c0f0*/  LEA.HI.X.SX32 R7, R14, R7, 0x1, P3 ;  /* 0x000000070e077211 */ /* 0x000fe200018f0eff */
[----:B------:R-:W-:Y:S01]  /*4c100*/  VIADD R14, R4, 0x1 ;  /* 0x00000001040e7836 */ /* 0x000fe20000000000 */
[----:B------:R-:W-:-:S02]  /*4c110*/  LOP3.LUT R22, R19, 0xffff, RZ, 0xc0, !PT ;  /* 0x0000ffff13167812 */ /* 0x000fc400078ec0ff */
[----:B------:R-:W-:-:S03]  /*4c120*/  PRMT R19, R127, 0x3340, R129 ;  /* 0x000033407f137816 */ /* 0x000fc60000000081 */
[----:B------:R-:W3:Y:S01]  /*4c130*/  LDC R147, c[0x0][0x248] ;  /* 0x00009200ff937b82 */ /* 0x000ee20000000800 */
[----:B------:R-:W-:Y:S02]  /*4c140*/  ISETP.GE.AND P2, PT, R14, R11, PT ;  /* 0x0000000b0e00720c */ /* 0x000fe40003f46270 */
[----:B------:R-:W-:Y:S02]  /*4c150*/  PRMT R122, R104, 0x5410, R156 ;  /* 0x00005410687a7816 */ /* 0x000fe4000000009c */
[----:B------:R-:W-:-:S03]  /*4c160*/  PRMT R148, R145, 0x3340, R230 ;  /* 0x0000334091947816 */ /* 0x000fc600000000e6 */
[----:B------:R-:W2:Y:S01]  /*4c170*/  LDC R11, c[0x0][0x248] ;  /* 0x00009200ff0b7b82 */ /* 0x000ea20000000800 */
[----:B------:R-:W-:Y:S01]  /*4c180*/  PRMT R149, R146, 0x3340, R149 ;  /* 0x0000334092957816 */ /* 0x000fe20000000095 */
[----:B------:R-:W-:Y:S01]  /*4c190*/  IMAD.MOV.U32 R202, RZ, RZ, R183 ;  /* 0x000000ffffca7224 */ /* 0x000fe200078e00b7 */
[----:B------:R-:W-:Y:S02]  /*4c1a0*/  PRMT R110, R110, 0x3340, R131 ;  /* 0x000033406e6e7816 */ /* 0x000fe40000000083 */
[----:B------:R-:W-:Y:S02]  /*4c1b0*/  LOP3.LUT R79, R79, 0xffff, RZ, 0xc0, !PT ;  /* 0x0000ffff4f4f7812 */ /* 0x000fe400078ec0ff */
[----:B------:R-:W-:Y:S01]  /*4c1c0*/  PRMT R82, R82, 0x3340, R1 ;  /* 0x0000334052527816 */ /* 0x000fe20000000001 */
[----:B0-----:R-:W0:Y:S01]  /*4c1d0*/  LDC R24, c[0x0][0x248] ;  /* 0x00009200ff187b82 */ /* 0x001e220000000800 */
[----:B------:R-:W-:Y:S01]  /*4c1e0*/  STSM.16.M88.4 [R0], R28 ;  /* 0x0000001c00007844 */ /* 0x000fe20000000200 */
[----:B------:R-:W-:-:S02]  /*4c1f0*/  LOP3.LUT R53, R227, 0xffff, RZ, 0xc0, !PT ;  /* 0x0000ffffe3357812 */ /* 0x000fc400078ec0ff */
[----:B------:R-:W-:-:S04]  /*4c200*/  PRMT R104, R19, 0x5410, R17 ;  /* 0x0000541013687816 */ /* 0x000fc80000000011 */
[----:B------:R-:W4:Y:S01]  /*4c210*/  LDC R17, c[0x0][0x248] ;  /* 0x00009200ff117b82 */ /* 0x000f220000000800 */
[----:B------:R-:W-:Y:S02]  /*4c220*/  PRMT R53, R53, 0x3340, R1 ;  /* 0x0000334035357816 */ /* 0x000fe40000000001 */
[----:B------:R-:W-:Y:S02]  /*4c230*/  PRMT R145, R52, 0x5410, R50 ;  /* 0x0000541034917816 */ /* 0x000fe40000000032 */
[----:B------:R-:W-:-:S03]  /*4c240*/  PRMT R137, R54, 0x5410, R53 ;  /* 0x0000541036897816 */ /* 0x000fc60000000035 */
[----:B------:R-:W-:Y:S01]  /*4c250*/  BAR.SYNC.DEFER_BLOCKING 0x0 ;  /* 0x0000000000007b1d */ /* 0x000fe20000010000 */
[----:B------:R-:W-:Y:S01]  /*4c260*/  IMAD.MOV.U32 R216, RZ, RZ, R182 ;  /* 0x000000ffffd87224 */ /* 0x000fe200078e00b6 */
[----:B------:R-:W-:Y:S02]  /*4c270*/  PRMT R182, R111, 0x3340, R115 ;  /* 0x000033406fb67816 */ /* 0x000fe40000000073 */
[----:B------:R-:W-:Y:S02]  /*4c280*/  LOP3.LUT R111, R121, 0xffff, RZ, 0xc0, !PT ;  /* 0x0000ffff796f7812 */ /* 0x000fe400078ec0ff */
[----:B------:R-:W-:Y:S01]  /*4c290*/  LOP3.LUT R83, R166, 0xffff, RZ, 0xc0, !PT ;  /* 0x0000ffffa6537812 */ /* 0x000fe200078ec0ff */
[----:B--2---:R-:W-:Y:S01]  /*4c2a0*/  IMAD R11, R4, R11, RZ ;  /* 0x0000000b040b7224 */ /* 0x004fe200078e02ff */
[----:B------:R-:W-:Y:S01]  /*4c2b0*/  PRMT R111, R111, 0x3340, R252 ;  /* 0x000033406f6f7816 */ /* 0x000fe200000000fc */
[----:B------:R-:W-:Y:S01]  /*4c2c0*/  STL.64 [R1+0x2258], R148 ;  /* 0x0022589401007387 */ /* 0x000fe20000100a00 */
[----:B------:R-:W-:Y:S01]  /*4c2d0*/  PRMT R83, R83, 0x3340, R1 ;  /* 0x0000334053537816 */ /* 0x000fe20000000001 */
[----:B------:R-:W2:Y:S01]  /*4c2e0*/  LDC R25, c[0x0][0x248] ;  /* 0x00009200ff197b82 */ /* 0x000ea20000000800 */
[----:B------:R-:W-:-:S02]  /*4c2f0*/  PRMT R36, R36, 0x3340, R40 ;  /* 0x0000334024247816 */ /* 0x000fc40000000028 */
[----:B------:R-:W-:Y:S02]  /*4c300*/  PRMT R181, R112, 0x3340, R181 ;  /* 0x0000334070b57816 */ /* 0x000fe400000000b5 */
[--C-:B------:R-:W-:Y:S02]  /*4c310*/  PRMT R183, R160, 0x3340, R1.reuse ;  /* 0x00003340a0b77816 */ /* 0x100fe40000000001 */
[----:B------:R-:W-:Y:S01]  /*4c320*/  PRMT R184, R162, 0x3340, R1 ;  /* 0x00003340a2b87816 */ /* 0x000fe20000000001 */
[----:B------:R-:W3:Y:S01]  /*4c330*/  LDC R96, c[0x0][0x248] ;  /* 0x00009200ff607b82 */ /* 0x000ee20000000800 */
[----:B------:R-:W3:Y:S01]  /*4c340*/  LDS.128 R52, [R2] ;  /* 0x0000000002347984 */ /* 0x000ee20000000c00 */
[----:B------:R-:W-:Y:S01]  /*4c350*/  LOP3.LUT R40, R200, 0xffff, RZ, 0xc0, !PT ;  /* 0x0000ffffc8287812 */ /* 0x000fe200078ec0ff */
[----:B------:R-:W-:Y:S01]  /*4c360*/  IMAD.MOV.U32 R200, RZ, RZ, R185 ;  /* 0x000000ffffc87224 */ /* 0x000fe200078e00b9 */
[----:B------:R-:W-:Y:S01]  /*4c370*/  PRMT R103, R103, 0x3340, R250 ;  /* 0x0000334067677816 */ /* 0x000fe200000000fa */
[----:B------:R1:W-:Y:S01]  /*4c380*/  STL.64 [R1+0x2260], R80 ;  /* 0x0022605001007387 */ /* 0x0003e20000100a00 */
[----:B------:R-:W-:Y:S01]  /*4c390*/  PRMT R116, R106, 0x5410, R116 ;  /* 0x000054106a747816 */ /* 0x000fe20000000074 */
[----:B----4-:R-:W-:Y:S01]  /*4c3a0*/  IMAD.IADD R17, R11, 0x1, R17 ;  /* 0x000000010b117824 */ /* 0x010fe200078e0211 */
[--C-:B------:R-:W-:Y:S01]  /*4c3b0*/  PRMT R79, R79, 0x3340, R1.reuse ;  /* 0x000033404f4f7816 */ /* 0x100fe20000000001 */
[----:B------:R-:W-:Y:S01]  /*4c3c0*/  STL.64 [R1+0x2268], R110 ;  /* 0x0022686e01007387 */ /* 0x000fe20000100a00 */
[--C-:B------:R-:W-:Y:S01]  /*4c3d0*/  PRMT R78, R78, 0x3340, R1.reuse ;  /* 0x000033404e4e7816 */ /* 0x100fe20000000001 */
[----:B------:R-:W4:Y:S01]  /*4c3e0*/  LDC R26, c[0x0][0x248] ;  /* 0x00009200ff1a7b82 */ /* 0x000f220000000800 */
[--C-:B------:R-:W-:Y:S01]  /*4c3f0*/  PRMT R185, R118, 0x3340, R1.reuse ;  /* 0x0000334076b97816 */ /* 0x100fe20000000001 */
[----:B------:R-:W-:Y:S01]  /*4c400*/  STL.64 [R1+0x2270], R82 ;  /* 0x0022705201007387 */ /* 0x000fe20000100a00 */
[----:B------:R-:W-:-:S02]  /*4c410*/  PRMT R22, R22, 0x3340, R1 ;  /* 0x0000334016167816 */ /* 0x000fc40000000001 */
[----:B------:R-:W-:Y:S01]  /*4c420*/  LOP3.LUT R118, R142, 0xffff, RZ, 0xc0, !PT ;  /* 0x0000ffff8e767812 */ /* 0x000fe200078ec0ff */
[----:B------:R-:W-:Y:S01]  /*4c430*/  STL.64 [R1+0x2278], R108 ;  /* 0x0022786c01007387 */ /* 0x000fe20000100a00 */
[----:B------:R-:W-:Y:S01]  /*4c440*/  PRMT R182, R182, 0x5410, R183 ;  /* 0x00005410b6b67816 */ /* 0x000fe200000000b7 */
[----:B------:R-:W3:Y:S01]  /*4c450*/  LDC R126, c[0x0][0x248] ;  /* 0x00009200ff7e7b82 */ /* 0x000ee20000000800 */
[----:B------:R-:W-:Y:S01]  /*4c460*/  PRMT R181, R181, 0x5410, R184 ;  /* 0x00005410b5b57816 */ /* 0x000fe200000000b8 */
[----:B------:R-:W-:Y:S01]  /*4c470*/  STL.64 [R1+0x2280], R102 ;  /* 0x0022806601007387 */ /* 0x000fe20000100a00 */
[----:B------:R-:W-:Y:S01]  /*4c480*/  PRMT R21, R116, 0x5210, R9 ;  /* 0x0000521074157816 */ /* 0x000fe20000000009 */
[----:B------:R-:W-:Y:S01]  /*4c490*/  VIADD R9, R4, 0x2 ;  /* 0x0000000204097836 */ /* 0x000fe20000000000 */
[--C-:B------:R-:W-:Y:S01]  /*4c4a0*/  PRMT R247, R247, 0x3340, R1.reuse ;  /* 0x00003340f7f77816 */ /* 0x100fe20000000001 */
[----:B------:R0:W-:Y:S01]  /*4c4b0*/  STL.64 [R1+0x2288], R78 ;  /* 0x0022884e01007387 */ /* 0x0001e20000100a00 */
[----:B------:R-:W-:Y:S01]  /*4c4c0*/  PRMT R245, R245, 0x3340, R1 ;  /* 0x00003340f5f57816 */ /* 0x000fe20000000001 */
[----:B-1----:R-:W-:Y:S01]  /*4c4d0*/  IMAD.MOV.U32 R80, RZ, RZ, R236 ;  /* 0x000000ffff507224 */ /* 0x002fe200078e00ec */
[----:B------:R-:W-:Y:S01]  /*4c4e0*/  PRMT R105, R186, 0x5410, R22 ;  /* 0x00005410ba697816 */ /* 0x000fe20000000016 */
[----:B------:R-:W-:Y:S01]  /*4c4f0*/  IMAD.MOV.U32 R227, RZ, RZ, R169 ;  /* 0x000000ffffe37224 */ /* 0x000fe200078e00a9 */
[----:B------:R-:W-:Y:S01]  /*4c500*/  PRMT R118, R118, 0x3340, R246 ;  /* 0x0000334076767816 */ /* 0x000fe200000000f6 */
[----:B------:R-:W-:Y:S01]  /*4c510*/  IMAD.MOV.U32 R246, RZ, RZ, R214 ;  /* 0x000000fffff67224 */ /* 0x000fe200078e00d6 */
[----:B------:R-:W-:Y:S01]  /*4c520*/  PRMT R22, R182, 0x5210, R32 ;  /* 0x00005210b6167816 */ /* 0x000fe20000000020 */
[----:B------:R-:W-:Y:S01]  /*4c530*/  IMAD.MOV.U32 R231, RZ, RZ, R168 ;  /* 0x000000ffffe77224 */ /* 0x000fe200078e00a8 */
[----:B------:R-:W-:Y:S01]  /*4c540*/  PRMT R23, R181, 0x5210, R34 ;  /* 0x00005210b5177816 */ /* 0x000fe20000000022 */
[----:B------:R-:W-:Y:S01]  /*4c550*/  BAR.SYNC.DEFER_BLOCKING 0x0 ;  /* 0x0000000000007b1d */ /* 0x000fe20000010000 */
[----:B------:R-:W-:-:S02]  /*4c560*/  SHF.R.S32.HI R15, RZ, 0x1f, R17 ;  /* 0x0000001fff0f7819 */ /* 0x000fc40000011411 */
[----:B0-----:R-:W-:Y:S02]  /*4c570*/  IADD3 R78, P1, R17, R18, RZ ;  /* 0x00000012114e7210 */ /* 0x001fe40007f3e0ff */
[----:B------:R-:W-:Y:S01]  /*4c580*/  LOP3.LUT R127, R143, 0xffff, RZ, 0xc0, !PT ;  /* 0x0000ffff8f7f7812 */ /* 0x000fe200078ec0ff */
[----:B------:R-:W-:Y:S01]  /*4c590*/  IMAD.MOV.U32 R249, RZ, RZ, R80 ;  /* 0x000000fffff97224 */ /* 0x000fe200078e0050 */
[----:B------:R-:W-:Y:S01]  /*4c5a0*/  PRMT R169, R37, 0x5410, R247 ;  /* 0x0000541025a97816 */ /* 0x000fe200000000f7 */
[----:B------:R0:W-:Y:S01]  /*4c5b0*/  STL [R1+0x2298], R79 ;  /* 0x0022984f01007387 */ /* 0x0001e20000100800 */
[----:B------:R-:W-:Y:S01]  /*4c5c0*/  PRMT R168, R36, 0x5410, R245 ;  /* 0x0000541024a87816 */ /* 0x000fe200000000f5 */
[----:B------:R-:W-:Y:S01]  /*4c5d0*/  IMAD.MOV.U32 R111, RZ, RZ, R237 ;  /* 0x000000ffff6f7224 */ /* 0x000fe200078e00ed */
[----:B------:R-:W-:Y:S01]  /*4c5e0*/  ISETP.GE.AND P3, PT, R9, R12, PT ;  /* 0x0000000c0900720c */ /* 0x000fe20003f66270 */
[----:B------:R-:W-:Y:S01]  /*4c5f0*/  IMAD.MOV.U32 R80, RZ, RZ, R246 ;  /* 0x000000ffff507224 */ /* 0x000fe200078e00f6 */
[----:B------:R-:W1:Y:S01]  /*4c600*/  LDC R9, c[0x0][0x248] ;  /* 0x00009200ff097b82 */ /* 0x000e620000000800 */
[----:B------:R-:W-:Y:S01]  /*4c610*/  PRMT R127, R127, 0x3340, R242 ;  /* 0x000033407f7f7816 */ /* 0x000fe200000000f2 */
[----:B------:R-:W-:Y:S01]  /*4c620*/  IMAD.MOV.U32 R81, RZ, RZ, R206 ;  /* 0x000000ffff517224 */ /* 0x000fe200078e00ce */
[----:B------:R-:W-:Y:S01]  /*4c630*/  IADD3 R246, P0, R11, R18, RZ ;  /* 0x000000120bf67210 */ /* 0x000fe20007f1e0ff */
[----:B0-----:R-:W-:Y:S01]  /*4c640*/  IMAD.X R79, R15, 0x1, R13, P1 ;  /* 0x000000010f4f7824 */ /* 0x001fe200008e060d */
[----:B------:R-:W-:Y:S01]  /*4c650*/  STL.64 [R1+0x2290], R176 ;  /* 0x002290b001007387 */ /* 0x000fe20000100a00 */
[----:B------:R-:W-:Y:S01]  /*4c660*/  IMAD.MOV.U32 R242, RZ, RZ, R239 ;  /* 0x000000fffff27224 */ /* 0x000fe200078e00ef */
[----:B------:R-:W-:Y:S01]  /*4c670*/  PRMT R243, R243, 0x3340, R1 ;  /* 0x00003340f3f37816 */ /* 0x000fe20000000001 */
[----:B------:R-:W-:Y:S01]  /*4c680*/  IMAD.IADD R16, R17, 0x1, R16 ;  /* 0x0000000111107824 */ /* 0x000fe200078e0210 */
[----:B------:R-:W0:Y:S01]  /*4c690*/  LDC R14, c[0x0][0x248] ;  /* 0x00009200ff0e7b82 */ /* 0x000e220000000800 */
[----:B------:R2:W-:Y:S01]  /*4c6a0*/  STSM.16.M88.4 [R0], R20 ;  /* 0x0000001400007844 */ /* 0x0005e20000000200 */
[----:B------:R-:W-:-:S03]  /*4c6b0*/  IMAD.MOV.U32 R250, RZ, RZ, R111 ;  /* 0x000000fffffa7224 */ /* 0x000fc600078e006f */
[----:B------:R-:W-:Y:S01]  /*4c6c0*/  STL.64 [R1+0x22a0], R168 ;  /* 0x0022a0a801007387 */ /* 0x000fe20000100a00 */
[----:B------:R-:W-:Y:S02]  /*4c6d0*/  IMAD.MOV.U32 R111, RZ, RZ, R81 ;  /* 0x000000ffff6f7224 */ /* 0x000fe400078e0051 */
[----:B------:R-:W4:Y:S01]  /*4c6e0*/  LDC R19, c[0x0][0x248] ;  /* 0x00009200ff137b82 */ /* 0x000f220000000800 */
[----:B------:R-:W-:Y:S01]  /*4c6f0*/  STL [R1+0xc98], R222 ;  /* 0x000c98de01007387 */ /* 0x000fe20000100800 */
[----:B------:R-:W-:-:S03]  /*4c700*/  IMAD.MOV.U32 R81, RZ, RZ, R242 ;  /* 0x000000ffff517224 */ /* 0x000fc600078e00f2 */
[----:B------:R3:W-:Y:S03]  /*4c710*/  STL.64 [R1+0xc40], R78 ;  /* 0x000c404e01007387 */ /* 0x0007e60000100a00 */
[----:B------:R-:W4:Y:S01]  /*4c720*/  LDC R27, c[0x0][0x248] ;  /* 0x00009200ff1b7b82 */ /* 0x000f220000000800 */
[----:B--2---:R-:W-:-:S05]  /*4c730*/  SHF.R.S32.HI R21, RZ, 0x1f, R11 ;  /* 0x0000001fff157819 */ /* 0x004fca000001140b */
[----:B------:R-:W-:Y:S01]  /*4c740*/  IMAD.X R247, R21, 0x1, R13, P0 ;  /* 0x0000000115f77824 */ /* 0x000fe200000e060d */
[-C--:B------:R-:W-:Y:S01]  /*4c750*/  IADD3 R242, P0, R11, R10.reuse, RZ ;  /* 0x0000000a0bf27210 */ /* 0x080fe20007f1e0ff */
[----:B------:R-:W2:Y:S01]  /*4c760*/  LDC R28, c[0x0][0x248] ;  /* 0x00009200ff1c7b82 */ /* 0x000ea20000000800 */
[----:B---3--:R-:W-:Y:S02]  /*4c770*/  IADD3 R78, P1, R17, R10, RZ ;  /* 0x0000000a114e7210 */ /* 0x008fe40007f3e0ff */
[----:B------:R-:W-:Y:S01]  /*4c780*/  PRMT R161, R44, 0x5410, R243 ;  /* 0x000054102ca17816 */ /* 0x000fe200000000f3 */
[--C-:B------:R-:W-:Y:S01]  /*4c790*/  IMAD.X R243, R21, 0x1, R3.reuse, P0 ;  /* 0x0000000115f37824 */ /* 0x100fe200000e0603 */
[----:B------:R-:W-:Y:S01]  /*4c7a0*/  SHF.R.S32.HI R12, RZ, 0x1f, R16 ;  /* 0x0000001fff0c7819 */ /* 0x000fe20000011410 */
[----:B------:R-:W-:Y:S01]  /*4c7b0*/  IMAD.X R79, R15, 0x1, R3, P1 ;  /* 0x000000010f4f7824 */ /* 0x000fe200008e0603 */
[C---:B------:R-:W-:Y:S01]  /*4c7c0*/  IADD3 R176, P5, R16.reuse, R18, RZ ;  /* 0x0000001210b07210 */ /* 0x040fe20007fbe0ff */
[C---:B-1----:R-:W-:Y:S01]  /*4c7d0*/  IMAD.IADD R9, R16.reuse, 0x1, R9 ;  /* 0x0000000110097824 */ /* 0x042fe200078e0209 */
[----:B------:R-:W-:Y:S01]  /*4c7e0*/  IADD3 R168, P6, R16, R10, RZ ;  /* 0x0000000a10a87210 */ /* 0x000fe20007fde0ff */
[----:B------:R-:W1:Y:S01]  /*4c7f0*/  LDC R20, c[0x0][0x248] ;  /* 0x00009200ff147b82 */ /* 0x000e620000000800 */
[----:B------:R-:W-:Y:S01]  /*4c800*/  IADD3 R102, P0, R11, R8, RZ ;  /* 0x000000080b667210 */ /* 0x000fe20007f1e0ff */
[----:B------:R3:W-:Y:S01]  /*4c810*/  STL.64 [R1+0xc38], R78 ;  /* 0x000c384e01007387 */ /* 0x0007e20000100a00 */
[----:B------:R-:W-:-:S02]  /*4c820*/  IMAD.X R177, R12, 0x1, R13, P5 ;  /* 0x000000010cb17824 */ /* 0x000fc400028e060d */
[----:B------:R-:W-:Y:S02]  /*4c830*/  IMAD.X R169, R12, 0x1, R3, P6 ;  /* 0x000000010ca97824 */ /* 0x000fe400030e0603 */
[--C-:B------:R-:W-:Y:S01]  /*4c840*/  IMAD.X R103, R21, 0x1, R5.reuse, P0 ;  /* 0x0000000115677824 */ /* 0x100fe200000e0605 */
[----:B------:R-:W-:Y:S01]  /*4c850*/  STL.64 [R1+0xc00], R176 ;  /* 0x000c00b001007387 */ /* 0x000fe20000100a00 */
[----:B------:R-:W2:Y:S01]  /*4c860*/  LDC R22, c[0x0][0x248] ;  /* 0x00009200ff167b82 */ /* 0x000ea20000000800 */
[-C--:B---3--:R-:W-:Y:S02]  /*4c870*/  IADD3 R78, P1, R17, R8.reuse, RZ ;  /* 0x00000008114e7210 */ /* 0x088fe40007f3e0ff */
[----:B------:R3:W-:Y:S05]  /*4c880*/  STL.64 [R1+0xbf8], R168 ;  /* 0x000bf8a801007387 */ /* 0x0007ea0000100a00 */
[----:B------:R-:W2:Y:S01]  /*4c890*/  LDC R23, c[0x0][0x248] ;  /* 0x00009200ff177b82 */ /* 0x000ea20000000800 */
[----:B------:R-:W-:Y:S01]  /*4c8a0*/  IMAD.X R79, R15, 0x1, R5, P1 ;  /* 0x000000010f4f7824 */ /* 0x000fe200008e0605 */
[----:B------:R0:W-:Y:S04]  /*4c8b0*/  STL.64 [R1+0xc50], R102 ;  /* 0x000c506601007387 */ /* 0x0001e80000100a00 */
[----:B------:R4:W-:Y:S02]  /*4c8c0*/  STL.64 [R1+0xc28], R78 ;  /* 0x000c284e01007387 */ /* 0x0009e40000100a00 */
[----:B------:R-:W2:Y:S01]  /*4c8d0*/  LDC R29, c[0x0][0x248] ;  /* 0x00009200ff1d7b82 */ /* 0x000ea20000000800 */
[----:B---3--:R-:W-:-:S02]  /*4c8e0*/  IADD3 R168, P6, R16, R8, RZ ;  /* 0x0000000810a87210 */ /* 0x008fc40007fde0ff */
[----:B0-----:R-:W-:Y:S01]  /*4c8f0*/  IADD3 R102, P5, R11, R6, RZ ;  /* 0x000000060b667210 */ /* 0x001fe20007fbe0ff */
[----:B------:R-:W-:Y:S01]  /*4c900*/  IMAD.MOV.U32 R108, RZ, RZ, R215 ;  /* 0x000000ffff6c7224 */ /* 0x000fe200078e00d7 */
[----:B------:R-:W-:Y:S01]  /*4c910*/  SHF.R.S32.HI R11, RZ, 0x1f, R9 ;  /* 0x0000001fff0b7819 */ /* 0x000fe20000011409 */
[----:B------:R-:W-:Y:S01]  /*4c920*/  IMAD.MOV.U32 R109, RZ, RZ, R213 ;  /* 0x000000ffff6d7224 */ /* 0x000fe200078e00d5 */
[----:B----4-:R-:W-:Y:S01]  /*4c930*/  IADD3 R78, P0, R9, R18, RZ ;  /* 0x00000012094e7210 */ /* 0x010fe20007f1e0ff */
[----:B------:R-:W-:Y:S01]  /*4c940*/  IMAD.X R103, R21, 0x1, R7, P5 ;  /* 0x0000000115677824 */ /* 0x000fe200028e0607 */
[----:B------:R-:W0:Y:S01]  /*4c950*/  LDC R30, c[0x0][0x248] ;  /* 0x00009200ff1e7b82 */ /* 0x000e220000000800 */
[----:B------:R-:W-:Y:S02]  /*4c960*/  IMAD.X R169, R12, 0x1, R5, P6 ;  /* 0x000000010ca97824 */ /* 0x000fe400030e0605 */
[----:B------:R-:W-:Y:S01]  /*4c970*/  IMAD.X R79, R11, 0x1, R13, P0 ;  /* 0x000000010b4f7824 */ /* 0x000fe200000e060d */
[----:B------:R3:W-:Y:S01]  /*4c980*/  STL.64 [R1+0xc48], R102 ;  /* 0x000c486601007387 */ /* 0x0007e20000100a00 */
[----:B------:R-:W-:-:S03]  /*4c990*/  IADD3 R176, P5, R9, R8, RZ ;  /* 0x0000000809b07210 */ /* 0x000fc60007fbe0ff */
[----:B------:R4:W-:Y:S01]  /*4c9a0*/  STL.64 [R1+0xbf0], R168 ;  /* 0x000bf0a801007387 */ /* 0x0009e20000100a00 */
[C---:B------:R-:W-:Y:S01]  /*4c9b0*/  IMAD.IADD R14, R9.reuse, 0x1, R14 ;  /* 0x00000001090e7824 */ /* 0x040fe200078e020e */
[----:B------:R-:W0:Y:S02]  /*4c9c0*/  LDC R31, c[0x0][0x248] ;  /* 0x00009200ff1f7b82 */ /* 0x000e240000000800 */
[----:B------:R1:W-:Y:S01]  /*4c9d0*/  STL.64 [R1+0xbd8], R78 ;  /* 0x000bd84e01007387 */ /* 0x0003e20000100a00 */
[----:B---3--:R-:W-:Y:S01]  /*4c9e0*/  IADD3 R102, P1, R9, R10, RZ ;  /* 0x0000000a09667210 */ /* 0x008fe20007f3e0ff */
[----:B------:R-:W-:-:S04]  /*4c9f0*/  IMAD.MOV.U32 R251, RZ, RZ, R250 ;  /* 0x000000fffffb7224 */ /* 0x000fc800078e00fa */
[----:B------:R-:W3:Y:S01]  /*4ca00*/  LDC R32, c[0x0][0x248] ;  /* 0x00009200ff207b82 */ /* 0x000ee20000000800 */
[-C--:B----4-:R-:W-:Y:S01]  /*4ca10*/  IADD3 R168, P6, R17, R6.reuse, RZ ;  /* 0x0000000611a87210 */ /* 0x090fe20007fde0ff */
[C---:B------:R-:W-:Y:S01]  /*4ca20*/  IMAD.X R103, R11.reuse, 0x1, R3, P1 ;  /* 0x000000010b677824 */ /* 0x040fe200008e0603 */
[-C--:B-1----:R-:W-:Y:S01]  /*4ca30*/  IADD3 R78, P0, R16, R6.reuse, RZ ;  /* 0x00000006104e7210 */ /* 0x082fe20007f1e0ff */
[----:B------:R-:W-:Y:S01]  /*4ca40*/  IMAD.X R177, R11, 0x1, R5, P5 ;  /* 0x000000010bb17824 */ /* 0x000fe200028e0605 */
[----:B------:R-:W-:Y:S01]  /*4ca50*/  PRMT R125, R125, 0x3340, R248 ;  /* 0x000033407d7d7816 */ /* 0x000fe200000000f8 */
[--C-:B------:R-:W-:Y:S01]  /*4ca60*/  IMAD.X R169, R15, 0x1, R7.reuse, P6 ;  /* 0x000000010fa97824 */ /* 0x100fe200030e0607 */
[----:B------:R1:W-:Y:S01]  /*4ca70*/  STL.64 [R1+0xbd0], R102 ;  /* 0x000bd06601007387 */ /* 0x0003e20000100a00 */
[----:B------:R-:W-:Y:S01]  /*4ca80*/  IMAD.X R79, R12, 0x1, R7, P0 ;  /* 0x000000010c4f7824 */ /* 0x000fe200000e0607 */
[----:B------:R-:W4:Y:S02]  /*4ca90*/  LDC R34, c[0x0][0x248] ;  /* 0x00009200ff227b82 */ /* 0x000f240000000800 */
[----:B------:R2:W-:Y:S04]  /*4caa0*/  STL.64 [R1+0xbb0], R176 ;  /* 0x000bb0b001007387 */ /* 0x0005e80000100a00 */
[----:B------:R2:W-:Y:S01]  /*4cab0*/  STL.64 [R1+0xc08], R168 ;  /* 0x000c08a801007387 */ /* 0x0005e20000100a00 */
[----:B------:R-:W-:Y:S01]  /*4cac0*/  IMAD.MOV.U32 R82, RZ, RZ, R211 ;  /* 0x000000ffff527224 */ /* 0x000fe200078e00d3 */
[----:B------:R-:W4:Y:S01]  /*4cad0*/  LDC R36, c[0x0][0x248] ;  /* 0x00009200ff247b82 */ /* 0x000f220000000800 */
[----:B-1----:R-:W-:Y:S01]  /*4cae0*/  IADD3 R102, P1, R9, R6, RZ ;  /* 0x0000000609667210 */ /* 0x002fe20007f3e0ff */
[----:B------:R1:W-:Y:S01]  /*4caf0*/  STL.64 [R1+0xbe0], R78 ;  /* 0x000be04e01007387 */ /* 0x0003e20000100a00 */
[----:B------:R-:W-:Y:S01]  /*4cb00*/  SHF.R.S32.HI R9, RZ, 0x1f, R14 ;  /* 0x0000001fff097819 */ /* 0x000fe2000001140e */
[----:B------:R-:W-:-:S02]  /*4cb10*/  IMAD.MOV.U32 R83, RZ, RZ, R198 ;  /* 0x000000ffff537224 */ /* 0x000fc400078e00c6 */
[----:B------:R-:W-:Y:S01]  /*4cb20*/  IMAD.MOV.U32 R110, RZ, RZ, R190 ;  /* 0x000000ffff6e7224 */ /* 0x000fe200078e00be */
[C---:B--2---:R-:W-:Y:S01]  /*4cb30*/  IADD3 R176, P0, R14.reuse, R8, RZ ;  /* 0x000000080eb07210 */ /* 0x044fe20007f1e0ff */
[----:B------:R-:W-:Y:S01]  /*4cb40*/  IMAD.MOV.U32 R232, RZ, RZ, R200 ;  /* 0x000000ffffe87224 */ /* 0x000fe200078e00c8 */
[C---:B------:R-:W-:Y:S01]  /*4cb50*/  IADD3 R168, P5, R14.reuse, R18, RZ ;  /* 0x000000120ea87210 */ /* 0x040fe20007fbe0ff */
[----:B------:R-:W-:Y:S01]  /*4cb60*/  IMAD.X R103, R11, 0x1, R7, P1 ;  /* 0x000000010b677824 */ /* 0x000fe200008e0607 */
[----:B------:R-:W2:Y:S01]  /*4cb70*/  LDC R37, c[0x0][0x248] ;  /* 0x00009200ff257b82 */ /* 0x000ea20000000800 */
[----:B-1----:R-:W-:Y:S02]  /*4cb80*/  IADD3 R78, P6, R14, R10, RZ ;  /* 0x0000000a0e4e7210 */ /* 0x002fe40007fde0ff */
[C---:B------:R-:W-:Y:S01]  /*4cb90*/  IMAD.X R169, R9.reuse, 0x1, R13, P5 ;  /* 0x0000000109a97824 */ /* 0x040fe200028e060d */
[----:B------:R-:W-:Y:S02]  /*4cba0*/  STL.64 [R1+0xba0], R102 ;  /* 0x000ba06601007387 */ /* 0x000fe40000100a00 */
[----:B------:R-:W-:-:S02]  /*4cbb0*/  IMAD.X R79, R9, 0x1, R3, P6 ;  /* 0x00000001094f7824 */ /* 0x000fc400030e0603 */
[----:B------:R1:W-:Y:S01]  /*4cbc0*/  STL.64 [R1+0xb98], R168 ;  /* 0x000b98a801007387 */ /* 0x0003e20000100a00 */
[----:B------:R-:W-:Y:S01]  /*4cbd0*/  IMAD.IADD R12, R14, 0x1, R19 ;  /* 0x000000010e0c7824 */ /* 0x000fe200078e0213 */
[----:B------:R-:W-:Y:S01]  /*4cbe0*/  PRMT R38, R38, 0x3340, R1 ;  /* 0x0000334026267816 */ /* 0x000fe20000000001 */
[----:B------:R-:W-:Y:S01]  /*4cbf0*/  IMAD.X R177, R9, 0x1, R5, P0 ;  /* 0x0000000109b17824 */ /* 0x000fe200000e0605 */
[----:B------:R-:W-:Y:S01]  /*4cc00*/  PRMT R42, R42, 0x3340, R1 ;  /* 0x000033402a2a7816 */ /* 0x000fe20000000001 */
[----:B------:R-:W-:Y:S01]  /*4cc10*/  IMAD.MOV.U32 R250, RZ, RZ, R109 ;  /* 0x000000fffffa7224 */ /* 0x000fe200078e006d */
[----:B------:R-:W-:Y:S01]  /*4cc20*/  SHF.R.U32.HI R241, RZ, 0x8, R241 ;  /* 0x00000008fff17819 */ /* 0x000fe200000116f1 */
[----:B------:R-:W-:Y:S01]  /*4cc30*/  IMAD.MOV.U32 R248, RZ, RZ, R216 ;  /* 0x000000fffff87224 */ /* 0x000fe200078e00d8 */
[----:B------:R-:W-:Y:S01]  /*4cc40*/  SHF.R.U32.HI R204, RZ, 0x8, R204 ;  /* 0x00000008ffcc7819 */ /* 0x000fe200000116cc */
[----:B------:R-:W-:Y:S01]  /*4cc50*/  IMAD.MOV.U32 R228, RZ, RZ, R192 ;  /* 0x000000ffffe47224 */ /* 0x000fe200078e00c0 */
[----:B------:R-:W-:Y:S01]  /*4cc60*/  SHF.R.U32.HI R144, RZ, 0x8, R144 ;  /* 0x00000008ff907819 */ /* 0x000fe20000011690 */
[----:B------:R-:W-:Y:S01]  /*4cc70*/  IMAD.MOV.U32 R219, RZ, RZ, R202 ;  /* 0x000000ffffdb7224 */ /* 0x000fe200078e00ca */
[----:B-1----:R-:W2:Y:S01]  /*4cc80*/  LDL.LU.64 R168, [R1+0x22a0] ;  /* 0x0022a00001a87983 */ /* 0x002ea20000300a00 */
[----:B------:R-:W-:Y:S01]  /*4cc90*/  IADD3 R102, P1, R14, R6, RZ ;  /* 0x000000060e667210 */ /* 0x000fe20007f3e0ff */
[C---:B------:R-:W-:Y:S01]  /*4cca0*/  IMAD.IADD R11, R12.reuse, 0x1, R20 ;  /* 0x000000010c0b7824 */ /* 0x040fe200078e0214 */
[----:B------:R-:W-:Y:S01]  /*4ccb0*/  SHF.R.U32.HI R238, RZ, 0x8, R238 ;  /* 0x00000008ffee7819 */ /* 0x000fe200000116ee */
[----:B------:R1:W-:Y:S01]  /*4ccc0*/  STL.64 [R1+0xb90], R78 ;  /* 0x000b904e01007387 */ /* 0x0003e20000100a00 */
[----:B------:R-:W-:Y:S01]  /*4ccd0*/  IMAD.MOV.U32 R148, RZ, RZ, R233 ;  /* 0x000000ffff947224 */ /* 0x000fe200078e00e9 */
[----:B------:R-:W-:Y:S01]  /*4cce0*/  PRMT R47, R47, 0x3340, R1 ;  /* 0x000033402f2f7816 */ /* 0x000fe20000000001 */
[----:B------:R-:W-:Y:S01]  /*4ccf0*/  IMAD.MOV.U32 R218, RZ, RZ, R197 ;  /* 0x000000ffffda7224 */ /* 0x000fe200078e00c5 */
[----:B------:R-:W-:Y:S01]  /*4cd00*/  PRMT R49, R49, 0x3340, R1 ;  /* 0x0000334031317816 */ /* 0x000fe20000000001 */
[----:B------:R-:W-:Y:S01]  /*4cd10*/  IMAD.MOV.U32 R236, RZ, RZ, R205 ;  /* 0x000000ffffec7224 */ /* 0x000fe200078e00cd */
[----:B------:R-:W2:Y:S01]  /*4cd20*/  LDC R50, c[0x0][0x248] ;  /* 0x00009200ff327b82 */ /* 0x000ea20000000800 */
[----:B-1----:R-:W3:Y:S01]  /*4cd30*/  LDL.LU R79, [R1+0x2298] ;  /* 0x00229800014f7983 */ /* 0x002ee20000300800 */
[----:B------:R-:W-:Y:S01]  /*4cd40*/  IMAD.X R103, R9, 0x1, R7, P1 ;  /* 0x0000000109677824 */ /* 0x000fe200008e0607 */
[----:B------:R-:W-:Y:S01]  /*4cd50*/  IADD3 R78, P0, R12, R18, RZ ;  /* 0x000000120c4e7210 */ /* 0x000fe20007f1e0ff */
[----:B------:R-:W-:Y:S01]  /*4cd60*/  IMAD.MOV.U32 R233, RZ, RZ, R201 ;  /* 0x000000ffffe97224 */ /* 0x000fe200078e00c9 */
[----:B------:R1:W-:Y:S01]  /*4cd70*/  STL.64 [R1+0xb80], R176 ;  /* 0x000b80b001007387 */ /* 0x0003e20000100a00 */
[----:B------:R-:W-:Y:S01]  /*4cd80*/  SHF.R.S32.HI R9, RZ, 0x1f, R12 ;  /* 0x0000001fff097819 */ /* 0x000fe2000001140c */
[----:B------:R-:W-:Y:S01]  /*4cd90*/  IMAD.MOV.U32 R149, RZ, RZ, R220 ;  /* 0x000000ffff957224 */ /* 0x000fe200078e00dc */
[----:B------:R-:W-:Y:S01]  /*4cda0*/  PRMT R75, R75, 0x3340, R1 ;  /* 0x000033404b4b7816 */ /* 0x000fe20000000001 */
[----:B------:R0:W-:Y:S01]  /*4cdb0*/  STL.64 [R1+0xb60], R102 ;  /* 0x000b606601007387 */ /* 0x0001e20000100a00 */
[----:B------:R-:W-:Y:S01]  /*4cdc0*/  IMAD.MOV.U32 R20, RZ, RZ, R78 ;  /* 0x000000ffff147224 */ /* 0x000fe200078e004e */
[----:B------:R-:W-:Y:S01]  /*4cdd0*/  SHF.R.U32.HI R217, RZ, 0x8, R217 ;  /* 0x00000008ffd97819 */ /* 0x000fe200000116d9 */
[----:B------:R-:W-:Y:S01]  /*4cde0*/  IMAD.MOV.U32 R229, RZ, RZ, R209 ;  /* 0x000000ffffe57224 */ /* 0x000fe200078e00d1 */
[----:B------:R4:W-:Y:S01]  /*4cdf0*/  STL [R1+0xb58], R78 ;  /* 0x000b584e01007387 */ /* 0x0009e20000100800 */
[----:B------:R-:W-:Y:S01]  /*4ce00*/  IMAD.MOV.U32 R216, RZ, RZ, R203 ;  /* 0x000000ffffd87224 */ /* 0x000fe200078e00cb */
[----:B------:R-:W-:Y:S01]  /*4ce10*/  PRMT R40, R40, 0x3340, R1 ;  /* 0x0000334028287816 */ /* 0x000fe20000000001 */
[----:B------:R-:W-:Y:S01]  /*4ce20*/  IMAD.MOV.U32 R237, RZ, RZ, R207 ;  /* 0x000000ffffed7224 */ /* 0x000fe200078e00cf */
[C---:B-1----:R-:W-:Y:S01]  /*4ce30*/  IADD3 R176, P1, R12.reuse, R10, RZ ;  /* 0x0000000a0cb07210 */ /* 0x042fe20007f3e0ff */
[----:B------:R-:W-:Y:S01]  /*4ce40*/  IMAD.MOV.U32 R220, RZ, RZ, R199 ;  /* 0x000000ffffdc7224 */ /* 0x000fe200078e00c7 */
[----:B------:R-:W-:Y:S01]  /*4ce50*/  PRMT R152, R39, 0x5410, R38 ;  /* 0x0000541027987816 */ /* 0x000fe20000000026 */
[----:B------:R-:W1:Y:S01]  /*4ce60*/  LDC R44, c[0x0][0x248] ;  /* 0x00009200ff2c7b82 */ /* 0x000e620000000800 */
[----:B0-----:R-:W-:-:S02]  /*4ce70*/  IADD3 R102, P5, R12, R8, RZ ;  /* 0x000000080c667210 */ /* 0x001fc40007fbe0ff */
[----:B----4-:R-:W-:Y:S01]  /*4ce80*/  IADD3 R78, P6, R12, R6, RZ ;  /* 0x000000060c4e7210 */ /* 0x010fe20007fde0ff */
[C---:B------:R-:W-:Y:S02]  /*4ce90*/  IMAD.X R177, R9.reuse, 0x1, R3, P1 ;  /* 0x0000000109b17824 */ /* 0x040fe400008e0603 */
[----:B------:R-:W-:Y:S02]  /*4cea0*/  IMAD.X R103, R9, 0x1, R5, P5 ;  /* 0x0000000109677824 */ /* 0x000fe400028e0605 */
[----:B------:R-:W-:Y:S01]  /*4ceb0*/  IMAD.IADD R12, R11, 0x1, R22 ;  /* 0x000000010b0c7824 */ /* 0x000fe200078e0216 */
[----:B------:R-:W0:Y:S08]  /*4cec0*/  LDC R38, c[0x0][0x248] ;  /* 0x00009200ff267b82 */ /* 0x000e300000000800 */
[----:B------:R-:W4:Y:S01]  /*4ced0*/  LDC R39, c[0x0][0x248] ;  /* 0x00009200ff277b82 */ /* 0x000f220000000800 */
[----:B------:R-:W-:-:S07]  /*4cee0*/  PRMT R154, R41, 0x5410, R40 ;  /* 0x00005410299a7816 */ /* 0x000fce0000000028 */
[----:B------:R-:W1:Y:S08]  /*4cef0*/  LDC R40, c[0x0][0x248] ;  /* 0x00009200ff287b82 */ /* 0x000e700000000800 */
[----:B------:R-:W1:Y:S01]  /*4cf00*/  LDC R41, c[0x0][0x248] ;  /* 0x00009200ff297b82 */ /* 0x000e620000000800 */
[----:B------:R-:W-:Y:S02]  /*4cf10*/  PRMT R155, R46, 0x5410, R42 ;  /* 0x000054102e9b7816 */ /* 0x000fe4000000002a */
[----:B------:R-:W-:-:S05]  /*4cf20*/  LOP3.LUT R241, R241, 0xffff, RZ, 0xc0, !PT ;  /* 0x0000fffff1f17812 */ /* 0x000fca00078ec0ff */
[----:B------:R-:W1:Y:S01]  /*4cf30*/  LDC R42, c[0x0][0x248] ;  /* 0x00009200ff2a7b82 */ /* 0x000e620000000800 */
[----:B------:R-:W-:Y:S02]  /*4cf40*/  LOP3.LUT R204, R204, 0xffff, RZ, 0xc0, !PT ;  /* 0x0000ffffcccc7812 */ /* 0x000fe400078ec0ff */
[----:B------:R-:W-:Y:S02]  /*4cf50*/  LOP3.LUT R144, R144, 0xffff, RZ, 0xc0, !PT ;  /* 0x0000ffff90907812 */ /* 0x000fe400078ec0ff */
[----:B------:R-:W-:Y:S02]  /*4cf60*/  LOP3.LUT R238, R238, 0xffff, RZ, 0xc0, !PT ;  /* 0x0000ffffeeee7812 */ /* 0x000fe400078ec0ff */
[----:B------:R-:W-:Y:S01]  /*4cf70*/  PRMT R146, R51, 0x5410, R49 ;  /* 0x0000541033927816 */ /* 0x000fe20000000031 */
[----:B------:R-:W1:Y:S08]  /*4cf80*/  LDC R46, c[0x0][0x248] ;  /* 0x00009200ff2e7b82 */ /* 0x000e700000000800 */
[----:B------:R-:W1:Y:S01]  /*4cf90*/  LDC R85, c[0x0][0x248] ;  /* 0x00009200ff557b82 */ /* 0x000e620000000800 */
[----:B------:R-:W-:-:S07]  /*4cfa0*/  SHF.R.U32.HI R120, RZ, 0x8, R120 ;  /* 0x00000008ff787819 */ /* 0x000fce0000011678 */
[----:B------:R-:W1:Y:S08]  /*4cfb0*/  LDC R86, c[0x0][0x248] ;  /* 0x00009200ff567b82 */ /* 0x000e700000000800 */
[----:B------:R-:W1:Y:S08]  /*4cfc0*/  LDC R94, c[0x0][0x248] ;  /* 0x00009200ff5e7b82 */ /* 0x000e700000000800 */
[----:B------:R-:W1:Y:S08]  /*4cfd0*/  LDC R98, c[0x0][0x248] ;  /* 0x00009200ff627b82 */ /* 0x000e700000000800 */
[----:B------:R-:W1:Y:S08]  /*4cfe0*/  LDC R100, c[0x0][0x248] ;  /* 0x00009200ff647b82 */ /* 0x000e700000000800 */
[----:B------:R-:W1:Y:S01]  /*4cff0*/  LDC R116, c[0x0][0x248] ;  /* 0x00009200ff747b82 */ /* 0x000e620000000800 */
[----:B------:R-:W-:-:S07]  /*4d000*/  PRMT R106, R125, 0x5410, R187 ;  /* 0x000054107d6a7816 */ /* 0x000fce00000000bb */
[----:B------:R-:W1:Y:S08]  /*4d010*/  LDC R131, c[0x0][0x248] ;  /* 0x00009200ff837b82 */ /* 0x000e700000000800 */
[----:B------:R-:W1:Y:S08]  /*4d020*/  LDC R134, c[0x0][0x248] ;  /* 0x00009200ff867b82 */ /* 0x000e700000000800 */
[----:B------:R-:W1:Y:S08]  /*4d030*/  LDC R141, c[0x0][0x248] ;  /* 0x00009200ff8d7b82 */ /* 0x000e700000000800 */
[----:B------:R-:W1:Y:S08]  /*4d040*/  LDC R142, c[0x0][0x248] ;  /* 0x00009200ff8e7b82 */ /* 0x000e700000000800 */
[----:B------:R-:W1:Y:S08]  /*4d050*/  LDC R143, c[0x0][0x248] ;  /* 0x00009200ff8f7b82 */ /* 0x000e700000000800 */
[----:B------:R-:W1:Y:S01]  /*4d060*/  LDC R151, c[0x0][0x248] ;  /* 0x00009200ff977b82 */ /* 0x000e620000000800 */
[----:B------:R-:W-:-:S07]  /*4d070*/  LOP3.LUT R157, R157, 0xffff, RZ, 0xc0, !PT ;  /* 0x0000ffff9d9d7812 */ /* 0x000fce00078ec0ff */
[----:B------:R-:W1:Y:S08]  /*4d080*/  LDC R156, c[0x0][0x248] ;  /* 0x00009200ff9c7b82 */ /* 0x000e700000000800 */
[----:B------:R-:W1:Y:S08]  /*4d090*/  LDC R158, c[0x0][0x248] ;  /* 0x00009200ff9e7b82 */ /* 0x000e700000000800 */
[----:B------:R-:W1:Y:S08]  /*4d0a0*/  LDC R159, c[0x0][0x248] ;  /* 0x00009200ff9f7b82 */ /* 0x000e700000000800 */
[----:B------:R-:W1:Y:S08]  /*4d0b0*/  LDC R164, c[0x0][0x248] ;  /* 0x00009200ffa47b82 */ /* 0x000e700000000800 */
[----:B------:R-:W1:Y:S01]  /*4d0c0*/  LDC R165, c[0x0][0x248] ;  /* 0x00009200ffa57b82 */ /* 0x000e620000000800 */
[----:B------:R-:W-:-:S02]  /*4d0d0*/  SHF.R.U32.HI R123, RZ, 0x8, R123 ;  /* 0x00000008ff7b7819 */ /* 0x000fc4000001167b */
[----:B------:R-:W-:-:S05]  /*4d0e0*/  PRMT R167, R167, 0x3340, R1 ;  /* 0x00003340a7a77816 */ /* 0x000fca0000000001 */
        /* <DEDUP_REMOVED lines=8> */
[----:B------:R-:W1:Y:S08]  /*4d170*/  LDC R188, c[0x0][0x248] ;  /* 0x00009200ffbc7b82 */ /* 0x000e700000000800 */
[----:B------:R-:W1:Y:S08]  /*4d180*/  LDC R190, c[0x0][0x248] ;  /* 0x00009200ffbe7b82 */ /* 0x000e700000000800 */
[----:B------:R-:W1:Y:S08]  /*4d190*/  LDC R192, c[0x0][0x248] ;  /* 0x00009200ffc07b82 */ /* 0x000e700000000800 */
[----:B------:R-:W1:Y:S01]  /*4d1a0*/  LDC R197, c[0x0][0x248] ;  /* 0x00009200ffc57b82 */ /* 0x000e620000000800 */
[----:B---3--:R-:W-:Y:S01]  /*4d1b0*/  IMAD.MOV.U32 R21, RZ, RZ, R79 ;  /* 0x000000ffff157224 */ /* 0x008fe200078e004f */
[----:B------:R-:W-:Y:S01]  /*4d1c0*/  PRMT R241, R241, 0x3340, R1 ;  /* 0x00003340f1f17816 */ /* 0x000fe20000000001 */
[C---:B------:R-:W-:Y:S01]  /*4d1d0*/  IMAD.X R21, R9.reuse, 0x1, R13, P0 ;  /* 0x0000000109157824 */ /* 0x040fe200000e060d */
[----:B------:R-:W-:Y:S01]  /*4d1e0*/  PRMT R204, R204, 0x3340, R1 ;  /* 0x00003340cccc7816 */ /* 0x000fe20000000001 */
[----:B------:R-:W-:Y:S01]  /*4d1f0*/  IMAD.X R79, R9, 0x1, R7, P6 ;  /* 0x00000001094f7824 */ /* 0x000fe200030e0607 */
[----:B------:R-:W-:-:S02]  /*4d200*/  SHF.R.S32.HI R9, RZ, 0x1f, R11 ;  /* 0x0000001fff097819 */ /* 0x000fc4000001140b */
[----:B------:R-:W3:Y:S01]  /*4d210*/  LDC R49, c[0x0][0x248] ;  /* 0x00009200ff317b82 */ /* 0x000ee20000000800 */
[----:B------:R-:W-:Y:S04]  /*4d220*/  STL [R1+0xb5c], R21 ;  /* 0x000b5c1501007387 */ /* 0x000fe80000100800 */
[----:B------:R0:W-:Y:S01]  /*4d230*/  STL.64 [R1+0xb50], R176 ;  /* 0x000b50b001007387 */ /* 0x0001e20000100a00 */
[----:B------:R-:W-:Y:S02]  /*4d240*/  PRMT R113, R144, 0x3340, R238 ;  /* 0x0000334090717816 */ /* 0x000fe400000000ee */
[----:B------:R-:W3:Y:S01]  /*4d250*/  LDC R51, c[0x0][0x248] ;  /* 0x00009200ff337b82 */ /* 0x000ee20000000800 */
[----:B------:R4:W-:Y:S04]  /*4d260*/  STL.64 [R1+0xb48], R102 ;  /* 0x000b486601007387 */ /* 0x0009e80000100a00 */
[----:B------:R2:W-:Y:S01]  /*4d270*/  STL.64 [R1+0xb38], R78 ;  /* 0x000b384e01007387 */ /* 0x0005e20000100a00 */
[----:B------:R-:W-:-:S02]  /*4d280*/  PRMT R129, R77, 0x5410, R75 ;  /* 0x000054104d817816 */ /* 0x000fc4000000004b */
[----:B------:R-:W-:Y:S01]  /*4d290*/  LOP3.LUT R217, R217, 0xffff, RZ, 0xc0, !PT ;  /* 0x0000ffffd9d97812 */ /* 0x000fe200078ec0ff */
[----:B------:R-:W3:Y:S01]  /*4d2a0*/  LDC R75, c[0x0][0x248] ;  /* 0x00009200ff4b7b82 */ /* 0x000ee20000000800 */
[C---:B0-----:R-:W-:Y:S02]  /*4d2b0*/  IADD3 R176, P0, R11.reuse, R18, RZ ;  /* 0x000000120bb07210 */ /* 0x041fe40007f1e0ff */
[C---:B----4-:R-:W-:Y:S02]  /*4d2c0*/  IADD3 R102, P1, R11.reuse, R10, RZ ;  /* 0x0000000a0b667210 */ /* 0x050fe40007f3e0ff */
[----:B--2---:R-:W-:Y:S01]  /*4d2d0*/  IADD3 R78, P5, R11, R8, RZ ;  /* 0x000000080b4e7210 */ /* 0x004fe20007fbe0ff */
[----:B------:R-:W-:Y:S01]  /*4d2e0*/  IMAD.X R177, R9, 0x1, R13, P0 ;  /* 0x0000000109b17824 */ /* 0x000fe200000e060d */
[----:B------:R-:W-:Y:S01]  /*4d2f0*/  IADD3 R20, P6, R11, R6, RZ ;  /* 0x000000060b147210 */ /* 0x000fe20007fde0ff */
[----:B------:R-:W-:Y:S01]  /*4d300*/  IMAD.X R103, R9, 0x1, R3, P1 ;  /* 0x0000000109677824 */ /* 0x000fe200008e0603 */
[----:B------:R-:W-:Y:S01]  /*4d310*/  PRMT R160, R43, 0x5410, R241 ;  /* 0x000054102ba07816 */ /* 0x000fe200000000f1 */
[C---:B------:R-:W-:Y:S01]  /*4d320*/  IMAD.X R79, R9.reuse, 0x1, R5, P5 ;  /* 0x00000001094f7824 */ /* 0x040fe200028e0605 */
[----:B------:R0:W-:Y:S01]  /*4d330*/  STL.64 [R1+0xb30], R176 ;  /* 0x000b30b001007387 */ /* 0x0001e20000100a00 */
[----:B------:R-:W-:Y:S01]  /*4d340*/  IMAD.X R21, R9, 0x1, R7, P6 ;  /* 0x0000000109157824 */ /* 0x000fe200030e0607 */
[----:B------:R-:W-:Y:S01]  /*4d350*/  SHF.R.S32.HI R9, RZ, 0x1f, R12 ;  /* 0x0000001fff097819 */ /* 0x000fe2000001140c */
[C---:B------:R-:W-:Y:S01]  /*4d360*/  IMAD.IADD R11, R12.reuse, 0x1, R23 ;  /* 0x000000010c0b7824 */ /* 0x040fe200078e0217 */
[----:B------:R2:W-:Y:S01]  /*4d370*/  STL.64 [R1+0xb28], R102 ;  /* 0x000b286601007387 */ /* 0x0005e20000100a00 */
[----:B------:R-:W4:Y:S03]  /*4d380*/  LDC R43, c[0x0][0x248] ;  /* 0x00009200ff2b7b82 */ /* 0x000f260000000800 */
[----:B------:R1:W-:Y:S01]  /*4d390*/  STL.64 [R1+0xb08], R78 ;  /* 0x000b084e01007387 */ /* 0x0003e20000100a00 */
[----:B0-----:R-:W-:-:S03]  /*4d3a0*/  IADD3 R176, P0, R12, R18, RZ ;  /* 0x000000120cb07210 */ /* 0x001fc60007f1e0ff */
[----:B------:R0:W-:Y:S01]  /*4d3b0*/  STL.64 [R1+0xb00], R20 ;  /* 0x000b001401007387 */ /* 0x0001e20000100a00 */
[----:B------:R-:W-:Y:S01]  /*4d3c0*/  PRMT R162, R45, 0x5410, R204 ;  /* 0x000054102da27816 */ /* 0x000fe200000000cc */
[----:B------:R-:W3:Y:S01]  /*4d3d0*/  LDC R77, c[0x0][0x248] ;  /* 0x00009200ff4d7b82 */ /* 0x000ee20000000800 */
[C---:B--2---:R-:W-:Y:S01]  /*4d3e0*/  IADD3 R102, P1, R12.reuse, R10, RZ ;  /* 0x0000000a0c667210 */ /* 0x044fe20007f3e0ff */
[----:B------:R-:W-:Y:S01]  /*4d3f0*/  IMAD.X R177, R9, 0x1, R13, P0 ;  /* 0x0000000109b17824 */ /* 0x000fe200000e060d */
[----:B-1----:R-:W-:-:S03]  /*4d400*/  IADD3 R78, P5, R12, R8, RZ ;  /* 0x000000080c4e7210 */ /* 0x002fc60007fbe0ff */
[C---:B------:R-:W-:Y:S01]  /*4d410*/  IMAD.X R103, R9.reuse, 0x1, R3, P1 ;  /* 0x0000000109677824 */ /* 0x040fe200008e0603 */
[----:B------:R-:W-:Y:S01]  /*4d420*/  PRMT R144, R48, 0x5410, R47 ;  /* 0x0000541030907816 */ /* 0x000fe2000000002f */
[----:B------:R-:W1:Y:S01]  /*4d430*/  LDC R125, c[0x0][0x248] ;  /* 0x00009200ff7d7b82 */ /* 0x000e620000000800 */
[----:B0-----:R-:W-:Y:S01]  /*4d440*/  IADD3 R20, P6, R12, R6, RZ ;  /* 0x000000060c147210 */ /* 0x001fe20007fde0ff */
[C---:B------:R-:W-:Y:S01]  /*4d450*/  IMAD.X R79, R9.reuse, 0x1, R5, P5 ;  /* 0x00000001094f7824 */ /* 0x040fe200028e0605 */
[----:B------:R0:W-:Y:S03]  /*4d460*/  STL.64 [R1+0xaf8], R176 ;  /* 0x000af8b001007387 */ /* 0x0001e60000100a00 */
[----:B------:R-:W-:Y:S01]  /*4d470*/  IMAD.X R21, R9, 0x1, R7, P6 ;  /* 0x0000000109157824 */ /* 0x000fe200030e0607 */
[----:B------:R2:W-:Y:S01]  /*4d480*/  STL.64 [R1+0xaf0], R102 ;  /* 0x000af06601007387 */ /* 0x0005e20000100a00 */
[----:B------:R-:W-:Y:S01]  /*4d490*/  SHF.R.S32.HI R9, RZ, 0x1f, R11 ;  /* 0x0000001fff097819 */ /* 0x000fe2000001140b */
[----:B------:R-:W3:Y:S02]  /*4d4a0*/  LDC R45, c[0x0][0x248] ;  /* 0x00009200ff2d7b82 */ /* 0x000ee40000000800 */
[----:B------:R2:W-:Y:S01]  /*4d4b0*/  STL.64 [R1+0xae0], R78 ;  /* 0x000ae04e01007387 */ /* 0x0005e20000100a00 */
[----:B0-----:R-:W-:-:S03]  /*4d4c0*/  IADD3 R176, P0, R11, R18, RZ ;  /* 0x000000120bb07210 */ /* 0x001fc60007f1e0ff */
[----:B------:R0:W-:Y:S02]  /*4d4d0*/  STL.64 [R1+0xac0], R20 ;  /* 0x000ac01401007387 */ /* 0x0001e40000100a00 */
[----:B------:R-:W1:Y:S01]  /*4d4e0*/  LDC R47, c[0x0][0x248] ;  /* 0x00009200ff2f7b82 */ /* 0x000e620000000800 */
[----:B--2---:R-:W-:Y:S01]  /*4d4f0*/  IADD3 R102, P5, R11, R8, RZ ;  /* 0x000000080b667210 */ /* 0x004fe20007fbe0ff */
[----:B------:R-:W-:Y:S01]  /*4d500*/  IMAD.X R177, R9, 0x1, R13, P0 ;  /* 0x0000000109b17824 */ /* 0x000fe200000e060d */
[C---:B------:R-:W-:Y:S01]  /*4d510*/  IADD3 R78, P1, R11.reuse, R10, RZ ;  /* 0x0000000a0b4e7210 */ /* 0x040fe20007f3e0ff */
[----:B------:R-:W-:-:S04]  /*4d520*/  IMAD.IADD R12, R11, 0x1, R24 ;  /* 0x000000010b0c7824 */ /* 0x000fc800078e0218 */
[----:B------:R-:W2:Y:S01]  /*4d530*/  LDC R48, c[0x0][0x248] ;  /* 0x00009200ff307b82 */ /* 0x000ea20000000800 */
[----:B0-----:R-:W-:Y:S01]  /*4d540*/  IADD3 R20, P6, R11, R6, RZ ;  /* 0x000000060b147210 */ /* 0x001fe20007fde0ff */
[C---:B------:R-:W-:Y:S01]  /*4d550*/  IMAD.X R79, R9.reuse, 0x1, R3, P1 ;  /* 0x00000001094f7824 */ /* 0x040fe200008e0603 */
[----:B------:R0:W-:Y:S01]  /*4d560*/  STL.64 [R1+0xab8], R176 ;  /* 0x000ab8b001007387 */ /* 0x0001e20000100a00 */
[C---:B------:R-:W-:Y:S02]  /*4d570*/  IMAD.X R103, R9.reuse, 0x1, R5, P5 ;  /* 0x0000000109677824 */ /* 0x040fe400028e0605 */
[----:B------:R-:W-:Y:S01]  /*4d580*/  IMAD.X R21, R9, 0x1, R7, P6 ;  /* 0x0000000109157824 */ /* 0x000fe200030e0607 */
[----:B------:R-:W-:Y:S01]  /*4d590*/  SHF.R.S32.HI R9, RZ, 0x1f, R12 ;  /* 0x0000001fff097819 */ /* 0x000fe2000001140c */
[----:B------:R-:W2:Y:S01]  /*4d5a0*/  LDC R175, c[0x0][0x248] ;  /* 0x00009200ffaf7b82 */ /* 0x000ea20000000800 */
[C---:B------:R-:W-:Y:S01]  /*4d5b0*/  IADD3 R16, P0, R12.reuse, R18, RZ ;  /* 0x000000120c107210 */ /* 0x040fe20007f1e0ff */
[----:B0-----:R-:W2:Y:S01]  /*4d5c0*/  LDL.LU.64 R176, [R1+0x2290] ;  /* 0x0022900001b07983 */ /* 0x001ea20000300a00 */
[----:B------:R-:W-:Y:S01]  /*4d5d0*/  PRMT R87, R217, 0x3340, R1 ;  /* 0x00003340d9577816 */ /* 0x000fe20000000001 */
[----:B------:R-:W-:Y:S01]  /*4d5e0*/  IMAD.IADD R11, R12, 0x1, R25 ;  /* 0x000000010c0b7824 */ /* 0x000fe200078e0219 */
[----:B------:R-:W-:Y:S01]  /*4d5f0*/  LOP3.LUT R115, R120, 0xffff, RZ, 0xc0, !PT ;  /* 0x0000ffff78737812 */ /* 0x000fe200078ec0ff */
[----:B------:R0:W-:Y:S01]  /*4d600*/  STL.64 [R1+0xab0], R78 ;  /* 0x000ab04e01007387 */ /* 0x0001e20000100a00 */
[----:B------:R-:W-:Y:S01]  /*4d610*/  IMAD.MOV.U32 R25, RZ, RZ, R17 ;  /* 0x000000ffff197224 */ /* 0x000fe200078e0011 */
[----:B------:R-:W-:Y:S01]  /*4d620*/  PRMT R157, R157, 0x3340, R1 ;  /* 0x000033409d9d7816 */ /* 0x000fe20000000001 */
[----:B------:R-:W-:Y:S01]  /*4d630*/  IMAD.MOV.U32 R24, RZ, RZ, R16 ;  /* 0x000000ffff187224 */ /* 0x000fe200078e0010 */
[----:B------:R-:W-:Y:S01]  /*4d640*/  LOP3.LUT R123, R123, 0xffff, RZ, 0xc0, !PT ;  /* 0x0000ffff7b7b7812 */ /* 0x000fe200078ec0ff */
[----:B------:R-:W-:Y:S01]  /*4d650*/  IMAD.X R25, R9, 0x1, R13, P0 ;  /* 0x0000000109197824 */ /* 0x000fe200000e060d */
[----:B------:R-:W2:Y:S01]  /*4d660*/  LDC R179, c[0x0][0x248] ;  /* 0x00009200ffb37b82 */ /* 0x000ea20000000800 */
[----:B0-----:R-:W2:Y:S07]  /*4d670*/  LDL.LU.64 R78, [R1+0x2288] ;  /* 0x00228800014e7983 */ /* 0x001eae0000300a00 */
[----:B------:R-:W0:Y:S01]  /*4d680*/  LDC R187, c[0x0][0x248] ;  /* 0x00009200ffbb7b82 */ /* 0x000e220000000800 */
[----:B------:R4:W-:Y:S04]  /*4d690*/  STL.64 [R1+0xaa8], R102 ;  /* 0x000aa86601007387 */ /* 0x0009e80000100a00 */
[----:B------:R3:W-:Y:S03]  /*4d6a0*/  STL.64 [R1+0xa90], R20 ;  /* 0x000a901401007387 */ /* 0x0007e60000100a00 */
[----:B------:R-:W0:Y:S01]  /*4d6b0*/  LDC R198, c[0x0][0x248] ;  /* 0x00009200ffc67b82 */ /* 0x000e220000000800 */
[----:B------:R1:W-:Y:S01]  /*4d6c0*/  STL [R1+0xa88], R16 ;  /* 0x000a881001007387 */ /* 0x0003e20000100800 */
[----:B----4-:R-:W-:-:S06]  /*4d6d0*/  IADD3 R102, P1, R12, R10, RZ ;  /* 0x0000000a0c667210 */ /* 0x010fcc0007f3e0ff */
[----:B------:R-:W4:Y:S01]  /*4d6e0*/  LDC R199, c[0x0][0x248] ;  /* 0x00009200ffc77b82 */ /* 0x000f220000000800 */
[C---:B---3--:R-:W-:Y:S01]  /*4d6f0*/  IADD3 R20, P5, R12.reuse, R8, RZ ;  /* 0x000000080c147210 */ /* 0x048fe20007fbe0ff */
[C---:B------:R-:W-:Y:S01]  /*4d700*/  IMAD.X R103, R9.reuse, 0x1, R3, P1 ;  /* 0x0000000109677824 */ /* 0x040fe200008e0603 */
[----:B-1----:R-:W-:Y:S01]  /*4d710*/  IADD3 R16, P6, R12, R6, RZ ;  /* 0x000000060c107210 */ /* 0x002fe20007fde0ff */
[----:B------:R-:W-:Y:S02]  /*4d720*/  STL [R1+0xa8c], R25 ;  /* 0x000a8c1901007387 */ /* 0x000fe40000100800 */
[C---:B------:R-:W-:Y:S02]  /*4d730*/  IMAD.X R21, R9.reuse, 0x1, R5, P5 ;  /* 0x0000000109157824 */ /* 0x040fe400028e0605 */
[----:B------:R-:W1:Y:S01]  /*4d740*/  LDC R200, c[0x0][0x248] ;  /* 0x00009200ffc87b82 */ /* 0x000e620000000800 */
[----:B------:R3:W-:Y:S01]  /*4d750*/  STL.64 [R1+0xa80], R102 ;  /* 0x000a806601007387 */ /* 0x0007e20000100a00 */
[----:B------:R-:W-:Y:S01]  /*4d760*/  IMAD.X R17, R9, 0x1, R7, P6 ;  /* 0x0000000109117824 */ /* 0x000fe200030e0607 */
[----:B------:R-:W-:-:S02]  /*4d770*/  SHF.R.S32.HI R9, RZ, 0x1f, R11 ;  /* 0x0000001fff097819 */ /* 0x000fc4000001140b */
[----:B------:R3:W-:Y:S01]  /*4d780*/  STL.64 [R1+0xa60], R20 ;  /* 0x000a601401007387 */ /* 0x0007e20000100a00 */
[C---:B------:R-:W-:Y:S01]  /*4d790*/  IADD3 R24, P1, R11.reuse, R10, RZ ;  /* 0x0000000a0b187210 */ /* 0x040fe20007f3e0ff */
[C---:B------:R-:W-:Y:S01]  /*4d7a0*/  IMAD.IADD R12, R11.reuse, 0x1, R26 ;  /* 0x000000010b0c7824 */ /* 0x040fe200078e021a */
[----:B------:R-:W1:Y:S01]  /*4d7b0*/  LDC R201, c[0x0][0x248] ;  /* 0x00009200ffc97b82 */ /* 0x000e620000000800 */
[----:B------:R0:W-:Y:S01]  /*4d7c0*/  STL.64 [R1+0xa58], R16 ;  /* 0x000a581001007387 */ /* 0x0001e20000100a00 */
[----:B---3--:R-:W-:-:S06]  /*4d7d0*/  IADD3 R102, P0, R11, R18, RZ ;  /* 0x000000120b667210 */ /* 0x008fcc0007f1e0ff */
[----:B------:R-:W3:Y:S01]  /*4d7e0*/  LDC R202, c[0x0][0x248] ;  /* 0x00009200ffca7b82 */ /* 0x000ee20000000800 */
[----:B------:R-:W-:Y:S01]  /*4d7f0*/  IADD3 R20, P5, R11, R8, RZ ;  /* 0x000000080b147210 */ /* 0x000fe20007fbe0ff */
[C---:B------:R-:W-:Y:S02]  /*4d800*/  IMAD.X R103, R9.reuse, 0x1, R13, P0 ;  /* 0x0000000109677824 */ /* 0x040fe400000e060d */
[----:B------:R-:W-:Y:S01]  /*4d810*/  IMAD.X R25, R9, 0x1, R3, P1 ;  /* 0x0000000109197824 */ /* 0x000fe200008e0603 */
[----:B0-----:R-:W-:Y:S01]  /*4d820*/  IADD3 R16, P6, R11, R6, RZ ;  /* 0x000000060b107210 */ /* 0x001fe20007fde0ff */
[C---:B------:R-:W-:Y:S01]  /*4d830*/  IMAD.X R21, R9.reuse, 0x1, R5, P5 ;  /* 0x0000000109157824 */ /* 0x040fe200028e0605 */
[----:B------:R0:W-:Y:S01]  /*4d840*/  STL.64 [R1+0xa50], R102 ;  /* 0x000a506601007387 */ /* 0x0001e20000100a00 */
[----:B------:R-:W3:Y:S02]  /*4d850*/  LDC R203, c[0x0][0x248] ;  /* 0x00009200ffcb7b82 */ /* 0x000ee40000000800 */
[----:B------:R-:W-:Y:S01]  /*4d860*/  IMAD.X R17, R9, 0x1, R7, P6 ;  /* 0x0000000109117824 */ /* 0x000fe200030e0607 */
[----:B------:R4:W-:Y:S01]  /*4d870*/  STL.64 [R1+0xa48], R24 ;  /* 0x000a481801007387 */ /* 0x0009e20000100a00 */
[----:B------:R-:W-:-:S03]  /*4d880*/  SHF.R.S32.HI R9, RZ, 0x1f, R12 ;  /* 0x0000001fff097819 */ /* 0x000fc6000001140c */
[----:B------:R4:W-:Y:S01]  /*4d890*/  STL.64 [R1+0xa38], R20 ;  /* 0x000a381401007387 */ /* 0x0009e20000100a00 */
[----:B------:R-:W3:Y:S01]  /*4d8a0*/  LDC R204, c[0x0][0x248] ;  /* 0x00009200ffcc7b82 */ /* 0x000ee20000000800 */
[C---:B0-----:R-:W-:Y:S02]  /*4d8b0*/  IADD3 R102, P0, R12.reuse, R18, RZ ;  /* 0x000000120c667210 */ /* 0x041fe40007f1e0ff */
[----:B----4-:R-:W-:-:S03]  /*4d8c0*/  IADD3 R24, P1, R12, R10, RZ ;  /* 0x0000000a0c187210 */ /* 0x010fc60007f3e0ff */
[C---:B------:R-:W-:Y:S02]  /*4d8d0*/  IMAD.X R103, R9.reuse, 0x1, R13, P0 ;  /* 0x0000000109677824 */ /* 0x040fe400000e060d */
[----:B------:R-:W0:Y:S01]  /*4d8e0*/  LDC R205, c[0x0][0x248] ;  /* 0x00009200ffcd7b82 */ /* 0x000e220000000800 */
[C---:B------:R-:W-:Y:S01]  /*4d8f0*/  IADD3 R20, P5, R12.reuse, R8, RZ ;  /* 0x000000080c147210 */ /* 0x040fe20007fbe0ff */
[----:B------:R4:W-:Y:S01]  /*4d900*/  STL.64 [R1+0xa18], R16 ;  /* 0x000a181001007387 */ /* 0x0009e20000100a00 */
[C---:B------:R-:W-:Y:S02]  /*4d910*/  IMAD.X R25, R9.reuse, 0x1, R3, P1 ;  /* 0x0000000109197824 */ /* 0x040fe400008e0603 */
[C---:B------:R-:W-:Y:S02]  /*4d920*/  IMAD.IADD R11, R12.reuse, 0x1, R27 ;  /* 0x000000010c0b7824 */ /* 0x040fe400078e021b */
[----:B------:R-:W-:Y:S01]  /*4d930*/  IMAD.X R21, R9, 0x1, R5, P5 ;  /* 0x0000000109157824 */ /* 0x000fe200028e0605 */
[----:B------:R1:W-:Y:S01]  /*4d940*/  STL.64 [R1+0xa10], R102 ;  /* 0x000a106601007387 */ /* 0x0003e20000100a00 */
[----:B------:R-:W0:Y:S01]  /*4d950*/  LDC R206, c[0x0][0x248] ;  /* 0x00009200ffce7b82 */ /* 0x000e220000000800 */
[----:B----4-:R-:W-:-:S02]  /*4d960*/  IADD3 R16, P6, R12, R6, RZ ;  /* 0x000000060c107210 */ /* 0x010fc40007fde0ff */
[----:B------:R4:W-:Y:S05]  /*4d970*/  STL.64 [R1+0xa08], R24 ;  /* 0x000a081801007387 */ /* 0x0009ea0000100a00 */
[----:B------:R-:W0:Y:S01]  /*4d980*/  LDC R207, c[0x0][0x248] ;  /* 0x00009200ffcf7b82 */ /* 0x000e220000000800 */
[----:B------:R3:W-:Y:S01]  /*4d990*/  STL.64 [R1+0xa00], R20 ;  /* 0x000a001401007387 */ /* 0x0007e20000100a00 */
[----:B------:R-:W-:Y:S01]  /*4d9a0*/  IMAD.X R17, R9, 0x1, R7, P6 ;  /* 0x0000000109117824 */ /* 0x000fe200030e0607 */
[----:B------:R-:W-:Y:S02]  /*4d9b0*/  SHF.R.S32.HI R9, RZ, 0x1f, R11 ;  /* 0x0000001fff097819 */ /* 0x000fe4000001140b */
[----:B-1----:R-:W-:-:S02]  /*4d9c0*/  IADD3 R102, P0, R11, R18, RZ ;  /* 0x000000120b667210 */ /* 0x002fc40007f1e0ff */
[----:B------:R1:W-:Y:S01]  /*4d9d0*/  STL.64 [R1+0x9f0], R16 ;  /* 0x0009f01001007387 */ /* 0x0003e20000100a00 */
[----:B------:R-:W0:Y:S01]  /*4d9e0*/  LDC R209, c[0x0][0x248] ;  /* 0x00009200ffd17b82 */ /* 0x000e220000000800 */
[C---:B----4-:R-:W-:Y:S01]  /*4d9f0*/  IADD3 R24, P5, R11.reuse, R8, RZ ;  /* 0x000000080b187210 */ /* 0x050fe20007fbe0ff */
[----:B---3--:R-:W-:Y:S02]  /*4da00*/  IMAD.MOV.U32 R21, RZ, RZ, R249 ;  /* 0x000000ffff157224 */ /* 0x008fe400078e00f9 */
[----:B------:R-:W-:Y:S01]  /*4da10*/  IMAD.MOV.U32 R249, RZ, RZ, R108 ;  /* 0x000000fffff97224 */ /* 0x000fe200078e006c */
[----:B------:R-:W-:Y:S01]  /*4da20*/  IADD3 R108, P1, R11, R10, RZ ;  /* 0x0000000a0b6c7210 */ /* 0x000fe20007f3e0ff */
[----:B------:R-:W-:Y:S02]  /*4da30*/  IMAD.X R103, R9, 0x1, R13, P0 ;  /* 0x0000000109677824 */ /* 0x000fe400000e060d */
[----:B------:R-:W3:Y:S01]  /*4da40*/  LDC R211, c[0x0][0x248] ;  /* 0x00009200ffd37b82 */ /* 0x000ee20000000800 */
[----:B-1----:R-:W-:Y:S01]  /*4da50*/  IADD3 R16, P6, R11, R6, RZ ;  /* 0x000000060b107210 */ /* 0x002fe20007fde0ff */
[C---:B------:R-:W-:Y:S01]  /*4da60*/  IMAD.X R109, R9.reuse, 0x1, R3, P1 ;  /* 0x00000001096d7824 */ /* 0x040fe200008e0603 */
[----:B------:R1:W-:Y:S01]  /*4da70*/  STL.64 [R1+0x9e8], R102 ;  /* 0x0009e86601007387 */ /* 0x0003e20000100a00 */
[----:B------:R-:W-:-:S02]  /*4da80*/  IMAD.X R25, R9, 0x1, R5, P5 ;  /* 0x0000000109197824 */ /* 0x000fc400028e0605 */
[----:B------:R-:W-:Y:S02]  /*4da90*/  IMAD.IADD R12, R11, 0x1, R28 ;  /* 0x000000010b0c7824 */ /* 0x000fe400078e021c */
[----:B------:R-:W4:Y:S01]  /*4daa0*/  LDC R213, c[0x0][0x248] ;  /* 0x00009200ffd57b82 */ /* 0x000f220000000800 */
[----:B------:R-:W-:Y:S02]  /*4dab0*/  IMAD.X R17, R9, 0x1, R7, P6 ;  /* 0x0000000109117824 */ /* 0x000fe400030e0607 */
[C---:B------:R-:W-:Y:S01]  /*4dac0*/  IADD3 R14, P0, R12.reuse, R18, RZ ;  /* 0x000000120c0e7210 */ /* 0x040fe20007f1e0ff */
[----:B-1----:R-:W4:Y:S04]  /*4dad0*/  LDL.LU.64 R102, [R1+0x2280] ;  /* 0x0022800001667983 */ /* 0x002f280000300a00 */
[----:B------:R-:W1:Y:S01]  /*4dae0*/  LDC R214, c[0x0][0x248] ;  /* 0x00009200ffd67b82 */ /* 0x000e620000000800 */
[----:B------:R0:W-:Y:S01]  /*4daf0*/  STL.64 [R1+0x9e0], R108 ;  /* 0x0009e06c01007387 */ /* 0x0001e20000100a00 */
[----:B------:R-:W-:Y:S01]  /*4db00*/  SHF.R.S32.HI R9, RZ, 0x1f, R12 ;  /* 0x0000001fff097819 */ /* 0x000fe2000001140c */
[----:B------:R-:W-:-:S02]  /*4db10*/  IMAD.IADD R11, R12, 0x1, R29 ;  /* 0x000000010c0b7824 */ /* 0x000fc400078e021d */
[----:B------:R-:W-:-:S03]  /*4db20*/  IMAD.MOV.U32 R28, RZ, RZ, R14 ;  /* 0x000000ffff1c7224 */ /* 0x000fc600078e000e */
[----:B------:R-:W1:Y:S01]  /*4db30*/  LDC R230, c[0x0][0x248] ;  /* 0x00009200ffe67b82 */ /* 0x000e620000000800 */
[----:B0-----:R-:W4:Y:S07]  /*4db40*/  LDL.LU.64 R108, [R1+0x2278] ;  /* 0x00227800016c7983 */ /* 0x001f2e0000300a00 */
[----:B------:R-:W0:Y:S01]  /*4db50*/  LDC R222, c[0x0][0x248] ;  /* 0x00009200ffde7b82 */ /* 0x000e220000000800 */
[----:B------:R3:W-:Y:S04]  /*4db60*/  STL.64 [R1+0x9c0], R24 ;  /* 0x0009c01801007387 */ /* 0x0007e80000100a00 */
[----:B------:R3:W-:Y:S01]  /*4db70*/  STL.64 [R1+0x9b8], R16 ;  /* 0x0009b81001007387 */ /* 0x0007e20000100a00 */
[----:B------:R-:W-:-:S02]  /*4db80*/  IMAD.MOV.U32 R29, RZ, RZ, R15 ;  /* 0x000000ffff1d7224 */ /* 0x000fc400078e000f */
[----:B------:R-:W0:Y:S01]  /*4db90*/  LDC R215, c[0x0][0x248] ;  /* 0x00009200ffd77b82 */ /* 0x000e220000000800 */
[----:B------:R3:W-:Y:S01]  /*4dba0*/  STL [R1+0x9b0], R14 ;  /* 0x0009b00e01007387 */ /* 0x0007e20000100800 */
[----:B------:R-:W-:Y:S01]  /*4dbb0*/  IMAD.X R29, R9, 0x1, R13, P0 ;  /* 0x00000001091d7824 */ /* 0x000fe200000e060d */
[----:B---3--:R-:W-:-:S05]  /*4dbc0*/  IADD3 R24, P5, R12, R8, RZ ;  /* 0x000000080c187210 */ /* 0x008fca0007fbe0ff */
[----:B------:R-:W3:Y:S01]  /*4dbd0*/  LDC R217, c[0x0][0x248] ;  /* 0x00009200ffd97b82 */ /* 0x000ee20000000800 */
[----:B------:R-:W-:Y:S02]  /*4dbe0*/  IMAD.MOV.U32 R16, RZ, RZ, R249 ;  /* 0x000000ffff107224 */ /* 0x000fe400078e00f9 */
[----:B------:R-:W-:Y:S01]  /*4dbf0*/  IMAD.MOV.U32 R249, RZ, RZ, R82 ;  /* 0x000000fffff97224 */ /* 0x000fe200078e0052 */
[C---:B------:R-:W-:Y:S01]  /*4dc00*/  IADD3 R82, P1, R12.reuse, R10, RZ ;  /* 0x0000000a0c527210 */ /* 0x040fe20007f3e0ff */
[----:B------:R-:W-:Y:S01]  /*4dc10*/  IMAD.MOV.U32 R17, RZ, RZ, R251 ;  /* 0x000000ffff117224 */ /* 0x000fe200078e00fb */
[----:B------:R-:W-:Y:S01]  /*4dc20*/  IADD3 R14, P6, R12, R6, RZ ;  /* 0x000000060c0e7210 */ /* 0x000fe20007fde0ff */
[----:B------:R-:W-:Y:S01]  /*4dc30*/  IMAD.MOV.U32 R251, RZ, RZ, R250 ;  /* 0x000000fffffb7224 */ /* 0x000fe200078e00fa */
[----:B------:R-:W3:Y:S01]  /*4dc40*/  LDC R238, c[0x0][0x248] ;  /* 0x00009200ffee7b82 */ /* 0x000ee20000000800 */
[----:B------:R-:W-:Y:S02]  /*4dc50*/  IMAD.MOV.U32 R250, RZ, RZ, R83 ;  /* 0x000000fffffa7224 */ /* 0x000fe400078e0053 */
[----:B------:R-:W-:-:S02]  /*4dc60*/  IMAD.X R83, R9, 0x1, R3, P1 ;  /* 0x0000000109537824 */ /* 0x000fc400008e0603 */
[C---:B------:R-:W-:Y:S01]  /*4dc70*/  IMAD.X R25, R9.reuse, 0x1, R5, P5 ;  /* 0x0000000109197824 */ /* 0x040fe200028e0605 */
[----:B------:R-:W-:Y:S01]  /*4dc80*/  STL [R1+0x9b4], R29 ;  /* 0x0009b41d01007387 */ /* 0x000fe20000100800 */
[----:B------:R-:W-:Y:S01]  /*4dc90*/  IMAD.X R15, R9, 0x1, R7, P6 ;  /* 0x00000001090f7824 */ /* 0x000fe200030e0607 */
[----:B------:R-:W-:Y:S01]  /*4dca0*/  SHF.R.S32.HI R9, RZ, 0x1f, R11 ;  /* 0x0000001fff097819 */ /* 0x000fe2000001140b */
[----:B------:R-:W-:Y:S01]  /*4dcb0*/  IMAD.MOV.U32 R20, RZ, RZ, R110 ;  /* 0x000000ffff147224 */ /* 0x000fe200078e006e */
[----:B------:R1:W-:Y:S01]  /*4dcc0*/  STL.64 [R1+0x9a8], R82 ;  /* 0x0009a85201007387 */ /* 0x0003e20000100a00 */
[----:B------:R-:W-:Y:S01]  /*4dcd0*/  IMAD.MOV.U32 R19, RZ, RZ, R249 ;  /* 0x000000ffff137224 */ /* 0x000fe200078e00f9 */
[C---:B------:R-:W-:Y:S01]  /*4dce0*/  IADD3 R110, P0, R11.reuse, R18, RZ ;  /* 0x000000120b6e7210 */ /* 0x040fe20007f1e0ff */
[----:B------:R-:W-:Y:S01]  /*4dcf0*/  IMAD.MOV.U32 R249, RZ, RZ, R80 ;  /* 0x000000fffff97224 */ /* 0x000fe200078e0050 */
[C---:B------:R-:W-:Y:S01]  /*4dd00*/  IADD3 R80, P1, R11.reuse, R10, RZ ;  /* 0x0000000a0b507210 */ /* 0x040fe20007f3e0ff */
[----:B------:R-:W3:Y:S01]  /*4dd10*/  LDC R239, c[0x0][0x248] ;  /* 0x00009200ffef7b82 */ /* 0x000ee20000000800 */
[C---:B------:R-:W-:Y:S01]  /*4dd20*/  IADD3 R28, P5, R11.reuse, R8, RZ ;  /* 0x000000080b1c7210 */ /* 0x040fe20007fbe0ff */
[----:B-1----:R-:W3:Y:S06]  /*4dd30*/  LDL.LU.64 R82, [R1+0x2270] ;  /* 0x0022700001527983 */ /* 0x002eec0000300a00 */
[----:B------:R-:W1:Y:S01]  /*4dd40*/  LDC R240, c[0x0][0x248] ;  /* 0x00009200fff07b82 */ /* 0x000e620000000800 */
[----:B------:R0:W-:Y:S04]  /*4dd50*/  STL.64 [R1+0x998], R24 ;  /* 0x0009981801007387 */ /* 0x0001e80000100a00 */
[----:B------:R0:W-:Y:S01]  /*4dd60*/  STL.64 [R1+0x978], R14 ;  /* 0x0009780e01007387 */ /* 0x0001e20000100a00 */
[----:B------:R-:W-:-:S02]  /*4dd70*/  IMAD.IADD R12, R11, 0x1, R30 ;  /* 0x000000010b0c7824 */ /* 0x000fc400078e021e */
[----:B------:R-:W1:Y:S01]  /*4dd80*/  LDC R241, c[0x0][0x248] ;  /* 0x00009200fff17b82 */ /* 0x000e620000000800 */
[----:B------:R-:W-:Y:S01]  /*4dd90*/  IMAD.X R29, R9, 0x1, R5, P5 ;  /* 0x00000001091d7824 */ /* 0x000fe200028e0605 */
[----:B0-----:R-:W-:-:S06]  /*4dda0*/  IADD3 R24, P6, R11, R6, RZ ;  /* 0x000000060b187210 */ /* 0x001fcc0007fde0ff */
[----:B------:R-:W0:Y:S01]  /*4ddb0*/  LDC R245, c[0x0][0x248] ;  /* 0x00009200fff57b82 */ /* 0x000e220000000800 */
[----:B------:R-:W-:Y:S02]  /*4ddc0*/  IMAD.MOV.U32 R15, RZ, RZ, R251 ;  /* 0x000000ffff0f7224 */ /* 0x000fe400078e00fb */
[----:B------:R-:W-:Y:S02]  /*4ddd0*/  IMAD.MOV.U32 R251, RZ, RZ, R111 ;  /* 0x000000fffffb7224 */ /* 0x000fe400078e006f */
[----:B------:R-:W-:Y:S02]  /*4dde0*/  IMAD.MOV.U32 R14, RZ, RZ, R250 ;  /* 0x000000ffff0e7224 */ /* 0x000fe400078e00fa */
[C---:B------:R-:W-:Y:S01]  /*4ddf0*/  IMAD.X R111, R9.reuse, 0x1, R13, P0 ;  /* 0x00000001096f7824 */ /* 0x040fe200000e060d */
[----:B------:R-:W0:Y:S01]  /*4de00*/  LDC R252, c[0x0][0x248] ;  /* 0x00009200fffc7b82 */ /* 0x000e220000000800 */
[----:B------:R-:W-:Y:S02]  /*4de10*/  IMAD.MOV.U32 R250, RZ, RZ, R81 ;  /* 0x000000fffffa7224 */ /* 0x000fe400078e0051 */
[C---:B------:R-:W-:Y:S01]  /*4de20*/  IMAD.X R81, R9.reuse, 0x1, R3, P1 ;  /* 0x0000000109517824 */ /* 0x040fe200008e0603 */
[----:B------:R1:W-:Y:S01]  /*4de30*/  STL.64 [R1+0x970], R110 ;  /* 0x0009706e01007387 */ /* 0x0003e20000100a00 */
[----:B------:R-:W-:Y:S01]  /*4de40*/  IMAD.X R25, R9, 0x1, R7, P6 ;  /* 0x0000000109197824 */ /* 0x000fe200030e0607 */
[----:B------:R-:W-:-:S02]  /*4de50*/  IADD3 R22, P0, R12, R18, RZ ;  /* 0x000000120c167210 */ /* 0x000fc40007f1e0ff */
[----:B------:R-:W-:Y:S01]  /*4de60*/  SHF.R.S32.HI R9, RZ, 0x1f, R12 ;  /* 0x0000001fff097819 */ /* 0x000fe2000001140c */
[C---:B------:R-:W-:Y:S02]  /*4de70*/  IMAD.IADD R11, R12.reuse, 0x1, R31 ;  /* 0x000000010c0b7824 */ /* 0x040fe400078e021f */
[----:B------:R-:W-:Y:S01]  /*4de80*/  IMAD.MOV.U32 R30, RZ, RZ, R22 ;  /* 0x000000ffff1e7224 */ /* 0x000fe200078e0016 */
[----:B-1----:R-:W3:Y:S04]  /*4de90*/  LDL.LU.64 R110, [R1+0x2268] ;  /* 0x00226800016e7983 */ /* 0x002ee80000300a00 */
[----:B------:R1:W-:Y:S01]  /*4dea0*/  STL.64 [R1+0x968], R80 ;  /* 0x0009685001007387 */ /* 0x0003e20000100a00 */
[----:B------:R-:W-:Y:S02]  /*4deb0*/  IMAD.MOV.U32 R31, RZ, RZ, R23 ;  /* 0x000000ffff1f7224 */ /* 0x000fe400078e0017 */
[----:B------:R-:W-:Y:S01]  /*4dec0*/  IMAD.X R31, R9, 0x1, R13, P0 ;  /* 0x00000001091f7824 */ /* 0x000fe200000e060d */
[----:B-1----:R-:W3:Y:S04]  /*4ded0*/  LDL.LU.64 R80, [R1+0x2260] ;  /* 0x0022600001507983 */ /* 0x002ee80000300a00 */
[----:B------:R1:W-:Y:S04]  /*4dee0*/  STL.64 [R1+0x958], R28 ;  /* 0x0009581c01007387 */ /* 0x0003e80000100a00 */
[----:B------:R0:W-:Y:S04]  /*4def0*/  STL.64 [R1+0x948], R24 ;  /* 0x0009481801007387 */ /* 0x0001e80000100a00 */
[----:B------:R0:W-:Y:S01]  /*4df00*/  STL [R1+0x940], R22 ;  /* 0x0009401601007387 */ /* 0x0001e20000100800 */
[----:B-1----:R-:W-:-:S02]  /*4df10*/  IADD3 R28, P1, R12, R10, RZ ;  /* 0x0000000a0c1c7210 */ /* 0x002fc40007f3e0ff */
[C---:B0-----:R-:W-:Y:S02]  /*4df20*/  IADD3 R24, P5, R12.reuse, R8, RZ ;  /* 0x000000080c187210 */ /* 0x041fe40007fbe0ff */
[----:B------:R-:W-:Y:S01]  /*4df30*/  IADD3 R22, P6, R12, R6, RZ ;  /* 0x000000060c167210 */ /* 0x000fe20007fde0ff */
[C---:B------:R-:W-:Y:S02]  /*4df40*/  IMAD.X R29, R9.reuse, 0x1, R3, P1 ;  /* 0x00000001091d7824 */ /* 0x040fe400008e0603 */
[C---:B------:R-:W-:Y:S02]  /*4df50*/  IMAD.X R25, R9.reuse, 0x1, R5, P5 ;  /* 0x0000000109197824 */ /* 0x040fe400028e0605 */
[----:B------:R-:W-:Y:S01]  /*4df60*/  IMAD.X R23, R9, 0x1, R7, P6 ;  /* 0x0000000109177824 */ /* 0x000fe200030e0607 */
[----:B------:R-:W-:Y:S04]  /*4df70*/  STL [R1+0x944], R31 ;  /* 0x0009441f01007387 */ /* 0x000fe80000100800 */
[----:B------:R-:W-:Y:S04]  /*4df80*/  STL.64 [R1+0x938], R28 ;  /* 0x0009381c01007387 */ /* 0x000fe80000100a00 */
[----:B------:R-:W-:Y:S04]  /*4df90*/  STL.64 [R1+0x918], R24 ;  /* 0x0009181801007387 */ /* 0x000fe80000100a00 */
[----:B------:R0:W-:Y:S01]  /*4dfa0*/  STL.64 [R1+0x910], R22 ;  /* 0x0009101601007387 */ /* 0x0001e20000100a00 */
[----:B------:R-:W-:Y:S01]  /*4dfb0*/  SHF.R.S32.HI R9, RZ, 0x1f, R11 ;  /* 0x0000001fff097819 */ /* 0x000fe2000001140b */
[----:B0-----:R-:W-:-:S02]  /*4dfc0*/  IMAD.MOV.U32 R22, RZ, RZ, R248 ;  /* 0x000000ffff167224 */ /* 0x001fc400078e00f8 */
        /* <DEDUP_REMOVED lines=8> */
[----:B------:R-:W-:Y:S01]  /*4e050*/  IMAD.MOV.U32 R251, RZ, RZ, R148 ;  /* 0x000000fffffb7224 */ /* 0x000fe200078e0094 */
[----:B------:R-:W-:Y:S01]  /*4e060*/  IADD3 R148, P0, R11, R18, RZ ;  /* 0x000000120b947210 */ /* 0x000fe20007f1e0ff */
[----:B------:R-:W-:Y:S02]  /*4e070*/  IMAD.MOV.U32 R219, RZ, RZ, R223 ;  /* 0x000000ffffdb7224 */ /* 0x000fe400078e00df */
[----:B------:R-:W-:Y:S02]  /*4e080*/  IMAD.MOV.U32 R224, RZ, RZ, R218 ;  /* 0x000000ffffe07224 */ /* 0x000fe400078e00da */
[----:B------:R-:W-:-:S02]  /*4e090*/  IMAD.MOV.U32 R223, RZ, RZ, R226 ;  /* 0x000000ffffdf7224 */ /* 0x000fc400078e00e2 */
[----:B------:R-:W-:Y:S02]  /*4e0a0*/  IMAD.MOV.U32 R218, RZ, RZ, R233 ;  /* 0x000000ffffda7224 */ /* 0x000fe400078e00e9 */
[----:B------:R-:W-:Y:S02]  /*4e0b0*/  IMAD.MOV.U32 R226, RZ, RZ, R225 ;  /* 0x000000ffffe27224 */ /* 0x000fe400078e00e1 */
[----:B------:R-:W-:Y:S01]  /*4e0c0*/  IMAD.MOV.U32 R233, RZ, RZ, R236 ;  /* 0x000000ffffe97224 */ /* 0x000fe200078e00ec */
[C---:B------:R-:W-:Y:S01]  /*4e0d0*/  IADD3 R236, P1, R11.reuse, R10, RZ ;  /* 0x0000000a0bec7210 */ /* 0x040fe20007f3e0ff */
[----:B------:R-:W-:Y:S01]  /*4e0e0*/  IMAD.MOV.U32 R225, RZ, RZ, R227 ;  /* 0x000000ffffe17224 */ /* 0x000fe200078e00e3 */
[C---:B------:R-:W-:Y:S01]  /*4e0f0*/  IADD3 R30, P5, R11.reuse, R8, RZ ;  /* 0x000000080b1e7210 */ /* 0x040fe20007fbe0ff */
[----:B------:R-:W-:Y:S02]  /*4e100*/  IMAD.MOV.U32 R24, RZ, RZ, R249 ;  /* 0x000000ffff187224 */ /* 0x000fe400078e00f9 */
[----:B------:R-:W-:Y:S01]  /*4e110*/  IMAD.MOV.U32 R227, RZ, RZ, R229 ;  /* 0x000000ffffe37224 */ /* 0x000fe200078e00e5 */
[----:B------:R-:W-:Y:S01]  /*4e120*/  IADD3 R28, P6, R11, R6, RZ ;  /* 0x000000060b1c7210 */ /* 0x000fe20007fde0ff */
[----:B------:R-:W-:-:S02]  /*4e130*/  IMAD.MOV.U32 R249, RZ, RZ, R149 ;  /* 0x000000fffff97224 */ /* 0x000fc400078e0095 */
[----:B------:R-:W-:Y:S02]  /*4e140*/  IMAD.MOV.U32 R229, RZ, RZ, R220 ;  /* 0x000000ffffe57224 */ /* 0x000fe400078e00dc */
[----:B------:R-:W-:Y:S02]  /*4e150*/  IMAD.MOV.U32 R220, RZ, RZ, R216 ;  /* 0x000000ffffdc7224 */ /* 0x000fe400078e00d8 */
[----:B------:R-:W-:Y:S02]  /*4e160*/  IMAD.X R149, R9, 0x1, R13, P0 ;  /* 0x0000000109957824 */ /* 0x000fe400000e060d */
[----:B------:R-:W-:Y:S02]  /*4e170*/  IMAD.MOV.U32 R216, RZ, RZ, R237 ;  /* 0x000000ffffd87224 */ /* 0x000fe400078e00ed */
[----:B------:R-:W-:Y:S02]  /*4e180*/  IMAD.IADD R12, R11, 0x1, R32 ;  /* 0x000000010b0c7824 */ /* 0x000fe400078e0220 */
[C---:B------:R-:W-:Y:S01]  /*4e190*/  IMAD.X R237, R9.reuse, 0x1, R3, P1 ;  /* 0x0000000109ed7824 */ /* 0x040fe200008e0603 */
[----:B------:R0:W-:Y:S01]  /*4e1a0*/  STL.64 [R1+0x908], R148 ;  /* 0x0009089401007387 */ /* 0x0001e20000100a00 */
[C---:B------:R-:W-:Y:S01]  /*4e1b0*/  IMAD.X R31, R9.reuse, 0x1, R5, P5 ;  /* 0x00000001091f7824 */ /* 0x040fe200028e0605 */
[C---:B------:R-:W-:Y:S01]  /*4e1c0*/  IADD3 R26, P0, R12.reuse, R18, RZ ;  /* 0x000000120c1a7210 */ /* 0x040fe20007f1e0ff */
[----:B------:R-:W-:Y:S01]  /*4e1d0*/  IMAD.X R29, R9, 0x1, R7, P6 ;  /* 0x00000001091d7824 */ /* 0x000fe200030e0607 */
[----:B------:R-:W-:Y:S01]  /*4e1e0*/  SHF.R.S32.HI R9, RZ, 0x1f, R12 ;  /* 0x0000001fff097819 */ /* 0x000fe2000001140c */
[----:B------:R-:W-:-:S02]  /*4e1f0*/  IMAD.IADD R11, R12, 0x1, R33 ;  /* 0x000000010c0b7824 */ /* 0x000fc400078e0221 */
[----:B------:R-:W-:Y:S01]  /*4e200*/  IMAD.MOV.U32 R32, RZ, RZ, R26 ;  /* 0x000000ffff207224 */ /* 0x000fe200078e001a */
[----:B0-----:R-:W3:Y:S04]  /*4e210*/  LDL.LU.64 R148, [R1+0x2258] ;  /* 0x0022580001947983 */ /* 0x001ee80000300a00 */
[----:B------:R0:W-:Y:S01]  /*4e220*/  STL.64 [R1+0x900], R236 ;  /* 0x000900ec01007387 */ /* 0x0001e20000100a00 */
[----:B------:R-:W-:Y:S02]  /*4e230*/  IMAD.MOV.U32 R33, RZ, RZ, R27 ;  /* 0x000000ffff217224 */ /* 0x000fe400078e001b */
[----:B------:R-:W-:Y:S01]  /*4e240*/  IMAD.X R33, R9, 0x1, R13, P0 ;  /* 0x0000000109217824 */ /* 0x000fe200000e060d */
[----:B0-----:R-:W3:Y:S04]  /*4e250*/  LDL.LU.64 R236, [R1+0x2250] ;  /* 0x0022500001ec7983 */ /* 0x001ee80000300a00 */
[----:B------:R0:W-:Y:S04]  /*4e260*/  STL.64 [R1+0x8f0], R30 ;  /* 0x0008f01e01007387 */ /* 0x0001e80000100a00 */
[----:B------:R1:W-:Y:S04]  /*4e270*/  STL.64 [R1+0x8d0], R28 ;  /* 0x0008d01c01007387 */ /* 0x0003e80000100a00 */
[----:B------:R2:W-:Y:S01]  /*4e280*/  STL [R1+0x8c8], R26 ;  /* 0x0008c81a01007387 */ /* 0x0005e20000100800 */
[----:B0-----:R-:W-:-:S02]  /*4e290*/  IADD3 R30, P1, R12, R10, RZ ;  /* 0x0000000a0c1e7210 */ /* 0x001fc40007f3e0ff */
[C---:B-1----:R-:W-:Y:S02]  /*4e2a0*/  IADD3 R28, P5, R12.reuse, R8, RZ ;  /* 0x000000080c1c7210 */ /* 0x042fe40007fbe0ff */
[----:B--2---:R-:W-:Y:S01]  /*4e2b0*/  IADD3 R26, P6, R12, R6, RZ ;  /* 0x000000060c1a7210 */ /* 0x004fe20007fde0ff */
[C---:B------:R-:W-:Y:S02]  /*4e2c0*/  IMAD.X R31, R9.reuse, 0x1, R3, P1 ;  /* 0x00000001091f7824 */ /* 0x040fe400008e0603 */
[C---:B------:R-:W-:Y:S02]  /*4e2d0*/  IMAD.X R29, R9.reuse, 0x1, R5, P5 ;  /* 0x00000001091d7824 */ /* 0x040fe400028e0605 */
[----:B------:R-:W-:Y:S01]  /*4e2e0*/  IMAD.X R27, R9, 0x1, R7, P6 ;  /* 0x00000001091b7824 */ /* 0x000fe200030e0607 */
[----:B------:R-:W-:Y:S01]  /*4e2f0*/  STL [R1+0x8cc], R33 ;  /* 0x0008cc2101007387 */ /* 0x000fe20000100800 */
[----:B------:R-:W-:Y:S02]  /*4e300*/  SHF.R.S32.HI R9, RZ, 0x1f, R11 ;  /* 0x0000001fff097819 */ /* 0x000fe4000001140b */
[C---:B------:R-:W-:Y:S01]  /*4e310*/  IADD3 R32, P0, R11.reuse, R18, RZ ;  /* 0x000000120b207210 */ /* 0x040fe20007f1e0ff */
[----:B------:R0:W-:Y:S04]  /*4e320*/  STL.64 [R1+0x8c0], R30 ;  /* 0x0008c01e01007387 */ /* 0x0001e80000100a00 */
[----:B------:R1:W-:Y:S04]  /*4e330*/  STL.64 [R1+0x8b8], R28 ;  /* 0x0008b81c01007387 */ /* 0x0003e80000100a00 */
[----:B------:R2:W-:Y:S01]  /*4e340*/  STL.64 [R1+0x8a8], R26 ;  /* 0x0008a81a01007387 */ /* 0x0005e20000100a00 */
[----:B0-----:R-:W-:Y:S01]  /*4e350*/  IADD3 R30, P1, R11, R10, RZ ;  /* 0x0000000a0b1e7210 */ /* 0x001fe20007f3e0ff */
[----:B------:R-:W-:Y:S01]  /*4e360*/  IMAD.X R33, R9, 0x1, R13, P0 ;  /* 0x0000000109217824 */ /* 0x000fe200000e060d */
[C---:B-1----:R-:W-:Y:S01]  /*4e370*/  IADD3 R28, P5, R11.reuse, R8, RZ ;  /* 0x000000080b1c7210 */ /* 0x042fe20007fbe0ff */
[C---:B------:R-:W-:Y:S01]  /*4e380*/  IMAD.IADD R12, R11.reuse, 0x1, R34 ;  /* 0x000000010b0c7824 */ /* 0x040fe200078e0222 */
[----:B--2---:R-:W-:Y:S01]  /*4e390*/  IADD3 R26, P6, R11, R6, RZ ;  /* 0x000000060b1a7210 */ /* 0x004fe20007fde0ff */
[----:B------:R-:W-:-:S02]  /*4e3a0*/  IMAD.X R31, R9, 0x1, R3, P1 ;  /* 0x00000001091f7824 */ /* 0x000fc400008e0603 */
[C---:B------:R-:W-:Y:S02]  /*4e3b0*/  IMAD.X R29, R9.reuse, 0x1, R5, P5 ;  /* 0x00000001091d7824 */ /* 0x040fe400028e0605 */
[----:B------:R-:W-:Y:S01]  /*4e3c0*/  IMAD.X R27, R9, 0x1, R7, P6 ;  /* 0x00000001091b7824 */ /* 0x000fe200030e0607 */
[----:B------:R0:W-:Y:S01]  /*4e3d0*/  STL.64 [R1+0x8a0], R32 ;  /* 0x0008a02001007387 */ /* 0x0001e20000100a00 */
[----:B------:R-:W-:-:S03]  /*4e3e0*/  SHF.R.S32.HI R9, RZ, 0x1f, R12 ;  /* 0x0000001fff097819 */ /* 0x000fc6000001140c */
[----:B------:R1:W-:Y:S04]  /*4e3f0*/  STL.64 [R1+0x898], R30 ;  /* 0x0008981e01007387 */ /* 0x0003e80000100a00 */
[----:B------:R2:W-:Y:S01]  /*4e400*/  STL.64 [R1+0x878], R28 ;  /* 0x0008781c01007387 */ /* 0x0005e20000100a00 */
[----:B0-----:R-:W-:-:S03]  /*4e410*/  IADD3 R32, P0, R12, R18, RZ ;  /* 0x000000120c207210 */ /* 0x001fc60007f1e0ff */
[----:B------:R0:W-:Y:S01]  /*4e420*/  STL.64 [R1+0x870], R26 ;  /* 0x0008701a01007387 */ /* 0x0001e20000100a00 */
[C---:B-1----:R-:W-:Y:S01]  /*4e430*/  IADD3 R30, P1, R12.reuse, R10, RZ ;  /* 0x0000000a0c1e7210 */ /* 0x042fe20007f3e0ff */
[C---:B------:R-:W-:Y:S01]  /*4e440*/  IMAD.X R33, R9.reuse, 0x1, R13, P0 ;  /* 0x0000000109217824 */ /* 0x040fe200000e060d */
[C---:B--2---:R-:W-:Y:S01]  /*4e450*/  IADD3 R28, P5, R12.reuse, R8, RZ ;  /* 0x000000080c1c7210 */ /* 0x044fe20007fbe0ff */
[C---:B------:R-:W-:Y:S01]  /*4e460*/  IMAD.IADD R11, R12.reuse, 0x1, R35 ;  /* 0x000000010c0b7824 */ /* 0x040fe200078e0223 */
[----:B0-----:R-:W-:Y:S01]  /*4e470*/  IADD3 R26, P6, R12, R6, RZ ;  /* 0x000000060c1a7210 */ /* 0x001fe20007fde0ff */
[C---:B------:R-:W-:Y:S02]  /*4e480*/  IMAD.X R31, R9.reuse, 0x1, R3, P1 ;  /* 0x00000001091f7824 */ /* 0x040fe400008e0603 */
        /* <DEDUP_REMOVED lines=8> */
[----:B-1----:R-:W-:Y:S01]  /*4e510*/  IADD3 R30, P1, R11, R10, RZ ;  /* 0x0000000a0b1e7210 */ /* 0x002fe20007f3e0ff */
[----:B------:R-:W-:Y:S01]  /*4e520*/  IMAD.X R33, R9, 0x1, R13, P0 ;  /* 0x0000000109217824 */ /* 0x000fe200000e060d */
        /* <DEDUP_REMOVED lines=302> */
[----:B------:R1:W-:Y:S01]  /*4f810*/  STL.64 [R1+0x3d8], R30 ;  /* 0x0003d81e01007387 */ /* 0x0003e20000100a00 */
[----:B------:R-:W-:Y:S02]  /*4f820*/  PRMT R120, R150, 0x5410, R87 ;  /* 0x0000541096787816 */ /* 0x000fe40000000057 */
[----:B------:R-:W2:Y:S01]  /*4f830*/  LDC R87, c[0x0][0x248] ;  /* 0x00009200ff577b82 */ /* 0x000ea20000000800 */
[----:B------:R4:W-:Y:S01]  /*4f840*/  STL.64 [R1+0x3d0], R28 ;  /* 0x0003d01c01007387 */ /* 0x0009e20000100a00 */
[----:B0-----:R-:W-:-:S03]  /*4f850*/  IADD3 R32, P0, R11, R18, RZ ;  /* 0x000000120b207210 */ /* 0x001fc60007f1e0ff */
[----:B------:R0:W-:Y:S01]  /*4f860*/  STL.64 [R1+0x3c8], R26 ;  /* 0x0003c81a01007387 */ /* 0x0001e20000100a00 */
[C---:B------:R-:W-:Y:S02]  /*4f870*/  IMAD.IADD R12, R11.reuse, 0x1, R85 ;  /* 0x000000010b0c7824 */ /* 0x040fe400078e0255 */
[----:B------:R-:W3:Y:S01]  /*4f880*/  LDC R150, c[0x0][0x248] ;  /* 0x00009200ff967b82 */ /* 0x000ee20000000800 */
[----:B-1----:R-:W-:Y:S01]  /*4f890*/  IADD3 R30, P1, R11, R10, RZ ;  /* 0x0000000a0b1e7210 */ /* 0x002fe20007f3e0ff */
[----:B------:R-:W-:Y:S01]  /*4f8a0*/  IMAD.X R33, R9, 0x1, R13, P0 ;  /* 0x0000000109217824 */ /* 0x000fe200000e060d */
[----:B----4-:R-:W-:-:S03]  /*4f8b0*/  IADD3 R28, P5, R11, R8, RZ ;  /* 0x000000080b1c7210 */ /* 0x010fc60007fbe0ff */
[----:B------:R-:W-:Y:S01]  /*4f8c0*/  IMAD.X R31, R9, 0x1, R3, P1 ;  /* 0x00000001091f7824 */ /* 0x000fe200008e0603 */
[----:B0-----:R-:W-:Y:S01]  /*4f8d0*/  IADD3 R26, P6, R11, R6, RZ ;  /* 0x000000060b1a7210 */ /* 0x001fe20007fde0ff */
[C---:B------:R-:W-:Y:S01]  /*4f8e0*/  IMAD.X R29, R9.reuse, 0x1, R5, P5 ;  /* 0x00000001091d7824 */ /* 0x040fe200028e0605 */
[----:B------:R0:W-:Y:S03]  /*4f8f0*/  STL.64 [R1+0x3c0], R32 ;  /* 0x0003c02001007387 */ /* 0x0001e60000100a00 */
[----:B------:R-:W-:Y:S01]  /*4f900*/  IMAD.X R27, R9, 0x1, R7, P6 ;  /* 0x00000001091b7824 */ /* 0x000fe200030e0607 */
[----:B------:R1:W-:Y:S01]  /*4f910*/  STL.64 [R1+0x3b8], R30 ;  /* 0x0003b81e01007387 */ /* 0x0003e20000100a00 */
[----:B------:R-:W-:-:S03]  /*4f920*/  SHF.R.S32.HI R9, RZ, 0x1f, R12 ;  /* 0x0000001fff097819 */ /* 0x000fc6000001140c */
[----:B------:R4:W-:Y:S01]  /*4f930*/  STL.64 [R1+0x3b0], R28 ;  /* 0x0003b01c01007387 */ /* 0x0009e20000100a00 */
[----:B0-----:R-:W-:-:S03]  /*4f940*/  IADD3 R32, P0, R12, R18, RZ ;  /* 0x000000120c207210 */ /* 0x001fc60007f1e0ff */
[----:B------:R0:W-:Y:S01]  /*4f950*/  STL.64 [R1+0x3a8], R26 ;  /* 0x0003a81a01007387 */ /* 0x0001e20000100a00 */
[C---:B-1----:R-:W-:Y:S01]  /*4f960*/  IADD3 R30, P1, R12.reuse, R10, RZ ;  /* 0x0000000a0c1e7210 */ /* 0x042fe20007f3e0ff */
[C---:B------:R-:W-:Y:S01]  /*4f970*/  IMAD.X R33, R9.reuse, 0x1, R13, P0 ;  /* 0x0000000109217824 */ /* 0x040fe200000e060d */
[C---:B----4-:R-:W-:Y:S01]  /*4f980*/  IADD3 R28, P5, R12.reuse, R8, RZ ;  /* 0x000000080c1c7210 */ /* 0x050fe20007fbe0ff */
        /* <DEDUP_REMOVED lines=13> */
[C---:B----4-:R-:W-:Y:S01]  /*4fa60*/  IADD3 R28, P5, R11.reuse, R8, RZ ;  /* 0x000000080b1c7210 */ /* 0x050fe20007fbe0ff */
[C---:B--2---:R-:W-:Y:S01]  /*4fa70*/  IMAD.IADD R12, R11.reuse, 0x1, R87 ;  /* 0x000000010b0c7824 */ /* 0x044fe200078e0257 */
        /* <DEDUP_REMOVED lines=211> */
[C---:B------:R-:W-:Y:S01]  /*507b0*/  IMAD.X R31, R9.reuse, 0x1, R3, P1 ;  /* 0x00000001091f7824 */ /* 0x040fe200008e0603 */
[----:B------:R0:W-:Y:S01]  /*507c0*/  STL.64 [R1+0x1a0], R32 ;  /* 0x0001a02001007387 */ /* 0x0001e20000100a00 */
[----:B------:R-:W-:Y:S01]  /*507d0*/  IMAD.X R29, R9, 0x1, R5, P5 ;  /* 0x00000001091d7824 */ /* 0x000fe200028e0605 */
[----:B------:R-:W-:Y:S01]  /*507e0*/  PRMT R121, R163, 0x5410, R157 ;  /* 0x00005410a3797816 */ /* 0x000fe2000000009d */
[----:B------:R-:W-:Y:S01]  /*507f0*/  IMAD.X R27, R9, 0x1, R7, P6 ;  /* 0x00000001091b7824 */ /* 0x000fe200030e0607 */
[----:B------:R1:W-:Y:S01]  /*50800*/  STL.64 [R1+0x198], R30 ;  /* 0x0001981e01007387 */ /* 0x0003e20000100a00 */
[----:B------:R-:W-:Y:S01]  /*50810*/  SHF.R.S32.HI R9, RZ, 0x1f, R11 ;  /* 0x0000001fff097819 */ /* 0x000fe2000001140b */
[C---:B------:R-:W-:Y:S01]  /*50820*/  IMAD.IADD R12, R11.reuse, 0x1, R131 ;  /* 0x000000010b0c7824 */ /* 0x040fe200078e0283 */
[----:B------:R-:W2:Y:S01]  /*50830*/  LDC R157, c[0x0][0x248] ;  /* 0x00009200ff9d7b82 */ /* 0x000ea20000000800 */
[----:B------:R4:W-:Y:S01]  /*50840*/  STL.64 [R1+0x190], R28 ;  /* 0x0001901c01007387 */ /* 0x0009e20000100a00 */
[----:B0-----:R-:W-:-:S03]  /*50850*/  IADD3 R32, P0, R11, R18, RZ ;  /* 0x000000120b207210 */ /* 0x001fc60007f1e0ff */
[----:B------:R0:W-:Y:S03]  /*50860*/  STL.64 [R1+0x188], R26 ;  /* 0x0001881a01007387 */ /* 0x0001e60000100a00 */
[----:B------:R-:W2:Y:S01]  /*50870*/  LDC R163, c[0x0][0x248] ;  /* 0x00009200ffa37b82 */ /* 0x000ea20000000800 */
[----:B-1----:R-:W-:Y:S01]  /*50880*/  IADD3 R30, P1, R11, R10, RZ ;  /* 0x0000000a0b1e7210 */ /* 0x002fe20007f3e0ff */
[----:B------:R-:W-:Y:S01]  /*50890*/  IMAD.X R33, R9, 0x1, R13, P0 ;  /* 0x0000000109217824 */ /* 0x000fe200000e060d */
[----:B----4-:R-:W-:-:S03]  /*508a0*/  IADD3 R28, P5, R11, R8, RZ ;  /* 0x000000080b1c7210 */ /* 0x010fc60007fbe0ff */
[----:B------:R-:W-:Y:S01]  /*508b0*/  IMAD.X R31, R9, 0x1, R3, P1 ;  /* 0x00000001091f7824 */ /* 0x000fe200008e0603 */
[----:B------:R-:W-:Y:S01]  /*508c0*/  PRMT R115, R115, 0x3340, R123 ;  /* 0x0000334073737816 */ /* 0x000fe2000000007b */
[----:B------:R-:W-:Y:S01]  /*508d0*/  IMAD.MOV.U32 R96, RZ, RZ, R248 ;  /* 0x000000ffff607224 */ /* 0x000fe200078e00f8 */
[----:B------:R-:W1:Y:S01]  /*508e0*/  LDC R126, c[0x0][0x248] ;  /* 0x00009200ff7e7b82 */ /* 0x000e620000000800 */
        /* <DEDUP_REMOVED lines=9> */
[C---:B----4-:R-:W-:Y:S01]  /*50980*/  IADD3 R30, P1, R12.reuse, R10, RZ ;  /* 0x0000000a0c1e7210 */ /* 0x050fe20007f3e0ff */
[C---:B------:R-:W-:Y:S01]  /*50990*/  IMAD.X R33, R9.reuse, 0x1, R13, P0 ;  /* 0x0000000109217824 */ /* 0x040fe200000e060d */
[C---:B---3--:R-:W-:Y:S01]  /*509a0*/  IADD3 R28, P5, R12.reuse, R8, RZ ;  /* 0x000000080c1c7210 */ /* 0x048fe20007fbe0ff */
        /* <DEDUP_REMOVED lines=11> */
[C---:B---3--:R-:W-:Y:S01]  /*50a60*/  IADD3 R30, P1, R11.reuse, R10, RZ ;  /* 0x0000000a0b1e7210 */ /* 0x048fe20007f3e0ff */
        /* <DEDUP_REMOVED lines=167> */
[C---:B--2---:R-:W-:Y:S01]  /*514e0*/  IADD3 R30, P1, R11.reuse, R10, RZ ;  /* 0x0000000a0b1e7210 */ /* 0x044fe20007f3e0ff */
        /* <DEDUP_REMOVED lines=53> */
[----:B------:R-:W3:Y:S01]  /*51840*/  LDC R167, c[0x0][0x248] ;  /* 0x00009200ffa77b82 */ /* 0x000ee20000000800 */
[----:B------:R4:W-:Y:S01]  /*51850*/  STL.64 [R1+0x9d8], R28 ;  /* 0x0009d81c01007387 */ /* 0x0009e20000100a00 */
[----:B0-----:R-:W-:-:S03]  /*51860*/  IADD3 R32, P0, R11, R18, RZ ;  /* 0x000000120b207210 */ /* 0x001fc60007f1e0ff */
[----:B------:R0:W-:Y:S01]  /*51870*/  STL.64 [R1+0x9d0], R26 ;  /* 0x0009d01a01007387 */ /* 0x0001e20000100a00 */
[C---:B--2---:R-:W-:Y:S01]  /*51880*/  IADD3 R30, P1, R11.reuse, R10, RZ ;  /* 0x0000000a0b1e7210 */ /* 0x044fe20007f3e0ff */
        /* <DEDUP_REMOVED lines=30> */
[C---:B---3--:R-:W-:Y:S01]  /*51a70*/  IMAD.IADD R9, R11.reuse, 0x1, R167 ;  /* 0x000000010b097824 */ /* 0x048fe200078e02a7 */
        /* <DEDUP_REMOVED lines=26> */
[C---:B------:R-:W-:Y:S02]  /*51c20*/  IMAD.IADD R9, R11.reuse, 0x1, R175 ;  /* 0x000000010b097824 */ /* 0x040fe400078e02af */
[----:B------:R-:W1:Y:S01]  /*51c30*/  LDC R185, c[0x0][0x248] ;  /* 0x00009200ffb97b82 */ /* 0x000e620000000800 */
[C---:B--2---:R-:W-:Y:S01]  /*51c40*/  IADD3 R30, P1, R11.reuse, R10, RZ ;  /* 0x0000000a0b1e7210 */ /* 0x044fe20007f3e0ff */
[----:B------:R-:W-:Y:S01]  /*51c50*/  IMAD.X R33, R12, 0x1, R13, P0 ;  /* 0x000000010c217824 */ /* 0x000fe200000e060d */
[----:B----4-:R-:W-:-:S03]  /*51c60*/  IADD3 R28, P5, R11, R8, RZ ;  /* 0x000000080b1c7210 */ /* 0x010fc60007fbe0ff */
[C---:B------:R-:W-:Y:S01]  /*51c70*/  IMAD.X R31, R12.reuse, 0x1, R3, P1 ;  /* 0x000000010c1f7824 */ /* 0x040fe200008e0603 */
        /* <DEDUP_REMOVED lines=96> */
[C---:B-1----:R-:W-:Y:S01]  /*52280*/  IMAD.IADD R11, R9.reuse, 0x1, R185 ;  /* 0x00000001090b7824 */ /* 0x042fe200078e02b9 */
        /* <DEDUP_REMOVED lines=362> */
[----:B--2---:R-:W-:-:S03]  /*53930*/  IADD3 R28, P5, R11, R8, RZ ;  /* 0x000000080b1c7210 */ /* 0x004fc60007fbe0ff */
[----:B------:R-:W-:Y:S01]  /*53940*/  IMAD.X R31, R9, 0x1, R3, P1 ;  /* 0x00000001091f7824 */ /* 0x000fe200008e0603 */
[----:B0-----:R-:W-:Y:S01]  /*53950*/  IADD3 R26, P6, R11, R6, RZ ;  /* 0x000000060b1a7210 */ /* 0x001fe20007fde0ff */
[C---:B------:R-:W-:Y:S01]  /*53960*/  IMAD.X R29, R9.reuse, 0x1, R5, P5 ;  /* 0x00000001091d7824 */ /* 0x040fe200028e0605 */
[----:B------:R-:W-:Y:S03]  /*53970*/  STL.64 [R1+0x18], R32 ;  /* 0x0000182001007387 */ /* 0x000fe60000100a00 */
[----:B------:R-:W-:Y:S01]  /*53980*/  IMAD.X R27, R9, 0x1, R7, P6 ;  /* 0x00000001091b7824 */ /* 0x000fe200030e0607 */
[----:B------:R0:W-:Y:S01]  /*53990*/  STL.64 [R1+0x10], R30 ;  /* 0x0000101e01007387 */ /* 0x0001e20000100a00 */
[----:B------:R-:W-:-:S03]  /*539a0*/  IMAD.MOV.U32 R140, RZ, RZ, R195 ;  /* 0x000000ffff8c7224 */ /* 0x000fc600078e00c3 */
[----:B------:R1:W-:Y:S04]  /*539b0*/  STL.64 [R1+0x8], R28 ;  /* 0x0000081c01007387 */ /* 0x0003e80000100a00 */
[----:B------:R2:W-:Y:S04]  /*539c0*/  STL.64 [R1], R26 ;  /* 0x0000001a01007387 */ /* 0x0005e80000100a00 */
[----:B------:R-:W3:Y:S01]  /*539d0*/  LDL.LU R195, [R1+0x2248] ;  /* 0x0022480001c37983 */ /* 0x000ee20000300800 */
[----:B------:R-:W-:Y:S02]  /*539e0*/  IMAD.MOV.U32 R119, RZ, RZ, R221 ;  /* 0x000000ffff777224 */ /* 0x000fe400078e00dd */
        /* <DEDUP_REMOVED lines=28> */
[----:B------:R-:W4:Y:S01]  /*53bb0*/  LDL.LU R89, [R1+0xe9c] ;  /* 0x000e9c0001597983 */ /* 0x000f220000300800 */
        /* <DEDUP_REMOVED lines=21> */
[----:B------:R-:W4:Y:S01]  /*53d10*/  LDL.LU R76, [R1+0xf0c] ;  /* 0x000f0c00014c7983 */ /* 0x000f220000300800 */
        /* <DEDUP_REMOVED lines=14> */
[----:B---3--:R-:W-:Y:S02]  /*53e00*/  IMAD.MOV.U32 R86, RZ, RZ, R195 ;  /* 0x000000ffff567224 */ /* 0x008fe400078e00c3 */
[----:B------:R-:W3:Y:S02]  /*53e10*/  LDL.LU R195, [R1+0x2244] ;  /* 0x0022440001c37983 */ /* 0x000ee40000300800 */
[----:B------:R-:W-:Y:S02]  /*53e20*/  IMAD.MOV.U32 R90, RZ, RZ, R86 ;  /* 0x000000ffff5a7224 */ /* 0x000fe400078e0056 */
[----:B------:R-:W-:Y:S02]  /*53e30*/  IMAD.MOV.U32 R86, RZ, RZ, R75 ;  /* 0x000000ffff567224 */ /* 0x000fe400078e004b */
[----:B------:R-:W3:Y:S04]  /*53e40*/  LDL.LU R75, [R1+0xf6c] ;  /* 0x000f6c00014b7983 */ /* 0x000ee80000300800 */
[----:B------:R-:W3:Y:S04]  /*53e50*/  LDL.LU R157, [R1+0xf1c] ;  /* 0x000f1c00019d7983 */ /* 0x000ee80000300800 */
[----:B------:R-:W3:Y:S01]  /*53e60*/  LDL.LU R165, [R1+0xe78] ;  /* 0x000e780001a57983 */ /* 0x000ee20000300800 */
[----:B------:R-:W-:-:S02]  /*53e70*/  IMAD.IADD R230, R11, 0x1, R230 ;  /* 0x000000010be67824 */ /* 0x000fc400078e02e6 */
[----:B------:R-:W-:Y:S02]  /*53e80*/  IMAD.MOV.U32 R94, RZ, RZ, R250 ;  /* 0x000000ffff5e7224 */ /* 0x000fe400078e00fa */
[----:B------:R-:W-:Y:S01]  /*53e90*/  IMAD.MOV.U32 R98, RZ, RZ, R232 ;  /* 0x000000ffff627224 */ /* 0x000fe200078e00e8 */
[----:B------:R-:W-:Y:S01]  /*53ea0*/  SHF.R.S32.HI R9, RZ, 0x1f, R230 ;  /* 0x0000001fff097819 */ /* 0x000fe200000114e6 */
[C---:B------:R-:W-:Y:S01]  /*53eb0*/  IMAD.IADD R222, R230.reuse, 0x1, R222 ;  /* 0x00000001e6de7824 */ /* 0x040fe200078e02de */
[C---:B------:R-:W-:Y:S02]  /*53ec0*/  IADD3 R250, P0, R230.reuse, R18, RZ ;  /* 0x00000012e6fa7210 */ /* 0x040fe40007f1e0ff */
[C---:B------:R-:W-:Y:S02]  /*53ed0*/  IADD3 R248, P1, R230.reuse, R10, RZ ;  /* 0x0000000ae6f87210 */ /* 0x040fe40007f3e0ff */
[C---:B------:R-:W-:Y:S02]  /*53ee0*/  IADD3 R232, P5, R230.reuse, R8, RZ ;  /* 0x00000008e6e87210 */ /* 0x040fe40007fbe0ff */
[----:B------:R-:W-:Y:S01]  /*53ef0*/  IADD3 R230, P6, R230, R6, RZ ;  /* 0x00000006e6e67210 */ /* 0x000fe20007fde0ff */
[----:B------:R-:W-:-:S02]  /*53f00*/  IMAD.MOV.U32 R77, RZ, RZ, R251 ;  /* 0x000000ffff4d7224 */ /* 0x000fc400078e00fb */
[----:B------:R-:W-:Y:S02]  /*53f10*/  IMAD.MOV.U32 R85, RZ, RZ, R249 ;  /* 0x000000ffff557224 */ /* 0x000fe400078e00f9 */
[----:B------:R-:W-:Y:S02]  /*53f20*/  IMAD.MOV.U32 R124, RZ, RZ, R226 ;  /* 0x000000ffff7c7224 */ /* 0x000fe400078e00e2 */
[C---:B------:R-:W-:Y:S01]  /*53f30*/  IMAD.X R251, R9.reuse, 0x1, R13, P0 ;  /* 0x0000000109fb7824 */ /* 0x040fe200000e060d */
[C---:B------:R-:W-:Y:S01]  /*53f40*/  IADD3 R228, P0, R222.reuse, R18, RZ ;  /* 0x00000012dee47210 */ /* 0x040fe20007f1e0ff */
[C---:B------:R-:W-:Y:S01]  /*53f50*/  IMAD.X R249, R9.reuse, 0x1, R3, P1 ;  /* 0x0000000109f97824 */ /* 0x040fe200008e0603 */
[C---:B------:R-:W-:Y:S01]  /*53f60*/  IADD3 R226, P1, R222.reuse, R10, RZ ;  /* 0x0000000adee27210 */ /* 0x040fe20007f3e0ff */
[C---:B------:R-:W-:Y:S01]  /*53f70*/  IMAD.X R233, R9.reuse, 0x1, R5, P5 ;  /* 0x0000000109e97824 */ /* 0x040fe200028e0605 */
[C---:B------:R-:W-:Y:S01]  /*53f80*/  IADD3 R224, P5, R222.reuse, R8, RZ ;  /* 0x00000008dee07210 */ /* 0x040fe20007fbe0ff */
[----:B------:R-:W-:Y:S01]  /*53f90*/  IMAD.X R231, R9, 0x1, R7, P6 ;  /* 0x0000000109e77824 */ /* 0x000fe200030e0607 */
[----:B------:R-:W-:Y:S01]  /*53fa0*/  SHF.R.S32.HI R9, RZ, 0x1f, R222 ;  /* 0x0000001fff097819 */ /* 0x000fe200000114de */
[C---:B------:R-:W-:Y:S01]  /*53fb0*/  IMAD.IADD R214, R222.reuse, 0x1, R215 ;  /* 0x00000001ded67824 */ /* 0x040fe200078e02d7 */
[----:B------:R-:W-:Y:S01]  /*53fc0*/  IADD3 R222, P6, R222, R6, RZ ;  /* 0x00000006dede7210 */ /* 0x000fe20007fde0ff */
[----:B------:R-:W-:-:S02]  /*53fd0*/  IMAD.MOV.U32 R116, RZ, RZ, R223 ;  /* 0x000000ffff747224 */ /* 0x000fc400078e00df */
        /* <DEDUP_REMOVED lines=20> */
[----:B------:R-:W-:-:S03]  /*54120*/  IADD3 R206, P6, R206, R6, RZ ;  /* 0x00000006cece7210 */ /* 0x000fc60007fde0ff */
        /* <DEDUP_REMOVED lines=38> */
[C---:B0-----:R-:W-:Y:S01]  /*54390*/  IMAD.IADD R30, R38.reuse, 0x1, R244 ;  /* 0x00000001261e7824 */ /* 0x041fe200078e02f4 */
        /* <DEDUP_REMOVED lines=13> */
[C---:B-1----:R-:W-:Y:S01]  /*54470*/  IADD3 R28, P0, R22.reuse, R18, RZ ;  /* 0x00000012161c7210 */ /* 0x042fe20007f1e0ff */
[C---:B------:R-:W-:Y:S01]  /*54480*/  IMAD.X R35, R9.reuse, 0x1, R3, P1 ;  /* 0x0000000109237824 */ /* 0x040fe200008e0603 */
[C---:B--2---:R-:W-:Y:S01]  /*54490*/  IADD3 R26, P1, R22.reuse, R10, RZ ;  /* 0x0000000a161a7210 */ /* 0x044fe20007f3e0ff */
[C---:B------:R-:W-:Y:S01]  /*544a0*/  IMAD.X R33, R9.reuse, 0x1, R5, P5 ;  /* 0x0000000109217824 */ /* 0x040fe200028e0605 */
[C---:B------:R-:W-:Y:S01]  /*544b0*/  IADD3 R24, P5, R22.reuse, R8, RZ ;  /* 0x0000000816187210 */ /* 0x040fe20007fbe0ff */
[----:B------:R-:W-:Y:S01]  /*544c0*/  IMAD.X R31, R9, 0x1, R7, P6 ;  /* 0x00000001091f7824 */ /* 0x000fe200030e0607 */
[----:B------:R-:W-:Y:S01]  /*544d0*/  SHF.R.S32.HI R9, RZ, 0x1f, R22 ;  /* 0x0000001fff097819 */ /* 0x000fe20000011416 */
[C---:B------:R-:W-:Y:S01]  /*544e0*/  IMAD.IADD R12, R22.reuse, 0x1, R252 ;  /* 0x00000001160c7824 */ /* 0x040fe200078e02fc */
[----:B------:R-:W-:Y:S01]  /*544f0*/  IADD3 R22, P6, R22, R6, RZ ;  /* 0x0000000616167210 */ /* 0x000fe20007fde0ff */
[----:B------:R-:W-:-:S02]  /*54500*/  IMAD.MOV.U32 R74, RZ, RZ, R25 ;  /* 0x000000ffff4a7224 */ /* 0x000fc400078e0019 */
[----:B------:R-:W-:Y:S02]  /*54510*/  IMAD.IADD R11, R12, 0x1, R126 ;  /* 0x000000010c0b7824 */ /* 0x000fe400078e027e */
[----:B------:R-:W-:Y:S02]  /*54520*/  IMAD.MOV.U32 R126, RZ, RZ, R99 ;  /* 0x000000ffff7e7224 */ /* 0x000fe400078e0063 */
[----:B------:R-:W-:Y:S02]  /*54530*/  IMAD.MOV.U32 R73, RZ, RZ, R23 ;  /* 0x000000ffff497224 */ /* 0x000fe400078e0017 */
[----:B------:R-:W-:Y:S02]  /*54540*/  IMAD.MOV.U32 R99, RZ, RZ, R94 ;  /* 0x000000ffff637224 */ /* 0x000fe400078e005e */
[----:B------:R-:W-:Y:S02]  /*54550*/  IMAD.MOV.U32 R131, RZ, RZ, R85 ;  /* 0x000000ffff837224 */ /* 0x000fe400078e0055 */
[----:B------:R-:W-:-:S02]  /*54560*/  IMAD.MOV.U32 R94, RZ, RZ, R20 ;  /* 0x000000ffff5e7224 */ /* 0x000fc400078e0014 */
[C---:B------:R-:W-:Y:S01]  /*54570*/  IMAD.X R23, R9.reuse, 0x1, R7, P6 ;  /* 0x0000000109177824 */ /* 0x040fe200030e0607 */
[-C--:B------:R-:W-:Y:S01]  /*54580*/  IADD3 R20, P6, R12, R18.reuse, RZ ;  /* 0x000000120c147210 */ /* 0x080fe20007fde0ff */
[----:B------:R-:W-:Y:S01]  /*54590*/  IMAD.MOV.U32 R85, RZ, RZ, R74 ;  /* 0x000000ffff557224 */ /* 0x000fe200078e004a */
[----:B------:R-:W-:Y:S01]  /*545a0*/  SHF.R.S32.HI R74, RZ, 0x1f, R11 ;  /* 0x0000001fff4a7819 */ /* 0x000fe2000001140b */
[----:B------:R-:W-:Y:S01]  /*545b0*/  IMAD.X R27, R9, 0x1, R3, P1 ;  /* 0x00000001091b7824 */ /* 0x000fe200008e0603 */
[----:B------:R-:W-:Y:S01]  /*545c0*/  IADD3 R18, P1, R11, R18, RZ ;  /* 0x000000120b127210 */ /* 0x000fe20007f3e0ff */
[----:B------:R-:W-:Y:S02]  /*545d0*/  IMAD.MOV.U32 R135, RZ, RZ, R19 ;  /* 0x000000ffff877224 */ /* 0x000fe400078e0013 */
[----:B------:R-:W-:Y:S02]  /*545e0*/  IMAD.MOV.U32 R119, RZ, RZ, R14 ;  /* 0x000000ffff777224 */ /* 0x000fe400078e000e */
[----:B------:R-:W-:-:S02]  /*545f0*/  IMAD.MOV.U32 R96, RZ, RZ, R16 ;  /* 0x000000ffff607224 */ /* 0x000fc400078e0010 */
[C---:B------:R-:W-:Y:S01]  /*54600*/  IMAD.X R29, R9.reuse, 0x1, R13, P0 ;  /* 0x00000001091d7824 */ /* 0x040fe200000e060d */
[----:B------:R-:W-:Y:S01]  /*54610*/  IADD3 R16, P0, R12, R10, RZ ;  /* 0x0000000a0c107210 */ /* 0x000fe20007f1e0ff */
[----:B------:R-:W-:Y:S01]  /*54620*/  IMAD.X R25, R9, 0x1, R5, P5 ;  /* 0x0000000109197824 */ /* 0x000fe200028e0605 */
[----:B------:R-:W-:Y:S01]  /*54630*/  SHF.R.S32.HI R9, RZ, 0x1f, R12 ;  /* 0x0000001fff097819 */ /* 0x000fe2000001140c */
[----:B------:R-:W-:Y:S01]  /*54640*/  IMAD.X R19, R74, 0x1, R13, P1 ;  /* 0x000000014a137824 */ /* 0x000fe200008e060d */
[----:B------:R-:W-:Y:S01]  /*54650*/  IADD3 R14, P1, R12, R8, RZ ;  /* 0x000000080c0e7210 */ /* 0x000fe20007f3e0ff */
[----:B------:R-:W-:Y:S01]  /*54660*/  IMAD.MOV.U32 R125, RZ, RZ, R116 ;  /* 0x000000ffff7d7224 */ /* 0x000fe200078e0074 */
[----:B------:R-:W-:Y:S01]  /*54670*/  LOP3.LUT R77, R77, 0xffff, RZ, 0xc0, !PT ;  /* 0x0000ffff4d4d7812 */ /* 0x000fe200078ec0ff */
[----:B------:R-:W-:Y:S01]  /*54680*/  IMAD.MOV.U32 R142, RZ, RZ, R15 ;  /* 0x000000ffff8e7224 */ /* 0x000fe200078e000f */
[----:B----4-:R-:W-:Y:S01]  /*54690*/  LOP3.LUT R89, R89, 0xffff, RZ, 0xc0, !PT ;  /* 0x0000ffff59597812 */ /* 0x010fe200078ec0ff */
[----:B------:R-:W-:Y:S01]  /*546a0*/  IMAD.MOV.U32 R116, RZ, RZ, R17 ;  /* 0x000000ffff747224 */ /* 0x000fe200078e0011 */
[----:B------:R-:W-:Y:S01]  /*546b0*/  LOP3.LUT R76, R76, 0xffff, RZ, 0xc0, !PT ;  /* 0x0000ffff4c4c7812 */ /* 0x000fe200078ec0ff */
[C---:B------:R-:W-:Y:S01]  /*546c0*/  IMAD.X R21, R9.reuse, 0x1, R13, P6 ;  /* 0x0000000109157824 */ /* 0x040fe200030e060d */
[----:B------:R-:W-:Y:S01]  /*546d0*/  IADD3 R12, P5, R12, R6, RZ ;  /* 0x000000060c0c7210 */ /* 0x000fe20007fbe0ff */
[----:B------:R-:W-:Y:S01]  /*546e0*/  IMAD.X R17, R9, 0x1, R3, P0 ;  /* 0x0000000109117824 */ /* 0x000fe200000e0603 */
[----:B------:R-:W-:Y:S01]  /*546f0*/  IADD3 R10, P6, R11, R10, RZ ;  /* 0x0000000a0b0a7210 */ /* 0x000fe20007fde0ff */
[----:B------:R-:W-:Y:S01]  /*54700*/  IMAD.X R15, R9, 0x1, R5, P1 ;  /* 0x00000001090f7824 */ /* 0x000fe200008e0605 */
[----:B------:R-:W-:-:S02]  /*54710*/  IADD3 R8, P0, R11, R8, RZ ;  /* 0x000000080b087210 */ /* 0x000fc40007f1e0ff */
[----:B------:R-:W-:Y:S02]  /*54720*/  IADD3 R6, P1, R11, R6, RZ ;  /* 0x000000060b067210 */ /* 0x000fe40007f3e0ff */
[----:B------:R-:W-:Y:S02]  /*54730*/  PRMT R11, R89, 0x3340, R1 ;  /* 0x00003340590b7816 */ /* 0x000fe40000000001 */
[----:B------:R-:W-:Y:S02]  /*54740*/  PRMT R87, R77, 0x3340, R76 ;  /* 0x000033404d577816 */ /* 0x000fe4000000004c */
[----:B------:R-:W-:Y:S02]  /*54750*/  LOP3.LUT R85, R85, 0xffff, RZ, 0xc0, !PT ;  /* 0x0000ffff55557812 */ /* 0x000fe400078ec0ff */
[----:B------:R-:W-:Y:S01]  /*54760*/  PRMT R87, R87, 0x5410, R11 ;  /* 0x0000541057577816 */ /* 0x000fe2000000000b */
[----:B------:R-:W-:Y:S01]  /*54770*/  IMAD.MOV.U32 R163, RZ, RZ, R141 ;  /* 0x000000ffffa37224 */ /* 0x000fe200078e008d */
[----:B------:R-:W-:Y:S01]  /*54780*/  PRMT R11, R85, 0x3340, R1 ;  /* 0x00003340550b7816 */ /* 0x000fe20000000001 */
[----:B------:R-:W-:-:S02]  /*54790*/  IMAD.MOV.U32 R158, RZ, RZ, R156 ;  /* 0x000000ffff9e7224 */ /* 0x000fc400078e009c */
[----:B------:R-:W-:Y:S02]  /*547a0*/  IMAD.MOV.U32 R141, RZ, RZ, R92 ;  /* 0x000000ffff8d7224 */ /* 0x000fe400078e005c */
[----:B------:R-:W-:Y:S02]  /*547b0*/  IMAD.MOV.U32 R156, RZ, RZ, R133 ;  /* 0x000000ffff9c7224 */ /* 0x000fe400078e0085 */
[----:B------:R-:W-:Y:S02]  /*547c0*/  IMAD.MOV.U32 R92, RZ, RZ, R90 ;  /* 0x000000ffff5c7224 */ /* 0x000fe400078e005a */
[----:B------:R-:W-:Y:S01]  /*547d0*/  IMAD.MOV.U32 R133, RZ, RZ, R91 ;  /* 0x000000ffff857224 */ /* 0x000fe200078e005b */
[----:B------:R-:W-:Y:S01]  /*547e0*/  SHF.R.U32.HI R91, RZ, 0x8, R76 ;  /* 0x00000008ff5b7819 */ /* 0x000fe2000001164c */
[----:B------:R-:W-:Y:S02]  /*547f0*/  IMAD.MOV.U32 R164, RZ, RZ, R93 ;  /* 0x000000ffffa47224 */ /* 0x000fe400078e005d */
[----:B------:R-:W-:Y:S01]  /*54800*/  IMAD.MOV.U32 R159, RZ, RZ, R150 ;  /* 0x000000ffff9f7224 */ /* 0x000fe200078e0096 */
[----:B------:R-:W-:-:S02]  /*54810*/  LOP3.LUT R91, R91, 0xffff, RZ, 0xc0, !PT ;  /* 0x0000ffff5b5b7812 */ /* 0x000fc400078ec0ff */
[----:B---3--:R-:W-:Y:S02]  /*54820*/  LOP3.LUT R75, R75, 0xffff, RZ, 0xc0, !PT ;  /* 0x0000ffff4b4b7812 */ /* 0x008fe400078ec0ff */
[----:B------:R-:W-:Y:S01]  /*54830*/  LOP3.LUT R13, R157, 0xffff, RZ, 0xc0, !PT ;  /* 0x0000ffff9d0d7812 */ /* 0x000fe200078ec0ff */
[----:B------:R-:W-:Y:S02]  /*54840*/  IMAD.MOV.U32 R157, RZ, RZ, R140 ;  /* 0x000000ffff9d7224 */ /* 0x000fe400078e008c */
[----:B------:R-:W-:Y:S01]  /*54850*/  IMAD.MOV.U32 R140, RZ, RZ, R86 ;  /* 0x000000ffff8c7224 */ /* 0x000fe200078e0056 */
[----:B------:R-:W-:Y:S02]  /*54860*/  PRMT R86, R75, 0x3340, R13 ;  /* 0x000033404b567816 */ /* 0x000fe4000000000d */
[----:B------:R-:W-:Y:S02]  /*54870*/  SHF.R.U32.HI R75, RZ, 0x8, R75 ;  /* 0x00000008ff4b7819 */ /* 0x000fe4000001164b */
[----:B------:R-:W-:-:S02]  /*54880*/  PRMT R86, R86, 0x5410, R11 ;  /* 0x0000541056567816 */ /* 0x000fc4000000000b */
[----:B------:R-:W-:Y:S02]  /*54890*/  SHF.R.U32.HI R90, RZ, 0x8, R13 ;  /* 0x00000008ff5a7819 */ /* 0x000fe4000001160d */
[----:B------:R-:W-:Y:S02]  /*548a0*/  SHF.R.U32.HI R11, RZ, 0x8, R77 ;  /* 0x00000008ff0b7819 */ /* 0x000fe4000001164d */
[----:B------:R-:W-:Y:S02]  /*548b0*/  LOP3.LUT R13, R75, 0xffff, RZ, 0xc0, !PT ;  /* 0x0000ffff4b0d7812 */ /* 0x000fe400078ec0ff */
[----:B------:R-:W-:Y:S01]  /*548c0*/  LOP3.LUT R90, R90, 0xffff, RZ, 0xc0, !PT ;  /* 0x0000ffff5a5a7812 */ /* 0x000fe200078ec0ff */
[----:B------:R-:W-:Y:S01]  /*548d0*/  IMAD.MOV.U32 R166, RZ, RZ, R165 ;  /* 0x000000ffffa67224 */ /* 0x000fe200078e00a5 */
[----:B------:R-:W-:Y:S01]  /*548e0*/  LOP3.LUT R11, R11, 0xffff, RZ, 0xc0, !PT ;  /* 0x0000ffff0b0b7812 */ /* 0x000fe200078ec0ff */
[----:B------:R-:W-:Y:S01]  /*548f0*/  IMAD.MOV.U32 R165, RZ, RZ, R164 ;  /* 0x000000ffffa57224 */ /* 0x000fe200078e00a4 */
[----:B------:R-:W-:Y:S01]  /*54900*/  PRMT R90, R13, 0x3340, R90 ;  /* 0x000033400d5a7816 */ /* 0x000fe2000000005a */
[----:B------:R-:W-:Y:S01]  /*54910*/  IMAD.X R13, R9, 0x1, R7, P5 ;  /* 0x00000001090d7824 */ /* 0x000fe200028e0607 */
[----:B------:R-:W-:Y:S01]  /*54920*/  PRMT R91, R11, 0x3340, R91 ;  /* 0x000033400b5b7816 */ /* 0x000fe2000000005b */
[----:B------:R-:W-:-:S02]  /*54930*/  IMAD.MOV.U32 R164, RZ, RZ, R163 ;  /* 0x000000ffffa47224 */ /* 0x000fc400078e00a3 */
[C---:B------:R-:W-:Y:S01]  /*54940*/  IMAD.X R11, R74.reuse, 0x1, R3, P6 ;  /* 0x000000014a0b7824 */ /* 0x040fe200030e0603 */
[----:B------:R-:W-:Y:S01]  /*54950*/  LOP3.LUT R3, R195, 0xffff, RZ, 0xc0, !PT ;  /* 0x0000ffffc3037812 */ /* 0x000fe200078ec0ff */
[----:B------:R-:W-:Y:S01]  /*54960*/  IMAD.X R9, R74, 0x1, R5, P0 ;  /* 0x000000014a097824 */ /* 0x000fe200000e0605 */
[----:B------:R-:W-:Y:S01]  /*54970*/  LOP3.LUT R5, R166, 0xffff, RZ, 0xc0, !PT ;  /* 0x0000ffffa6057812 */ /* 0x000fe200078ec0ff */
[----:B------:R-:W-:Y:S01]  /*54980*/  IMAD.MOV.U32 R163, RZ, RZ, R159 ;  /* 0x000000ffffa37224 */ /* 0x000fe200078e009f */
[----:B------:R-:W0:Y:S01]  /*54990*/  LDC.64 R194, c[0x0][0x228] ;  /* 0x00008a00ffc27b82 */ /* 0x000e220000000a00 */
[----:B------:R-:W-:Y:S02]  /*549a0*/  IMAD.MOV.U32 R159, RZ, RZ, R158 ;  /* 0x000000ffff9f7224 */ /* 0x000fe400078e009e */
[----:B------:R-:W-:Y:S02]  /*549b0*/  IMAD.MOV.U32 R158, RZ, RZ, R151 ;  /* 0x000000ffff9e7224 */ /* 0x000fe400078e0097 */
[----:B------:R-:W-:-:S02]  /*549c0*/  IMAD.MOV.U32 R166, RZ, RZ, R165 ;  /* 0x000000ffffa67224 */ /* 0x000fc400078e00a5 */
[----:B------:R-:W-:Y:S02]  /*549d0*/  IMAD.MOV.U32 R151, RZ, RZ, R143 ;  /* 0x000000ffff977224 */ /* 0x000fe400078e008f */
[----:B------:R-:W-:Y:S01]  /*549e0*/  IMAD.MOV.U32 R165, RZ, RZ, R164 ;  /* 0x000000ffffa57224 */ /* 0x000fe200078e00a4 */
[--C-:B------:R-:W-:Y:S01]  /*549f0*/  PRMT R140, R140, 0x4210, R3.reuse ;  /* 0x000042108c8c7816 */ /* 0x100fe20000000003 */
[----:B------:R-:W-:Y:S01]  /*54a00*/  IMAD.MOV.U32 R143, RZ, RZ, R142 ;  /* 0x000000ffff8f7224 */ /* 0x000fe200078e008e */
[----:B------:R-:W-:Y:S01]  /*54a10*/  PRMT R144, R144, 0x5210, R3 ;  /* 0x0000521090907816 */ /* 0x000fe20000000003 */
[----:B------:R-:W-:Y:S01]  /*54a20*/  IMAD.MOV.U32 R164, RZ, RZ, R163 ;  /* 0x000000ffffa47224 */ /* 0x000fe200078e00a3 */
[----:B------:R-:W-:Y:S01]  /*54a30*/  LOP3.LUT R3, R189, 0xffff, RZ, 0xc0, !PT ;  /* 0x0000ffffbd037812 */ /* 0x000fe200078ec0ff */
[----:B------:R-:W-:Y:S02]  /*54a40*/  IMAD.MOV.U32 R142, RZ, RZ, R135 ;  /* 0x000000ffff8e7224 */ /* 0x000fe400078e0087 */
[----:B------:R-:W-:-:S02]  /*54a50*/  IMAD.MOV.U32 R93, RZ, RZ, R73 ;  /* 0x000000ffff5d7224 */ /* 0x000fc400078e0049 */
[----:B------:R-:W-:Y:S01]  /*54a60*/  IMAD.MOV.U32 R150, RZ, RZ, R100 ;  /* 0x000000ffff967224 */ /* 0x000fe200078e0064 */
[----:B------:R-:W-:Y:S01]  /*54a70*/  PRMT R133, R133, 0x4210, R5 ;  /* 0x0000421085857816 */ /* 0x000fe20000000005 */
[----:B------:R-:W-:Y:S01]  /*54a80*/  IMAD.MOV.U32 R163, RZ, RZ, R159 ;  /* 0x000000ffffa37224 */ /* 0x000fe200078e009f */
[----:B------:R-:W-:Y:S01]  /*54a90*/  PRMT R137, R137, 0x5210, R5 ;  /* 0x0000521089897816 */ /* 0x000fe20000000005 */
[----:B------:R-:W-:Y:S01]  /*54aa0*/  IMAD.MOV.U32 R159, RZ, RZ, R158 ;  /* 0x000000ffff9f7224 */ /* 0x000fe200078e009e */
[----:B------:R-:W1:Y:S01]  /*54ab0*/  LDC.64 R188, c[0x0][0x228] ;  /* 0x00008a00ffbc7b82 */ /* 0x000e620000000a00 */
[----:B------:R-:W-:Y:S02]  /*54ac0*/  IMAD.MOV.U32 R135, RZ, RZ, R119 ;  /* 0x000000ffff877224 */ /* 0x000fe400078e0077 */
[----:B------:R-:W-:Y:S02]  /*54ad0*/  IMAD.MOV.U32 R158, RZ, RZ, R151 ;  /* 0x000000ffff9e7224 */ /* 0x000fe400078e0097 */
[----:B------:R-:W-:-:S02]  /*54ae0*/  IMAD.MOV.U32 R119, RZ, RZ, R94 ;  /* 0x000000ffff777224 */ /* 0x000fc400078e005e */
[----:B------:R-:W-:Y:S02]  /*54af0*/  IMAD.MOV.U32 R151, RZ, RZ, R143 ;  /* 0x000000ffff977224 */ /* 0x000fe400078e008f */
[----:B------:R-:W-:Y:S02]  /*54b00*/  IMAD.MOV.U32 R94, RZ, RZ, R193 ;  /* 0x000000ffff5e7224 */ /* 0x000fe400078e00c1 */
[----:B------:R-:W-:Y:S01]  /*54b10*/  IMAD.MOV.U32 R143, RZ, RZ, R142 ;  /* 0x000000ffff8f7224 */ /* 0x000fe200078e008e */
[----:B------:R-:W2:Y:S01]  /*54b20*/  LDL.LU R193, [R1+0x2240] ;  /* 0x0022400001c17983 */ /* 0x000ea20000300800 */
[----:B------:R-:W-:-:S03]  /*54b30*/  PRMT R142, R237, 0x4210, R3 ;  /* 0x00004210ed8e7816 */ /* 0x000fc60000000003 */
[----:B------:R-:W3:Y:S01]  /*54b40*/  LDL.LU R237, [R1+0x223c] ;  /* 0x00223c0001ed7983 */ /* 0x000ee20000300800 */
        /* <DEDUP_REMOVED lines=18> */
[----:B------:R-:W-:Y:S01]  /*54c70*/  IMAD.MOV.U32 R159, RZ, RZ, R158 ;  /* 0x000000ffff9f7224 */ /* 0x000fe200078e009e */
[----:B------:R-:W4:Y:S01]  /*54c80*/  LDL.LU R235, [R1+0x2238] ;  /* 0x0022380001eb7983 */ /* 0x000f220000300800 */
[----:B------:R-:W-:Y:S02]  /*54c90*/  IMAD.MOV.U32 R158, RZ, RZ, R151 ;  /* 0x000000ffff9e7224 */ /* 0x000fe400078e0097 */
[----:B------:R-:W-:Y:S02]  /*54ca0*/  IMAD.MOV.U32 R151, RZ, RZ, R143 ;  /* 0x000000ffff977224 */ /* 0x000fe400078e008f */
[----:B------:R-:W-:Y:S02]  /*54cb0*/  IMAD.MOV.U32 R143, RZ, RZ, R135 ;  /* 0x000000ffff8f7224 */ /* 0x000fe400078e0087 */
[----:B------:R-:W-:Y:S02]  /*54cc0*/  IMAD.MOV.U32 R135, RZ, RZ, R93 ;  /* 0x000000ffff877224 */ /* 0x000fe400078e005d */
[----:B------:R-:W-:Y:S01]  /*54cd0*/  IMAD.MOV.U32 R93, RZ, RZ, R92 ;  /* 0x000000ffff5d7224 */ /* 0x000fe200078e005c */
[----:B------:R-:W-:-:S02]  /*54ce0*/  PRMT R107, R107, 0x3340, R1 ;  /* 0x000033406b6b7816 */ /* 0x000fc40000000001 */
[----:B------:R-:W-:Y:S02]  /*54cf0*/  LOP3.LUT R97, R97, 0xffff, RZ, 0xc0, !PT ;  /* 0x0000ffff61617812 */ /* 0x000fe400078ec0ff */
[----:B------:R-:W-:Y:S01]  /*54d00*/  LOP3.LUT R88, R88, 0xffff, RZ, 0xc0, !PT ;  /* 0x0000ffff58587812 */ /* 0x000fe200078ec0ff */
[----:B------:R-:W-:Y:S01]  /*54d10*/  BAR.SYNC.DEFER_BLOCKING 0x0 ;  /* 0x0000000000007b1d */ /* 0x000fe20000010000 */
[----:B---3--:R-:W-:-:S05]  /*54d20*/  IMAD.MOV.U32 R92, RZ, RZ, R237 ;  /* 0x000000ffff5c7224 */ /* 0x008fca00078e00ed */
[----:B------:R-:W3:Y:S01]  /*54d30*/  LDL.LU R237, [R1+0x2234] ;  /* 0x0022340001ed7983 */ /* 0x000ee20000300800 */
[----:B------:R-:W-:Y:S02]  /*54d40*/  PRMT R146, R146, 0x5210, R3 ;  /* 0x0000521092927816 */ /* 0x000fe40000000003 */
[----:B------:R-:W-:Y:S01]  /*54d50*/  LOP3.LUT R3, R172, 0xffff, RZ, 0xc0, !PT ;  /* 0x0000ffffac037812 */ /* 0x000fe200078ec0ff */
        /* <DEDUP_REMOVED lines=26> */
[----:B----4-:R-:W-:Y:S02]  /*54f00*/  IMAD.MOV.U32 R158, RZ, RZ, R235 ;  /* 0x000000ffff9e7224 */ /* 0x010fe400078e00eb */
[----:B---3--:R-:W-:-:S02]  /*54f10*/  IMAD.MOV.U32 R143, RZ, RZ, R237 ;  /* 0x000000ffff8f7224 */ /* 0x008fc400078e00ed */
[----:B------:R-:W3:Y:S04]  /*54f20*/  LDL.LU R237, [R1+0x2230] ;  /* 0x0022300001ed7983 */ /* 0x000ee80000300800 */
[----:B------:R-:W4:Y:S04]  /*54f30*/  LDL.LU R236, [R1+0x222c] ;  /* 0x00222c0001ec7983 */ /* 0x000f280000300800 */
[----:B------:R-:W0:Y:S01]  /*54f40*/  LDL.LU R235, [R1+0x2228] ;  /* 0x0022280001eb7983 */ /* 0x000e220000300800 */
[----:B------:R-:W-:Y:S02]  /*54f50*/  IMAD.MOV.U32 R100, RZ, RZ, R72 ;  /* 0x000000ffff647224 */ /* 0x000fe400078e0048 */
[----:B------:R-:W1:Y:S01]  /*54f60*/  LDC.64 R72, c[0x0][0x228] ;  /* 0x00008a00ff487b82 */ /* 0x000e620000000a00 */
[----:B------:R-:W-:-:S02]  /*54f70*/  PRMT R132, R132, 0x4210, R3 ;  /* 0x0000421084847816 */ /* 0x000fc40000000003 */
[----:B------:R-:W-:Y:S02]  /*54f80*/  PRMT R136, R136, 0x5210, R3 ;  /* 0x0000521088887816 */ /* 0x000fe40000000003 */
[----:B------:R-:W-:Y:S02]  /*54f90*/  LOP3.LUT R3, R179, 0xffff, RZ, 0xc0, !PT ;  /* 0x0000ffffb3037812 */ /* 0x000fe400078ec0ff */
[----:B------:R-:W-:Y:S02]  /*54fa0*/  LOP3.LUT R5, R191, 0xffff, RZ, 0xc0, !PT ;  /* 0x0000ffffbf057812 */ /* 0x000fe400078ec0ff */
[--C-:B------:R-:W-:Y:S01]  /*54fb0*/  PRMT R124, R124, 0x4210, R3.reuse ;  /* 0x000042107c7c7816 */ /* 0x100fe20000000003 */
[----:B------:R-:W3:Y:S01]  /*54fc0*/  LDC.64 R190, c[0x0][0x228] ;  /* 0x00008a00ffbe7b82 */ /* 0x000ee20000000a00 */
[----:B------:R-:W-:Y:S02]  /*54fd0*/  PRMT R128, R128, 0x5210, R3 ;  /* 0x0000521080807816 */ /* 0x000fe40000000003 */
[----:B--2---:R-:W-:Y:S01]  /*54fe0*/  LOP3.LUT R3, R193, 0xffff, RZ, 0xc0, !PT ;  /* 0x0000ffffc1037812 */ /* 0x004fe200078ec0ff */
[----:B------:R-:W-:-:S04]  /*54ff0*/  IMAD.X R7, R74, 0x1, R7, P1 ;  /* 0x000000014a077824 */ /* 0x000fc800008e0607 */
[----:B------:R-:W4:Y:S01]  /*55000*/  LDC.64 R192, c[0x0][0x228] ;  /* 0x00008a00ffc07b82 */ /* 0x000f220000000a00 */
[----:B------:R-:W-:Y:S02]  /*55010*/  PRMT R134, R134, 0x4210, R5 ;  /* 0x0000421086867816 */ /* 0x000fe40000000005 */
[----:B-1----:R-:W-:Y:S02]  /*55020*/  ISETP.GE.AND P1, PT, R4, R73, PT ;  /* 0x000000490400720c */ /* 0x002fe40003f26270 */
[----:B------:R-:W-:Y:S02]  /*55030*/  ISETP.GE.AND P0, PT, R234, R72, PT ;  /* 0x00000048ea00720c */ /* 0x000fe40003f06270 */
[----:B------:R-:W-:Y:S02]  /*55040*/  SHF.R.U32.HI R73, RZ, 0x8, R165 ;  /* 0x00000008ff497819 */ /* 0x000fe400000116a5 */
[----:B------:R-:W-:Y:S02]  /*55050*/  SHF.R.U32.HI R72, RZ, 0x8, R164 ;  /* 0x00000008ff487819 */ /* 0x000fe400000116a4 */
[----:B------:R-:W-:-:S02]  /*55060*/  PRMT R138, R138, 0x5210, R5 ;  /* 0x000052108a8a7816 */ /* 0x000fc40000000005 */
[--C-:B------:R-:W-:Y:S02]  /*55070*/  PRMT R126, R126, 0x4210, R3.reuse ;  /* 0x000042107e7e7816 */ /* 0x100fe40000000003 */
[----:B------:R-:W-:Y:S02]  /*55080*/  PRMT R130, R130, 0x5210, R3 ;  /* 0x0000521082827816 */ /* 0x000fe40000000003 */
[----:B------:R-:W-:Y:S02]  /*55090*/  LOP3.LUT R73, R73, 0xffff, RZ, 0xc0, !PT ;  /* 0x0000ffff49497812 */ /* 0x000fe400078ec0ff */
[----:B------:R-:W-:Y:S02]  /*550a0*/  LOP3.LUT R72, R72, 0xffff, RZ, 0xc0, !PT ;  /* 0x0000ffff48487812 */ /* 0x000fe400078ec0ff */
[----:B------:R-:W-:Y:S02]  /*550b0*/  LOP3.LUT R5, R175, 0xffff, RZ, 0xc0, !PT ;  /* 0x0000ffffaf057812 */ /* 0x000fe400078ec0ff */
[----:B------:R-:W-:-:S02]  /*550c0*/  SHF.R.U32.HI R74, RZ, 0x8, R167 ;  /* 0x00000008ff4a7819 */ /* 0x000fc400000116a7 */
[----:B------:R-:W-:Y:S01]  /*550d0*/  LOP3.LUT R3, R166, 0xffff, RZ, 0xc0, !PT ;  /* 0x0000ffffa6037812 */ /* 0x000fe200078ec0ff */
[----:B------:R-:W-:Y:S01]  /*550e0*/  IMAD.MOV.U32 R166, RZ, RZ, R158 ;  /* 0x000000ffffa67224 */ /* 0x000fe200078e009e */
[----:B------:R-:W-:Y:S01]  /*550f0*/  PRMT R73, R73, 0x3340, R1 ;  /* 0x0000334049497816 */ /* 0x000fe20000000001 */
[----:B------:R-:W-:Y:S01]  /*55100*/  IMAD.MOV.U32 R165, RZ, RZ, R131 ;  /* 0x000000ffffa57224 */ /* 0x000fe200078e0083 */
[----:B------:R-:W-:Y:S02]  /*55110*/  PRMT R72, R72, 0x3340, R1 ;  /* 0x0000334048487816 */ /* 0x000fe40000000001 */
[----:B------:R-:W-:Y:S02]  /*55120*/  SHF.R.U32.HI R77, RZ, 0x8, R85 ;  /* 0x00000008ff4d7819 */ /* 0x000fe40000011655 */
[----:B------:R-:W-:Y:S02]  /*55130*/  SHF.R.U32.HI R76, RZ, 0x8, R89 ;  /* 0x00000008ff4c7819 */ /* 0x000fe40000011659 */
[----:B------:R-:W-:-:S02]  /*55140*/  PRMT R125, R125, 0x4210, R5 ;  /* 0x000042107d7d7816 */ /* 0x000fc40000000005 */
[----:B------:R-:W-:Y:S02]  /*55150*/  PRMT R129, R129, 0x5210, R5 ;  /* 0x0000521081817816 */ /* 0x000fe40000000005 */
[----:B------:R-:W-:Y:S02]  /*55160*/  LOP3.LUT R74, R74, 0xffff, RZ, 0xc0, !PT ;  /* 0x0000ffff4a4a7812 */ /* 0x000fe400078ec0ff */
[--C-:B------:R-:W-:Y:S02]  /*55170*/  PRMT R116, R116, 0x4210, R3.reuse ;  /* 0x0000421074747816 */ /* 0x100fe40000000003 */
[----:B------:R-:W-:Y:S01]  /*55180*/  PRMT R120, R120, 0x5210, R3 ;  /* 0x0000521078787816 */ /* 0x000fe20000000003 */
[----:B------:R-:W-:Y:S01]  /*55190*/  IMAD.MOV.U32 R158, RZ, RZ, R147 ;  /* 0x000000ffff9e7224 */ /* 0x000fe200078e0093 */
[----:B------:R-:W-:Y:S02]  /*551a0*/  SHF.R.U32.HI R75, RZ, 0x8, R172 ;  /* 0x00000008ff4b7819 */ /* 0x000fe400000116ac */
[----:B------:R-:W-:-:S02]  /*551b0*/  SHF.R.U32.HI R5, RZ, 0x8, R163 ;  /* 0x00000008ff057819 */ /* 0x000fc400000116a3 */
[----:B------:R-:W-:Y:S01]  /*551c0*/  SHF.R.U32.HI R3, RZ, 0x8, R159 ;  /* 0x00000008ff037819 */ /* 0x000fe2000001169f */
[----:B------:R-:W-:Y:S01]  /*551d0*/  IMAD.MOV.U32 R164, RZ, RZ, R99 ;  /* 0x000000ffffa47224 */ /* 0x000fe200078e0063 */
[----:B------:R-:W-:Y:S01]  /*551e0*/  PRMT R131, R148, 0x5410, R73 ;  /* 0x0000541094837816 */ /* 0x000fe20000000049 */
[----:B------:R-:W-:Y:S01]  /*551f0*/  IMAD.MOV.U32 R159, RZ, RZ, R98 ;  /* 0x000000ffff9f7224 */ /* 0x000fe200078e0062 */
[----:B------:R-:W-:Y:S01]  /*55200*/  PRMT R147, R149, 0x5410, R72 ;  /* 0x0000541095937816 */ /* 0x000fe20000000048 */
[----:B------:R-:W-:Y:S01]  /*55210*/  IMAD.MOV.U32 R163, RZ, RZ, R96 ;  /* 0x000000ffffa37224 */ /* 0x000fe200078e0060 */
[----:B------:R-:W-:Y:S02]  /*55220*/  LOP3.LUT R77, R77, 0xffff, RZ, 0xc0, !PT ;  /* 0x0000ffff4d4d7812 */ /* 0x000fe400078ec0ff */
[----:B------:R-:W-:Y:S02]  /*55230*/  LOP3.LUT R76, R76, 0xffff, RZ, 0xc0, !PT ;  /* 0x0000ffff4c4c7812 */ /* 0x000fe400078ec0ff */
[----:B------:R-:W-:-:S02]  /*55240*/  PRMT R74, R74, 0x3340, R1 ;  /* 0x000033404a4a7816 */ /* 0x000fc40000000001 */
[----:B------:R-:W-:Y:S02]  /*55250*/  LOP3.LUT R73, R166, 0xffff, RZ, 0xc0, !PT ;  /* 0x0000ffffa6497812 */ /* 0x000fe400078ec0ff */
[----:B------:R-:W-:Y:S02]  /*55260*/  LOP3.LUT R72, R165, 0xffff, RZ, 0xc0, !PT ;  /* 0x0000ffffa5487812 */ /* 0x000fe400078ec0ff */
[----:B------:R-:W-:Y:S02]  /*55270*/  LOP3.LUT R75, R75, 0xffff, RZ, 0xc0, !PT ;  /* 0x0000ffff4b4b7812 */ /* 0x000fe400078ec0ff */
[----:B------:R-:W-:Y:S02]  /*55280*/  LOP3.LUT R5, R5, 0xffff, RZ, 0xc0, !PT ;  /* 0x0000ffff05057812 */ /* 0x000fe400078ec0ff */
[----:B------:R-:W-:Y:S02]  /*55290*/  LOP3.LUT R3, R3, 0xffff, RZ, 0xc0, !PT ;  /* 0x0000ffff03037812 */ /* 0x000fe400078ec0ff */
[----:B------:R-:W-:-:S02]  /*552a0*/  PRMT R107, R118, 0x5410, R107 ;  /* 0x00005410766b7816 */ /* 0x000fc4000000006b */
[----:B------:R-:W-:Y:S02]  /*552b0*/  PRMT R80, R115, 0x5410, R80 ;  /* 0x0000541073507816 */ /* 0x000fe40000000050 */
[----:B------:R-:W-:Y:S02]  /*552c0*/  PRMT R81, R117, 0x5410, R81 ;  /* 0x0000541075517816 */ /* 0x000fe40000000051 */
[--C-:B------:R-:W-:Y:S02]  /*552d0*/  PRMT R97, R97, 0x3340, R1.reuse ;  /* 0x0000334061617816 */ /* 0x100fe40000000001 */
[--C-:B------:R-:W-:Y:S02]  /*552e0*/  PRMT R77, R77, 0x3340, R1.reuse ;  /* 0x000033404d4d7816 */ /* 0x100fe40000000001 */
[----:B------:R-:W-:Y:S02]  /*552f0*/  PRMT R76, R76, 0x3340, R1 ;  /* 0x000033404c4c7816 */ /* 0x000fe40000000001 */
[----:B------:R-:W-:-:S02]  /*55300*/  PRMT R96, R108, 0x5410, R84 ;  /* 0x000054106c607816 */ /* 0x000fc40000000054 */
[----:B------:R-:W-:Y:S02]  /*55310*/  PRMT R115, R127, 0x5410, R74 ;  /* 0x000054107f737816 */ /* 0x000fe4000000004a */
[--C-:B------:R-:W-:Y:S02]  /*55320*/  PRMT R117, R164, 0x4210, R73.reuse ;  /* 0x00004210a4757816 */ /* 0x100fe40000000049 */
[----:B------:R-:W-:Y:S02]  /*55330*/  PRMT R121, R121, 0x5210, R73 ;  /* 0x0000521079797816 */ /* 0x000fe40000000049 */
[--C-:B------:R-:W-:Y:S02]  /*55340*/  PRMT R118, R159, 0x4210, R72.reuse ;  /* 0x000042109f767816 */ /* 0x100fe40000000048 */
[----:B------:R-:W-:Y:S02]  /*55350*/  PRMT R122, R122, 0x5210, R72 ;  /* 0x000052107a7a7816 */ /* 0x000fe40000000048 */
[----:B------:R-:W-:-:S02]  /*55360*/  PRMT R88, R88, 0x3340, R1 ;  /* 0x0000334058587816 */ /* 0x000fc40000000001 */
[--C-:B------:R-:W-:Y:S02]  /*55370*/  PRMT R75, R75, 0x3340, R1.reuse ;  /* 0x000033404b4b7816 */ /* 0x100fe40000000001 */
[--C-:B------:R-:W-:Y:S02]  /*55380*/  PRMT R5, R5, 0x3340, R1.reuse ;  /* 0x0000334005057816 */ /* 0x100fe40000000001 */
[----:B------:R-:W-:Y:S02]  /*55390*/  PRMT R3, R3, 0x3340, R1 ;  /* 0x0000334003037816 */ /* 0x000fe40000000001 */
        /* <DEDUP_REMOVED lines=13> */
[----:B------:R-:W-:Y:S02]  /*55470*/  ISETP.LT.AND P0, PT, R4, R189, !P0 ;  /* 0x000000bd0400720c */ /* 0x000fe40004701270 */
[----:B------:R-:W-:-:S02]  /*55480*/  PRMT R83, R111, 0x5410, R83 ;  /* 0x000054106f537816 */ /* 0x000fc40000000053 */
[----:B------:R-:W-:Y:S02]  /*55490*/  PRMT R88, R95, 0x5410, R88 ;  /* 0x000054105f587816 */ /* 0x000fe40000000058 */
[----:B------:R-:W-:Y:S02]  /*554a0*/  PRMT R99, R102, 0x5410, R75 ;  /* 0x0000541066637816 */ /* 0x000fe4000000004b */
[----:B------:R-:W-:Y:S02]  /*554b0*/  PRMT R5, R173, 0x5410, R5 ;  /* 0x00005410ad057816 */ /* 0x000fe40000000005 */
[----:B------:R-:W-:Y:S02]  /*554c0*/  PRMT R3, R174, 0x5410, R3 ;  /* 0x00005410ae037816 */ /* 0x000fe40000000003 */
[--C-:B------:R-:W-:Y:S02]  /*554d0*/  PRMT R108, R156, 0x4210, R73.reuse ;  /* 0x000042109c6c7816 */ /* 0x100fe40000000049 */
[----:B------:R-:W-:-:S02]  /*554e0*/  PRMT R112, R112, 0x5210, R73 ;  /* 0x0000521070707816 */ /* 0x000fc40000000049 */
[--C-:B------:R-:W-:Y:S02]  /*554f0*/  PRMT R109, R151, 0x4210, R72.reuse ;  /* 0x00004210976d7816 */ /* 0x100fe40000000048 */
[----:B------:R-:W-:Y:S02]  /*55500*/  PRMT R113, R113, 0x5210, R72 ;  /* 0x0000521071717816 */ /* 0x000fe40000000048 */
[--C-:B------:R-:W-:Y:S02]  /*55510*/  PRMT R110, R150, 0x4210, R74.reuse ;  /* 0x00004210966e7816 */ /* 0x100fe4000000004a */
[----:B------:R-:W-:Y:S02]  /*55520*/  PRMT R114, R114, 0x5210, R74 ;  /* 0x0000521072727816 */ /* 0x000fe4000000004a */
[----:B------:R-:W-:Y:S02]  /*55530*/  PRMT R76, R135, 0x4210, R84 ;  /* 0x00004210874c7816 */ /* 0x000fe40000000054 */
[----:B------:R-:W-:-:S02]  /*55540*/  PRMT R77, R119, 0x4210, R85 ;  /* 0x00004210774d7816 */ /* 0x000fc40000000055 */
[--C-:B------:R-:W-:Y:S02]  /*55550*/  PRMT R78, R100, 0x4210, R92.reuse ;  /* 0x00004210644e7816 */ /* 0x100fe4000000005c */
[----:B------:R-:W-:Y:S02]  /*55560*/  PRMT R79, R94, 0x4210, R93 ;  /* 0x000042105e4f7816 */ /* 0x000fe4000000005d */
[----:B---3--:R-:W-:Y:S02]  /*55570*/  ISETP.LT.AND P5, PT, R237, R190, !P1 ;  /* 0x000000beed00720c */ /* 0x008fe40004fa1270 */
[----:B----4-:R-:W-:Y:S02]  /*55580*/  ISETP.LT.AND P6, PT, R236, R192, !P1 ;  /* 0x000000c0ec00720c */ /* 0x010fe40004fc1270 */
[----:B0-----:R-:W-:Y:S01]  /*55590*/  ISETP.LT.AND P1, PT, R235, R194, !P1 ;  /* 0x000000c2eb00720c */ /* 0x001fe20004f21270 */
[----:B------:R-:W2:Y:S04]  /*555a0*/  LDL.LU R143, [R1+0xee0] ;  /* 0x000ee000018f7983 */ /* 0x000ea80000300800 */
[----:B------:R-:W3:Y:S04]  /*555b0*/  LDL.LU R141, [R1+0xedc] ;  /* 0x000edc00018d7983 */ /* 0x000ee80000300800 */
[----:B------:R-:W4:Y:S04]  /*555c0*/  LDL.LU R94, [R1+0xea4] ;  /* 0x000ea400015e7983 */ /* 0x000f280000300800 */
[----:B------:R-:W4:Y:S04]  /*555d0*/  LDL.LU R135, [R1+0xea0] ;  /* 0x000ea00001877983 */ /* 0x000f280000300800 */
[----:B------:R-:W4:Y:S04]  /*555e0*/  LDL.LU R100, [R1+0xf48] ;  /* 0x000f480001647983 */ /* 0x000f280000300800 */
[----:B------:R-:W4:Y:S01]  /*555f0*/  LDL.LU R119, [R1+0xf50] ;  /* 0x000f500001777983 */ /* 0x000f220000300800 */
[----:B------:R-:W-:-:S02]  /*55600*/  PRMT R82, R82, 0x5210, R92 ;  /* 0x0000521052527816 */ /* 0x000fc4000000005c */
[----:B------:R-:W-:Y:S01]  /*55610*/  PRMT R80, R80, 0x5210, R84 ;  /* 0x0000521050507816 */ /* 0x000fe20000000054 */
[----:B------:R0:W-:Y:S01]  /*55620*/  STL.64 [R1+0x2250], R14 ;  /* 0x0022500e01007387 */ /* 0x0001e20000100a00 */
[----:B------:R-:W-:Y:S02]  /*55630*/  PRMT R83, R83, 0x5210, R93 ;  /* 0x0000521053537816 */ /* 0x000fe4000000005d */
[----:B------:R-:W-:Y:S01]  /*55640*/  PRMT R81, R81, 0x5210, R85 ;  /* 0x0000521051517816 */ /* 0x000fe20000000055 */
[----:B------:R1:W-:Y:S04]  /*55650*/  STL.64 [R1+0x2248], R12 ;  /* 0x0022480c01007387 */ /* 0x0003e80000100a00 */
[----:B------:R-:W-:Y:S04]  /*55660*/  STL.64 [R1+0x2240], R18 ;  /* 0x0022401201007387 */ /* 0x000fe80000100a00 */
[----:B------:R-:W-:Y:S04]  /*55670*/  STL.64 [R1+0x2238], R10 ;  /* 0x0022380a01007387 */ /* 0x000fe80000100a00 */
[----:B------:R-:W-:Y:S04]  /*55680*/  STL.64 [R1+0x2230], R8 ;  /* 0x0022300801007387 */ /* 0x000fe80000100a00 */
[----:B------:R1:W-:Y:S04]  /*55690*/  STL.64 [R1+0x2228], R6 ;  /* 0x0022280601007387 */ /* 0x0003e80000100a00 */
[----:B------:R-:W1:Y:S01]  /*556a0*/  LDS.128 R72, [R2] ;  /* 0x0000000002487984 */ /* 0x000e620000000c00 */
[----:B------:R-:W-:Y:S06]  /*556b0*/  BAR.SYNC.DEFER_BLOCKING 0x0 ;  /* 0x0000000000007b1d */ /* 0x000fec0000010000 */
[----:B------:R-:W-:Y:S02]  /*556c0*/  STSM.16.M88.4 [R0], R76 ;  /* 0x0000004c00007844 */ /* 0x000fe40000000200 */
[----:B------:R-:W-:Y:S06]  /*556d0*/  BAR.SYNC.DEFER_BLOCKING 0x0 ;  /* 0x0000000000007b1d */ /* 0x000fec0000010000 */
[----:B------:R-:W1:Y:S02]  /*556e0*/  LDS.128 R76, [R2] ;  /* 0x00000000024c7984 */ /* 0x000e640000000c00 */
[----:B------:R-:W-:Y:S01]  /*556f0*/  BAR.SYNC.DEFER_BLOCKING 0x0 ;  /* 0x0000000000007b1d */ /* 0x000fe20000010000 */
[----:B--2---:R-:W-:-:S02]  /*55700*/  LOP3.LUT R92, R143, 0xffff, RZ, 0xc0, !PT ;  /* 0x0000ffff8f5c7812 */ /* 0x004fc400078ec0ff */
[----:B---3--:R-:W-:Y:S02]  /*55710*/  LOP3.LUT R93, R141, 0xffff, RZ, 0xc0, !PT ;  /* 0x0000ffff8d5d7812 */ /* 0x008fe400078ec0ff */
[----:B----4-:R-:W-:Y:S02]  /*55720*/  LOP3.LUT R94, R94, 0xffff, RZ, 0xc0, !PT ;  /* 0x0000ffff5e5e7812 */ /* 0x010fe400078ec0ff */
[----:B------:R-:W-:Y:S02]  /*55730*/  LOP3.LUT R95, R135, 0xffff, RZ, 0xc0, !PT ;  /* 0x0000ffff875f7812 */ /* 0x000fe400078ec0ff */
[----:B------:R-:W-:Y:S02]  /*55740*/  PRMT R84, R100, 0x4210, R92 ;  /* 0x0000421064547816 */ /* 0x000fe4000000005c */
[----:B------:R-:W2:Y:S04]  /*55750*/  LDL.LU R100, [R1+0xef0] ;  /* 0x000ef00001647983 */ /* 0x000ea80000300800 */
[----:B------:R-:W3:Y:S04]  /*55760*/  LDL.LU R167, [R1+0xeec] ;  /* 0x000eec0001a77983 */ /* 0x000ee80000300800 */
[----:B------:R-:W4:Y:S04]  /*55770*/  LDL.LU R166, [R1+0xeb4] ;  /* 0x000eb40001a67983 */ /* 0x000f280000300800 */
[----:B------:R-:W4:Y:S04]  /*55780*/  LDL.LU R165, [R1+0xeb0] ;  /* 0x000eb00001a57983 */ /* 0x000f280000300800 */
[----:B------:R-:W4:Y:S01]  /*55790*/  LDL.LU R164, [R1+0xf68] ;  /* 0x000f680001a47983 */ /* 0x000f220000300800 */
[----:B------:R-:W-:-:S03]  /*557a0*/  PRMT R85, R119, 0x4210, R93 ;  /* 0x0000421077557816 */ /* 0x000fc6000000005d */
        /* <DEDUP_REMOVED lines=11> */
[----:B------:R-:W-:-:S02]  /*55860*/  PRMT R87, R87, 0x4210, R95 ;  /* 0x0000421057577816 */ /* 0x000fc4000000005f */
[----:B------:R-:W-:Y:S01]  /*55870*/  PRMT R91, R91, 0x5210, R95 ;  /* 0x000052105b5b7816 */ /* 0x000fe2000000005f */
[----:B------:R-:W-:Y:S01]  /*55880*/  STSM.16.M88.4 [R0], R80 ;  /* 0x0000005000007844 */ /* 0x000fe20000000200 */
[----:B------:R-:W-:Y:S02]  /*55890*/  PRMT R86, R86, 0x4210, R94 ;  /* 0x0000421056567816 */ /* 0x000fe4000000005e */
[----:B------:R-:W-:Y:S01]  /*558a0*/  PRMT R88, R88, 0x5210, R92 ;  /* 0x0000521058587816 */ /* 0x000fe2000000005c */
[----:B------:R-:W-:Y:S01]  /*558b0*/  BAR.SYNC.DEFER_BLOCKING 0x0 ;  /* 0x0000000000007b1d */ /* 0x000fe20000010000 */
[----:B------:R-:W-:Y:S02]  /*558c0*/  PRMT R90, R90, 0x5210, R94 ;  /* 0x000052105a5a7816 */ /* 0x000fe4000000005e */
[----:B------:R-:W-:-:S03]  /*558d0*/  PRMT R89, R89, 0x5210, R93 ;  /* 0x0000521059597816 */ /* 0x000fc6000000005d */
[----:B------:R-:W1:Y:S02]  /*558e0*/  LDS.128 R80, [R2] ;  /* 0x0000000002507984 */ /* 0x000e640000000c00 */
[----:B------:R-:W-:Y:S06]  /*558f0*/  BAR.SYNC.DEFER_BLOCKING 0x0 ;  /* 0x0000000000007b1d */ /* 0x000fec0000010000 */
[----:B------:R-:W-:Y:S02]  /*55900*/  STSM.16.M88.4 [R0], R84 ;  /* 0x0000005400007844 */ /* 0x000fe40000000200 */
[----:B------:R-:W-:Y:S06]  /*55910*/  BAR.SYNC.DEFER_BLOCKING 0x0 ;  /* 0x0000000000007b1d */ /* 0x000fec0000010000 */
[----:B------:R-:W1:Y:S02]  /*55920*/  LDS.128 R84, [R2] ;  /* 0x0000000002547984 */ /* 0x000e640000000c00 */
[----:B------:R-:W-:Y:S01]  /*55930*/  BAR.SYNC.DEFER_BLOCKING 0x0 ;  /* 0x0000000000007b1d */ /* 0x000fe20000010000 */
[----:B--2---:R-:W-:-:S04]  /*55940*/  LOP3.LUT R100, R100, 0xffff, RZ, 0xc0, !PT ;  /* 0x0000ffff64647812 */ /* 0x004fc800078ec0ff */
[--C-:B------:R-:W-:Y:S02]  /*55950*/  PRMT R96, R96, 0x5210, R100.reuse ;  /* 0x0000521060607816 */ /* 0x100fe40000000064 */
[----:B---3--:R-:W-:Y:S02]  /*55960*/  LOP3.LUT R101, R167, 0xffff, RZ, 0xc0, !PT ;  /* 0x0000ffffa7657812 */ /* 0x008fe400078ec0ff */
[----:B----4-:R-:W-:Y:S02]  /*55970*/  LOP3.LUT R102, R166, 0xffff, RZ, 0xc0, !PT ;  /* 0x0000ffffa6667812 */ /* 0x010fe400078ec0ff */
[----:B------:R-:W-:Y:S02]  /*55980*/  LOP3.LUT R103, R165, 0xffff, RZ, 0xc0, !PT ;  /* 0x0000ffffa5677812 */ /* 0x000fe400078ec0ff */
[----:B------:R-:W-:Y:S02]  /*55990*/  PRMT R92, R164, 0x4210, R100 ;  /* 0x00004210a45c7816 */ /* 0x000fe40000000064 */
[----:B------:R-:W-:-:S02]  /*559a0*/  LOP3.LUT R111, R159, 0xffff, RZ, 0xc0, !PT ;  /* 0x0000ffff9f6f7812 */ /* 0x000fc400078ec0ff */
[----:B------:R-:W-:Y:S02]  /*559b0*/  PRMT R95, R135, 0x4210, R103 ;  /* 0x00004210875f7816 */ /* 0x000fe40000000067 */
[----:B------:R-:W2:Y:S01]  /*559c0*/  LDL.LU R135, [R1+0xec8] ;  /* 0x000ec80001877983 */ /* 0x000ea20000300800 */
[----:B------:R-:W-:Y:S02]  /*559d0*/  PRMT R94, R151, 0x4210, R102 ;  /* 0x00004210975e7816 */ /* 0x000fe40000000066 */
[----:B------:R-:W-:Y:S01]  /*559e0*/  LOP3.LUT R119, R119, 0xffff, RZ, 0xc0, !PT ;  /* 0x0000ffff77777812 */ /* 0x000fe200078ec0ff */
[----:B------:R-:W3:Y:S01]  /*559f0*/  LDL.LU R151, [R1+0xf78] ;  /* 0x000f780001977983 */ /* 0x000ee20000300800 */
[----:B------:R-:W-:Y:S02]  /*55a00*/  LOP3.LUT R127, R158, 0xffff, RZ, 0xc0, !PT ;  /* 0x0000ffff9e7f7812 */ /* 0x000fe400078ec0ff */
[----:B------:R-:W-:Y:S02]  /*55a10*/  PRMT R93, R163, 0x4210, R101 ;  /* 0x00004210a35d7816 */ /* 0x000fe40000000065 */
[----:B------:R-:W-:-:S02]  /*55a20*/  PRMT R100, R150, 0x4210, R111 ;  /* 0x0000421096647816 */ /* 0x000fc4000000006f */
[----:B------:R-:W4:Y:S01]  /*55a30*/  LDL.LU R150, [R1+0xed4] ;  /* 0x000ed40001967983 */ /* 0x000f220000300800 */
[----:B------:R-:W-:-:S03]  /*55a40*/  LOP3.LUT R141, R141, 0xffff, RZ, 0xc0, !PT ;  /* 0x0000ffff8d8d7812 */ /* 0x000fc600078ec0ff */
[----:B------:R-:W4:Y:S01]  /*55a50*/  LDL.LU R159, [R1+0xf70] ;  /* 0x000f7000019f7983 */ /* 0x000f220000300800 */
[----:B------:R-:W-:-:S03]  /*55a60*/  PRMT R99, R99, 0x5210, R103 ;  /* 0x0000521063637816 */ /* 0x000fc60000000067 */
[----:B------:R-:W4:Y:S01]  /*55a70*/  LDL.LU R158, [R1+0xed8] ;  /* 0x000ed800019e7983 */ /* 0x000f220000300800 */
[----:B------:R-:W-:Y:S02]  /*55a80*/  PRMT R97, R97, 0x5210, R101 ;  /* 0x0000521061617816 */ /* 0x000fe40000000065 */
[----:B------:R-:W-:Y:S02]  /*55a90*/  PRMT R103, R143, 0x4210, R141 ;  /* 0x000042108f677816 */ /* 0x000fe4000000008d */
[----:B------:R-:W-:Y:S01]  /*55aa0*/  PRMT R98, R98, 0x5210, R102 ;  /* 0x0000521062627816 */ /* 0x000fe20000000066 */
[----:B------:R-:W4:Y:S01]  /*55ab0*/  LDL.LU R143, [R1+0xf80] ;  /* 0x000f8000018f7983 */ /* 0x000f220000300800 */
[----:B------:R-:W-:Y:S02]  /*55ac0*/  PRMT R101, R157, 0x4210, R119 ;  /* 0x000042109d657816 */ /* 0x000fe40000000077 */
[----:B------:R-:W-:Y:S01]  /*55ad0*/  PRMT R102, R156, 0x4210, R127 ;  /* 0x000042109c667816 */ /* 0x000fe2000000007f */
[----:B------:R-:W4:Y:S04]  /*55ae0*/  LDL.LU R157, [R1+0xee4] ;  /* 0x000ee400019d7983 */ /* 0x000f280000300800 */
[----:B------:R-:W4:Y:S01]  /*55af0*/  LDL.LU R156, [R1+0xf18] ;  /* 0x000f1800019c7983 */ /* 0x000f220000300800 */
[----:B------:R-:W-:-:S02]  /*55b00*/  PRMT R104, R104, 0x5210, R111 ;  /* 0x0000521068687816 */ /* 0x000fc4000000006f */
[----:B------:R-:W-:Y:S01]  /*55b10*/  PRMT R106, R106, 0x5210, R127 ;  /* 0x000052106a6a7816 */ /* 0x000fe2000000007f */
[----:B------:R-:W-:Y:S01]  /*55b20*/  STSM.16.M88.4 [R0], R88 ;  /* 0x0000005800007844 */ /* 0x000fe20000000200 */
[----:B------:R-:W-:Y:S06]  /*55b30*/  BAR.SYNC.DEFER_BLOCKING 0x0 ;  /* 0x0000000000007b1d */ /* 0x000fec0000010000 */
[----:B------:R-:W1:Y:S02]  /*55b40*/  LDS.128 R88, [R2] ;  /* 0x0000000002587984 */ /* 0x000e640000000c00 */
[----:B------:R-:W-:Y:S06]  /*55b50*/  BAR.SYNC.DEFER_BLOCKING 0x0 ;  /* 0x0000000000007b1d */ /* 0x000fec0000010000 */
[----:B------:R-:W-:Y:S02]  /*55b60*/  STSM.16.M88.4 [R0], R92 ;  /* 0x0000005c00007844 */ /* 0x000fe40000000200 */
[----:B------:R-:W-:Y:S06]  /*55b70*/  BAR.SYNC.DEFER_BLOCKING 0x0 ;  /* 0x0000000000007b1d */ /* 0x000fec0000010000 */
[----:B------:R-:W1:Y:S02]  /*55b80*/  LDS.128 R92, [R2] ;  /* 0x00000000025c7984 */ /* 0x000e640000000c00 */
[----:B------:R-:W-:Y:S01]  /*55b90*/  BAR.SYNC.DEFER_BLOCKING 0x0 ;  /* 0x0000000000007b1d */ /* 0x000fe20000010000 */
[----:B--2---:R-:W-:-:S04]  /*55ba0*/  LOP3.LUT R135, R135, 0xffff, RZ, 0xc0, !PT ;  /* 0x0000ffff87877812 */ /* 0x004fc800078ec0ff */
[----:B---3--:R-:W-:Y:S02]  /*55bb0*/  PRMT R111, R151, 0x4210, R135 ;  /* 0x00004210976f7816 */ /* 0x008fe40000000087 */
[----:B------:R-:W2:Y:S01]  /*55bc0*/  LDL.LU R151, [R1+0xf94] ;  /* 0x000f940001977983 */ /* 0x000ea20000300800 */
[----:B----4-:R-:W-:-:S03]  /*55bd0*/  LOP3.LUT R127, R150, 0xffff, RZ, 0xc0, !PT ;  /* 0x0000ffff967f7812 */ /* 0x010fc600078ec0ff */
[----:B------:R-:W3:Y:S04]  /*55be0*/  LDL.LU R150, [R1+0xee8] ;  /* 0x000ee80001967983 */ /* 0x000ee80000300800 */
[----:B------:R-:W4:Y:S04]  /*55bf0*/  LDL.LU R163, [R1+0xfe4] ;  /* 0x000fe40001a37983 */ /* 0x000f280000300800 */
[----:B------:R-:W-:Y:S01]  /*55c00*/  STSM.16.M88.4 [R0], R96 ;  /* 0x0000006000007844 */ /* 0x000fe20000000200 */
[----:B------:R-:W-:Y:S01]  /*55c10*/  BAR.SYNC.DEFER_BLOCKING 0x0 ;  /* 0x0000000000007b1d */ /* 0x000fe20000010000 */
[----:B------:R-:W-:-:S02]  /*55c20*/  PRMT R115, R115, 0x5210, R135 ;  /* 0x0000521073737816 */ /* 0x000fc40000000087 */
[----:B------:R-:W-:Y:S02]  /*55c30*/  LOP3.LUT R135, R158, 0xffff, RZ, 0xc0, !PT ;  /* 0x0000ffff9e877812 */ /* 0x000fe400078ec0ff */
[----:B------:R-:W-:Y:S02]  /*55c40*/  PRMT R105, R105, 0x5210, R119 ;  /* 0x0000521069697816 */ /* 0x000fe40000000077 */
[--C-:B------:R-:W-:Y:S02]  /*55c50*/  PRMT R119, R159, 0x4210, R127.reuse ;  /* 0x000042109f777816 */ /* 0x100fe4000000007f */
[----:B------:R-:W-:Y:S02]  /*55c60*/  PRMT R123, R123, 0x5210, R127 ;  /* 0x000052107b7b7816 */ /* 0x000fe4000000007f */
[----:B------:R-:W-:Y:S02]  /*55c70*/  PRMT R107, R107, 0x5210, R141 ;  /* 0x000052106b6b7816 */ /* 0x000fe4000000008d */
[----:B------:R-:W-:-:S02]  /*55c80*/  PRMT R127, R143, 0x4210, R135 ;  /* 0x000042108f7f7816 */ /* 0x000fc40000000087 */
[----:B------:R-:W4:Y:S04]  /*55c90*/  LDL.LU R143, [R1+0xfa0] ;  /* 0x000fa000018f7983 */ /* 0x000f280000300800 */
[----:B------:R-:W1:Y:S01]  /*55ca0*/  LDS.128 R96, [R2] ;  /* 0x0000000002607984 */ /* 0x000e620000000c00 */
[----:B------:R-:W-:Y:S01]  /*55cb0*/  BAR.SYNC.DEFER_BLOCKING 0x0 ;  /* 0x0000000000007b1d */ /* 0x000fe20000010000 */
[----:B------:R-:W-:Y:S02]  /*55cc0*/  LOP3.LUT R141, R157, 0xffff, RZ, 0xc0, !PT ;  /* 0x0000ffff9d8d7812 */ /* 0x000fe400078ec0ff */
[----:B------:R-:W-:-:S03]  /*55cd0*/  LOP3.LUT R148, R156, 0xffff, RZ, 0xc0, !PT ;  /* 0x0000ffff9c947812 */ /* 0x000fc600078ec0ff */
[----:B------:R-:W4:Y:S04]  /*55ce0*/  LDL.LU R157, [R1+0xf2c] ;  /* 0x000f2c00019d7983 */ /* 0x000f280000300800 */
[----:B------:R-:W4:Y:S04]  /*55cf0*/  LDL.LU R156, [R1+0xf28] ;  /* 0x000f2800019c7983 */ /* 0x000f280000300800 */
[----:B------:R-:W4:Y:S04]  /*55d00*/  LDL.LU R158, [R1+0xef8] ;  /* 0x000ef800019e7983 */ /* 0x000f280000300800 */
[----:B------:R-:W4:Y:S04]  /*55d10*/  LDL.LU R159, [R1+0xef4] ;  /* 0x000ef400019f7983 */ /* 0x000f280000300800 */
[----:B------:R-:W4:Y:S04]  /*55d20*/  LDL.LU R239, [R1+0xff0] ;  /* 0x000ff00001ef7983 */ /* 0x000f280000300800 */
[----:B------:R-:W4:Y:S04]  /*55d30*/  LDL.LU R172, [R1+0xfec] ;  /* 0x000fec0001ac7983 */ /* 0x000f280000300800 */
[----:B------:R-:W-:Y:S01]  /*55d40*/  STSM.16.M88.4 [R0], R100 ;  /* 0x0000006400007844 */ /* 0x000fe20000000200 */
[----:B------:R-:W-:Y:S06]  /*55d50*/  BAR.SYNC.DEFER_BLOCKING 0x0 ;  /* 0x0000000000007b1d */ /* 0x000fec0000010000 */
[----:B------:R-:W1:Y:S02]  /*55d60*/  LDS.128 R100, [R2] ;  /* 0x0000000002647984 */ /* 0x000e640000000c00 */
[----:B------:R-:W-:Y:S06]  /*55d70*/  BAR.SYNC.DEFER_BLOCKING 0x0 ;  /* 0x0000000000007b1d */ /* 0x000fec0000010000 */
[----:B------:R-:W-:Y:S02]  /*55d80*/  STSM.16.M88.4 [R0], R104 ;  /* 0x0000006800007844 */ /* 0x000fe40000000200 */
[----:B------:R-:W-:Y:S01]  /*55d90*/  BAR.SYNC.DEFER_BLOCKING 0x0 ;  /* 0x0000000000007b1d */ /* 0x000fe20000010000 */
[----:B------:R-:W-:-:S02]  /*55da0*/  PRMT R131, R131, 0x5210, R135 ;  /* 0x0000521083837816 */ /* 0x000fc40000000087 */
[----:B------:R-:W-:-:S03]  /*55db0*/  PRMT R139, R139, 0x5210, R141 ;  /* 0x000052108b8b7816 */ /* 0x000fc6000000008d */
[----:B------:R-:W1:Y:S02]  /*55dc0*/  LDS.128 R104, [R2] ;  /* 0x0000000002687984 */ /* 0x000e640000000c00 */
[----:B------:R-:W-:Y:S06]  /*55dd0*/  BAR.SYNC.DEFER_BLOCKING 0x0 ;  /* 0x0000000000007b1d */ /* 0x000fec0000010000 */
[----:B------:R-:W-:Y:S02]  /*55de0*/  STSM.16.M88.4 [R0], R108 ;  /* 0x0000006c00007844 */ /* 0x000fe40000000200 */
[----:B------:R-:W-:Y:S06]  /*55df0*/  BAR.SYNC.DEFER_BLOCKING 0x0 ;  /* 0x0000000000007b1d */ /* 0x000fec0000010000 */
[----:B------:R-:W1:Y:S02]  /*55e00*/  LDS.128 R108, [R2] ;  /* 0x00000000026c7984 */ /* 0x000e640000000c00 */
[----:B------:R-:W-:Y:S01]  /*55e10*/  BAR.SYNC.DEFER_BLOCKING 0x0 ;  /* 0x0000000000007b1d */ /* 0x000fe20000010000 */
[----:B--2---:R-:W-:-:S02]  /*55e20*/  PRMT R135, R151, 0x4210, R141 ;  /* 0x0000421097877816 */ /* 0x004fc4000000008d */
[----:B---3--:R-:W-:-:S03]  /*55e30*/  LOP3.LUT R149, R150, 0xffff, RZ, 0xc0, !PT ;  /* 0x0000ffff96957812 */ /* 0x008fc600078ec0ff */
[----:B------:R-:W2:Y:S01]  /*55e40*/  LDL.LU R150, [R1+0xfe8] ;  /* 0x000fe80001967983 */ /* 0x000ea20000300800 */
[----:B----4-:R-:W-:-:S03]  /*55e50*/  PRMT R141, R163, 0x4210, R148 ;  /* 0x00004210a38d7816 */ /* 0x010fc60000000094 */
[----:B------:R-:W3:Y:S04]  /*55e60*/  LDL.LU R151, [R1+0xf9c] ;  /* 0x000f9c0001977983 */ /* 0x000ee80000300800 */
[----:B------:R-:W4:Y:S04]  /*55e70*/  LDL.LU R163, [R1+0xf34] ;  /* 0x000f340001a37983 */ /* 0x000f280000300800 */
[----:B------:R-:W2:Y:S04]  /*55e80*/  LDL.LU R165, [R1+0xf30] ;  /* 0x000f300001a57983 */ /* 0x000ea80000300800 */
[----:B------:R-:W2:Y:S04]  /*55e90*/  LDL.LU R164, [R1+0xf08] ;  /* 0x000f080001a47983 */ /* 0x000ea80000300800 */
[----:B------:R-:W2:Y:S04]  /*55ea0*/  LDL.LU R166, [R1+0xf04] ;  /* 0x000f040001a67983 */ /* 0x000ea80000300800 */
[----:B------:R-:W2:Y:S04]  /*55eb0*/  LDL.LU R238, [R1+0xffc] ;  /* 0x000ffc0001ee7983 */ /* 0x000ea80000300800 */
[----:B------:R-:W2:Y:S04]  /*55ec0*/  LDL.LU R179, [R1+0xff8] ;  /* 0x000ff80001b37983 */ /* 0x000ea80000300800 */
[----:B------:R-:W2:Y:S04]  /*55ed0*/  LDL.LU R175, [R1+0xff4] ;  /* 0x000ff40001af7983 */ /* 0x000ea80000300800 */
[----:B------:R-:W2:Y:S04]  /*55ee0*/  LDL.LU R167, [R1+0xfc4] ;  /* 0x000fc40001a77983 */ /* 0x000ea80000300800 */
[----:B------:R-:W-:Y:S01]  /*55ef0*/  STSM.16.M88.4 [R0], R112 ;  /* 0x0000007000007844 */ /* 0x000fe20000000200 */
[----:B------:R-:W-:Y:S06]  /*55f00*/  BAR.SYNC.DEFER_BLOCKING 0x0 ;  /* 0x0000000000007b1d */ /* 0x000fec0000010000 */
[----:B------:R-:W1:Y:S02]  /*55f10*/  LDS.128 R112, [R2] ;  /* 0x0000000002707984 */ /* 0x000e640000000c00 */
[----:B------:R-:W-:Y:S06]  /*55f20*/  BAR.SYNC.DEFER_BLOCKING 0x0 ;  /* 0x0000000000007b1d */ /* 0x000fec0000010000 */
[----:B------:R-:W-:Y:S02]  /*55f30*/  STSM.16.M88.4 [R0], R116 ;  /* 0x0000007400007844 */ /* 0x000fe40000000200 */
[----:B------:R-:W-:Y:S06]  /*55f40*/  BAR.SYNC.DEFER_BLOCKING 0x0 ;  /* 0x0000000000007b1d */ /* 0x000fec0000010000 */
[----:B------:R-:W1:Y:S02]  /*55f50*/  LDS.128 R116, [R2] ;  /* 0x0000000002747984 */ /* 0x000e640000000c00 */
[----:B------:R-:W-:Y:S06]  /*55f60*/  BAR.SYNC.DEFER_BLOCKING 0x0 ;  /* 0x0000000000007b1d */ /* 0x000fec0000010000 */
[----:B------:R-:W-:Y:S02]  /*55f70*/  STSM.16.M88.4 [R0], R120 ;  /* 0x0000007800007844 */ /* 0x000fe40000000200 */
[----:B------:R-:W-:Y:S01]  /*55f80*/  BAR.SYNC.DEFER_BLOCKING 0x0 ;  /* 0x0000000000007b1d */ /* 0x000fe20000010000 */
[----:B------:R-:W-:-:S02]  /*55f90*/  LOP3.LUT R156, R156, 0xffff, RZ, 0xc0, !PT ;  /* 0x0000ffff9c9c7812 */ /* 0x000fc400078ec0ff */
[--C-:B------:R-:W-:Y:S02]  /*55fa0*/  PRMT R143, R143, 0x4210, R149.reuse ;  /* 0x000042108f8f7816 */ /* 0x100fe40000000095 */
[----:B------:R-:W-:Y:S02]  /*55fb0*/  PRMT R147, R147, 0x5210, R149 ;  /* 0x0000521093937816 */ /* 0x000fe40000000095 */
[----:B------:R-:W-:Y:S02]  /*55fc0*/  PRMT R149, R172, 0x4210, R156 ;  /* 0x00004210ac957816 */ /* 0x000fe4000000009c */
[----:B------:R-:W2:Y:S04]  /*55fd0*/  LDL.LU R172, [R1+0xf38] ;  /* 0x000f380001ac7983 */ /* 0x000ea80000300800 */
[----:B------:R-:W1:Y:S01]  /*55fe0*/  LDS.128 R120, [R2] ;  /* 0x0000000002787984 */ /* 0x000e620000000c00 */
[----:B------:R-:W-:Y:S01]  /*55ff0*/  BAR.SYNC.DEFER_BLOCKING 0x0 ;  /* 0x0000000000007b1d */ /* 0x000fe20000010000 */
[----:B------:R-:W-:-:S02]  /*56000*/  LOP3.LUT R157, R157, 0xffff, RZ, 0xc0, !PT ;  /* 0x0000ffff9d9d7812 */ /* 0x000fc400078ec0ff */
[----:B------:R-:W-:Y:S02]  /*56010*/  LOP3.LUT R159, R159, 0xffff, RZ, 0xc0, !PT ;  /* 0x0000ffff9f9f7812 */ /* 0x000fe400078ec0ff */
[----:B------:R-:W-:Y:S01]  /*56020*/  PRMT R145, R145, 0x5210, R148 ;  /* 0x0000521091917816 */ /* 0x000fe20000000094 */
[----:B------:R-:W2:Y:S04]  /*56030*/  LDL.LU R189, [R1+0xf3c] ;  /* 0x000f3c0001bd7983 */ /* 0x000ea80000300800 */
[----:B------:R-:W-:Y:S01]  /*56040*/  STSM.16.M88.4 [R0], R124 ;  /* 0x0000007c00007844 */ /* 0x000fe20000000200 */
[----:B------:R-:W-:Y:S01]  /*56050*/  BAR.SYNC.DEFER_BLOCKING 0x0 ;  /* 0x0000000000007b1d */ /* 0x000fe20000010000 */
[----:B------:R-:W-:Y:S02]  /*56060*/  PRMT R148, R239, 0x4210, R157 ;  /* 0x00004210ef947816 */ /* 0x000fe4000000009d */
[----:B------:R-:W-:-:S02]  /*56070*/  PRMT R153, R153, 0x5210, R156 ;  /* 0x0000521099997816 */ /* 0x000fc4000000009c */
[--C-:B------:R-:W-:Y:S01]  /*56080*/  PRMT R155, R155, 0x5210, R159.reuse ;  /* 0x000052109b9b7816 */ /* 0x100fe2000000009f */
[----:B------:R-:W2:Y:S04]  /*56090*/  LDL.LU R194, [R1+0x1000] ;  /* 0x0010000001c27983 */ /* 0x000ea80000300800 */
[----:B------:R-:W2:Y:S04]  /*560a0*/  LDL.LU R192, [R1+0xf14] ;  /* 0x000f140001c07983 */ /* 0x000ea80000300800 */
[----:B------:R-:W2:Y:S04]  /*560b0*/  LDL.LU R190, [R1+0xf10] ;  /* 0x000f100001be7983 */ /* 0x000ea80000300800 */
[----:B------:R-:W2:Y:S04]  /*560c0*/  LDL.LU R239, [R1+0x1008] ;  /* 0x0010080001ef7983 */ /* 0x000ea80000300800 */
[----:B------:R-:W1:Y:S01]  /*560d0*/  LDS.128 R124, [R2] ;  /* 0x00000000027c7984 */ /* 0x000e620000000c00 */
[----:B------:R-:W-:Y:S06]  /*560e0*/  BAR.SYNC.DEFER_BLOCKING 0x0 ;  /* 0x0000000000007b1d */ /* 0x000fec0000010000 */
[----:B------:R-:W-:Y:S02]  /*560f0*/  STSM.16.M88.4 [R0], R128 ;  /* 0x0000008000007844 */ /* 0x000fe40000000200 */
[----:B------:R-:W-:Y:S06]  /*56100*/  BAR.SYNC.DEFER_BLOCKING 0x0 ;  /* 0x0000000000007b1d */ /* 0x000fec0000010000 */
[----:B------:R-:W1:Y:S02]  /*56110*/  LDS.128 R128, [R2] ;  /* 0x0000000002807984 */ /* 0x000e640000000c00 */
[----:B------:R-:W-:Y:S01]  /*56120*/  BAR.SYNC.DEFER_BLOCKING 0x0 ;  /* 0x0000000000007b1d */ /* 0x000fe20000010000 */
[----:B---3--:R-:W-:-:S02]  /*56130*/  PRMT R151, R151, 0x4210, R159 ;  /* 0x0000421097977816 */ /* 0x008fc4000000009f */
[----:B----4-:R-:W-:Y:S02]  /*56140*/  LOP3.LUT R163, R163, 0xffff, RZ, 0xc0, !PT ;  /* 0x0000ffffa3a37812 */ /* 0x010fe400078ec0ff */
[----:B--2---:R-:W-:Y:S02]  /*56150*/  LOP3.LUT R166, R166, 0xffff, RZ, 0xc0, !PT ;  /* 0x0000ffffa6a67812 */ /* 0x004fe400078ec0ff */
[----:B------:R-:W-:Y:S02]  /*56160*/  PRMT R156, R238, 0x4210, R163 ;  /* 0x00004210ee9c7816 */ /* 0x000fe400000000a3 */
[----:B------:R-:W2:Y:S01]  /*56170*/  LDL.LU R238, [R1+0x1004] ;  /* 0x0010040001ee7983 */ /* 0x000ea20000300800 */
[----:B------:R-:W-:-:S03]  /*56180*/  PRMT R159, R167, 0x4210, R166 ;  /* 0x00004210a79f7816 */ /* 0x000fc600000000a6 */
[----:B------:R-:W3:Y:S04]  /*56190*/  LDL.LU R167, [R1+0xfd0] ;  /* 0x000fd00001a77983 */ /* 0x000ee80000300800 */
[----:B------:R-:W4:Y:S04]  /*561a0*/  LDL.LU R252, [R1+0xf44] ;  /* 0x000f440001fc7983 */ /* 0x000f280000300800 */
[----:B------:R-:W-:Y:S01]  /*561b0*/  STSM.16.M88.4 [R0], R132 ;  /* 0x0000008400007844 */ /* 0x000fe20000000200 */
[----:B------:R-:W-:Y:S01]  /*561c0*/  BAR.SYNC.DEFER_BLOCKING 0x0 ;  /* 0x0000000000007b1d */ /* 0x000fe20000010000 */
[----:B------:R-:W-:-:S02]  /*561d0*/  LOP3.LUT R158, R158, 0xffff, RZ, 0xc0, !PT ;  /* 0x0000ffff9e9e7812 */ /* 0x000fc400078ec0ff */
[----:B------:R-:W-:Y:S02]  /*561e0*/  LOP3.LUT R165, R165, 0xffff, RZ, 0xc0, !PT ;  /* 0x0000ffffa5a57812 */ /* 0x000fe400078ec0ff */
[----:B------:R-:W-:Y:S02]  /*561f0*/  LOP3.LUT R164, R164, 0xffff, RZ, 0xc0, !PT ;  /* 0x0000ffffa4a47812 */ /* 0x000fe400078ec0ff */
[----:B------:R-:W-:Y:S01]  /*56200*/  PRMT R152, R152, 0x5210, R157 ;  /* 0x0000521098987816 */ /* 0x000fe2000000009d */
[----:B------:R-:W3:Y:S04]  /*56210*/  LDL.LU R245, [R1+0xf40] ;  /* 0x000f400001f57983 */ /* 0x000ee80000300800 */
[----:B------:R-:W3:Y:S01]  /*56220*/  LDS.128 R132, [R2] ;  /* 0x0000000002847984 */ /* 0x000ee20000000c00 */
[----:B------:R-:W-:Y:S06]  /*56230*/  BAR.SYNC.DEFER_BLOCKING 0x0 ;  /* 0x0000000000007b1d */ /* 0x000fec0000010000 */
[----:B------:R-:W-:Y:S02]  /*56240*/  STSM.16.M88.4 [R0], R136 ;  /* 0x0000008800007844 */ /* 0x000fe40000000200 */
[----:B------:R-:W-:Y:S06]  /*56250*/  BAR.SYNC.DEFER_BLOCKING 0x0 ;  /* 0x0000000000007b1d */ /* 0x000fec0000010000 */
[----:B------:R-:W3:Y:S02]  /*56260*/  LDS.128 R136, [R2] ;  /* 0x0000000002887984 */ /* 0x000ee40000000c00 */
[----:B------:R-:W-:Y:S06]  /*56270*/  BAR.SYNC.DEFER_BLOCKING 0x0 ;  /* 0x0000000000007b1d */ /* 0x000fec0000010000 */
[----:B------:R-:W-:Y:S02]  /*56280*/  STSM.16.M88.4 [R0], R140 ;  /* 0x0000008c00007844 */ /* 0x000fe40000000200 */
[----:B------:R-:W-:Y:S06]  /*56290*/  BAR.SYNC.DEFER_BLOCKING 0x0 ;  /* 0x0000000000007b1d */ /* 0x000fec0000010000 */
[----:B------:R-:W3:Y:S02]  /*562a0*/  LDS.128 R140, [R2] ;  /* 0x00000000028c7984 */ /* 0x000ee40000000c00 */
[----:B------:R-:W-:Y:S06]  /*562b0*/  BAR.SYNC.DEFER_BLOCKING 0x0 ;  /* 0x0000000000007b1d */ /* 0x000fec0000010000 */
[----:B------:R-:W-:Y:S02]  /*562c0*/  STSM.16.M88.4 [R0], R144 ;  /* 0x0000009000007844 */ /* 0x000fe40000000200 */
[----:B------:R-:W-:Y:S01]  /*562d0*/  BAR.SYNC.DEFER_BLOCKING 0x0 ;  /* 0x0000000000007b1d */ /* 0x000fe20000010000 */
[----:B------:R-:W-:-:S02]  /*562e0*/  PRMT R150, R150, 0x4210, R158 ;  /* 0x0000421096967816 */ /* 0x000fc4000000009e */
[----:B------:R-:W-:Y:S02]  /*562f0*/  PRMT R154, R154, 0x5210, R158 ;  /* 0x000052109a9a7816 */ /* 0x000fe4000000009e */
[----:B------:R-:W-:Y:S02]  /*56300*/  PRMT R157, R179, 0x4210, R165 ;  /* 0x00004210b39d7816 */ /* 0x000fe400000000a5 */
[--C-:B------:R-:W-:Y:S01]  /*56310*/  PRMT R158, R175, 0x4210, R164.reuse ;  /* 0x00004210af9e7816 */ /* 0x100fe200000000a4 */
[----:B------:R-:W3:Y:S01]  /*56320*/  LDL.LU R179, [R1+0xf24] ;  /* 0x000f240001b37983 */ /* 0x000ee20000300800 */
[----:B------:R-:W-:-:S03]  /*56330*/  PRMT R162, R162, 0x5210, R164 ;  /* 0x00005210a2a27816 */ /* 0x000fc600000000a4 */
[----:B------:R-:W3:Y:S01]  /*56340*/  LDS.128 R144, [R2] ;  /* 0x0000000002907984 */ /* 0x000ee20000000c00 */
[----:B------:R-:W-:Y:S01]  /*56350*/  BAR.SYNC.DEFER_BLOCKING 0x0 ;  /* 0x0000000000007b1d */ /* 0x000fe20000010000 */
[----:B------:R-:W-:-:S05]  /*56360*/  LOP3.LUT R164, R172, 0xffff, RZ, 0xc0, !PT ;  /* 0x0000ffffaca47812 */ /* 0x000fca00078ec0ff */
[----:B------:R-:W3:Y:S04]  /*56370*/  LDL.LU R244, [R1+0xf20] ;  /* 0x000f200001f47983 */ /* 0x000ee80000300800 */
[----:B------:R-:W3:Y:S04]  /*56380*/  LDL.LU R172, [R1+0x1014] ;  /* 0x0010140001ac7983 */ /* 0x000ee80000300800 */
[----:B------:R-:W3:Y:S04]  /*56390*/  LDL.LU R241, [R1+0x1010] ;  /* 0x0010100001f17983 */ /* 0x000ee80000300800 */
[----:B------:R-:W3:Y:S04]  /*563a0*/  LDL.LU R240, [R1+0x100c] ;  /* 0x00100c0001f07983 */ /* 0x000ee80000300800 */
[----:B------:R-:W3:Y:S04]  /*563b0*/  LDL.LU R175, [R1+0xfe0] ;  /* 0x000fe00001af7983 */ /* 0x000ee80000300800 */
[----:B------:R-:W-:Y:S01]  /*563c0*/  STSM.16.M88.4 [R0], R148 ;  /* 0x0000009400007844 */ /* 0x000fe20000000200 */
[----:B------:R-:W-:Y:S01]  /*563d0*/  BAR.SYNC.DEFER_BLOCKING 0x0 ;  /* 0x0000000000007b1d */ /* 0x000fe20000010000 */
[----:B------:R-:W-:-:S02]  /*563e0*/  PRMT R160, R160, 0x5210, R163 ;  /* 0x00005210a0a07816 */ /* 0x000fc400000000a3 */
[----:B------:R-:W-:Y:S02]  /*563f0*/  PRMT R161, R161, 0x5210, R165 ;  /* 0x00005210a1a17816 */ /* 0x000fe400000000a5 */
[----:B------:R-:W-:Y:S01]  /*56400*/  PRMT R169, R169, 0x5210, R164 ;  /* 0x00005210a9a97816 */ /* 0x000fe200000000a4 */
[----:B0-----:R-:W3:Y:S04]  /*56410*/  LDL.LU.64 R14, [R1+0xc50] ;  /* 0x000c5000010e7983 */ /* 0x001ee80000300a00 */
[----:B------:R-:W0:Y:S01]  /*56420*/  LDS.128 R148, [R2] ;  /* 0x0000000002947984 */ /* 0x000e220000000c00 */
[----:B------:R-:W-:Y:S06]  /*56430*/  BAR.SYNC.DEFER_BLOCKING 0x0 ;  /* 0x0000000000007b1d */ /* 0x000fec0000010000 */
[----:B------:R-:W-:Y:S02]  /*56440*/  STSM.16.M88.4 [R0], R152 ;  /* 0x0000009800007844 */ /* 0x000fe40000000200 */
[----:B------:R-:W-:Y:S01]  /*56450*/  BAR.SYNC.DEFER_BLOCKING 0x0 ;  /* 0x0000000000007b1d */ /* 0x000fe20000010000 */
[----:B------:R-:W-:-:S02]  /*56460*/  PRMT R163, R5, 0x5210, R166 ;  /* 0x0000521005a37816 */ /* 0x000fc400000000a6 */
[----:B------:R-:W-:Y:S02]  /*56470*/  LOP3.LUT R5, R189, 0xffff, RZ, 0xc0, !PT ;  /* 0x0000ffffbd057812 */ /* 0x000fe400078ec0ff */
[----:B------:R-:W-:Y:S02]  /*56480*/  PRMT R165, R194, 0x4210, R164 ;  /* 0x00004210c2a57816 */ /* 0x000fe400000000a4 */
[--C-:B------:R-:W-:Y:S02]  /*56490*/  PRMT R164, R239, 0x4210, R5.reuse ;  /* 0x00004210efa47816 */ /* 0x100fe40000000005 */
[----:B------:R-:W-:Y:S02]  /*564a0*/  PRMT R168, R168, 0x5210, R5 ;  /* 0x00005210a8a87816 */ /* 0x000fe40000000005 */
[----:B----4-:R-:W-:Y:S02]  /*564b0*/  LOP3.LUT R5, R252, 0xffff, RZ, 0xc0, !PT ;  /* 0x0000fffffc057812 */ /* 0x010fe400078ec0ff */
[----:B------:R-:W4:Y:S04]  /*564c0*/  LDL.LU R252, [R1+0xc98] ;  /* 0x000c980001fc7983 */ /* 0x000f280000300800 */
[----:B-1----:R-:W4:Y:S04]  /*564d0*/  LDL.LU.64 R12, [R1+0xc48] ;  /* 0x000c4800010c7983 */ /* 0x002f280000300a00 */
[----:B------:R-:W4:Y:S04]  /*564e0*/  LDL.LU.64 R6, [R1+0xc40] ;  /* 0x000c400001067983 */ /* 0x000f280000300a00 */
[----:B------:R-:W1:Y:S01]  /*564f0*/  LDS.128 R152, [R2] ;  /* 0x0000000002987984 */ /* 0x000e620000000c00 */
[----:B------:R-:W-:Y:S06]  /*56500*/  BAR.SYNC.DEFER_BLOCKING 0x0 ;  /* 0x0000000000007b1d */ /* 0x000fec0000010000 */
[----:B------:R-:W4:Y:S04]  /*56510*/  LDL.LU.64 R8, [R1+0xc38] ;  /* 0x000c380001087983 */ /* 0x000f280000300a00 */
[----:B------:R-:W4:Y:S04]  /*56520*/  LDL.LU.64 R10, [R1+0xc28] ;  /* 0x000c2800010a7983 */ /* 0x000f280000300a00 */
[----:B------:R-:W4:Y:S04]  /*56530*/  LDL.LU.64 R18, [R1+0xc08] ;  /* 0x000c080001127983 */ /* 0x000f280000300a00 */
[----:B------:R-:W-:Y:S01]  /*56540*/  STSM.16.M88.4 [R0], R156 ;  /* 0x0000009c00007844 */ /* 0x000fe20000000200 */
[----:B------:R-:W-:Y:S06]  /*56550*/  BAR.SYNC.DEFER_BLOCKING 0x0 ;  /* 0x0000000000007b1d */ /* 0x000fec0000010000 */
[----:B------:R-:W1:Y:S02]  /*56560*/  LDS.128 R156, [R2] ;  /* 0x00000000029c7984 */ /* 0x000e640000000c00 */
[----:B------:R-:W-:Y:S06]  /*56570*/  BAR.SYNC.DEFER_BLOCKING 0x0 ;  /* 0x0000000000007b1d */ /* 0x000fec0000010000 */
[----:B------:R0:W-:Y:S02]  /*56580*/  STSM.16.M88.4 [R0], R160 ;  /* 0x000000a000007844 */ /* 0x0001e40000000200 */
[----:B0-----:R-:W-:-:S02]  /*56590*/  LOP3.LUT R160, R192, 0xffff, RZ, 0xc0, !PT ;  /* 0x0000ffffc0a07812 */ /* 0x001fc400078ec0ff */
[----:B------:R-:W-:Y:S01]  /*565a0*/  LOP3.LUT R161, R190, 0xffff, RZ, 0xc0, !PT ;  /* 0x0000ffffbea17812 */ /* 0x000fe200078ec0ff */
[----:B------:R-:W0:Y:S01]  /*565b0*/  LDC R192, c[0x0][0x22c] ;  /* 0x00008b00ffc07b82 */ /* 0x000e220000000800 */
[--C-:B--2---:R-:W-:Y:S02]  /*565c0*/  PRMT R166, R238, 0x4210, R160.reuse ;  /* 0x00004210eea67816 */ /* 0x104fe400000000a0 */
[----:B------:R-:W-:Y:S02]  /*565d0*/  PRMT R170, R170, 0x5210, R160 ;  /* 0x00005210aaaa7816 */ /* 0x000fe400000000a0 */
[----:B---3--:R-:W-:-:S03]  /*565e0*/  PRMT R167, R167, 0x4210, R161 ;  /* 0x00004210a7a77816 */ /* 0x008fc600000000a1 */
[----:B------:R-:W-:Y:S01]  /*565f0*/  BAR.SYNC.DEFER_BLOCKING 0x0 ;  /* 0x0000000000007b1d */ /* 0x000fe20000010000 */
[----:B------:R-:W-:Y:S02]  /*56600*/  PRMT R171, R171, 0x5210, R161 ;  /* 0x00005210abab7816 */ /* 0x000fe400000000a1 */
[----:B------:R-:W-:-:S05]  /*56610*/  LOP3.LUT R189, R245, 0xffff, RZ, 0xc0, !PT ;  /* 0x0000fffff5bd7812 */ /* 0x000fca00078ec0ff */
[----:B------:R-:W2:Y:S01]  /*56620*/  LDC.64 R238, c[0x0][0x228] ;  /* 0x00008a00ffee7b82 */ /* 0x000ea20000000a00 */
[----:B------:R-:W3:Y:S07]  /*56630*/  LDS.128 R160, [R2] ;  /* 0x0000000002a07984 */ /* 0x000eee0000000c00 */
[----:B------:R-:W-:Y:S06]  /*56640*/  BAR.SYNC.DEFER_BLOCKING 0x0 ;  /* 0x0000000000007b1d */ /* 0x000fec0000010000 */
[----:B------:R-:W-:Y:S02]  /*56650*/  STSM.16.M88.4 [R0], R164 ;  /* 0x000000a400007844 */ /* 0x000fe40000000200 */
[----:B------:R-:W-:Y:S06]  /*56660*/  BAR.SYNC.DEFER_BLOCKING 0x0 ;  /* 0x0000000000007b1d */ /* 0x000fec0000010000 */
[----:B------:R-:W3:Y:S02]  /*56670*/  LDS.128 R164, [R2] ;  /* 0x0000000002a47984 */ /* 0x000ee40000000c00 */
[----:B------:R-:W-:Y:S06]  /*56680*/  BAR.SYNC.DEFER_BLOCKING 0x0 ;  /* 0x0000000000007b1d */ /* 0x000fec0000010000 */
[----:B------:R-:W-:Y:S02]  /*56690*/  STSM.16.M88.4 [R0], R168 ;  /* 0x000000a800007844 */ /* 0x000fe40000000200 */
[----:B------:R-:W-:Y:S01]  /*566a0*/  BAR.SYNC.DEFER_BLOCKING 0x0 ;  /* 0x0000000000007b1d */ /* 0x000fe20000010000 */
[----:B------:R-:W-:-:S02]  /*566b0*/  LOP3.LUT R179, R179, 0xffff, RZ, 0xc0, !PT ;  /* 0x0000ffffb3b37812 */ /* 0x000fc400078ec0ff */
[----:B------:R-:W-:-:S03]  /*566c0*/  LOP3.LUT R190, R244, 0xffff, RZ, 0xc0, !PT ;  /* 0x0000fffff4be7812 */ /* 0x000fc600078ec0ff */
[----:B------:R-:W3:Y:S01]  /*566d0*/  LDS.128 R168, [R2] ;  /* 0x0000000002a87984 */ /* 0x000ee20000000c00 */
[----:B------:R-:W-:Y:S01]  /*566e0*/  PRMT R172, R172, 0x4210, R5 ;  /* 0x00004210acac7816 */ /* 0x000fe20000000005 */
[----:B------:R-:W1:Y:S01]  /*566f0*/  LDC.64 R244, c[0x0][0x228] ;  /* 0x00008a00fff47b82 */ /* 0x000e620000000a00 */
[----:B------:R-:W-:Y:S02]  /*56700*/  PRMT R173, R241, 0x4210, R189 ;  /* 0x00004210f1ad7816 */ /* 0x000fe400000000bd */
[----:B------:R-:W-:Y:S02]  /*56710*/  PRMT R174, R240, 0x4210, R179 ;  /* 0x00004210f0ae7816 */ /* 0x000fe400000000b3 */
[----:B------:R-:W-:-:S03]  /*56720*/  PRMT R175, R175, 0x4210, R190 ;  /* 0x00004210afaf7816 */ /* 0x000fc600000000be */
[----:B------:R-:W-:Y:S08]  /*56730*/  BAR.SYNC.DEFER_BLOCKING 0x0 ;  /* 0x0000000000007b1d */ /* 0x000ff00000010000 */
[----:B------:R-:W0:Y:S01]  /*56740*/  LDC.64 R240, c[0x0][0x228] ;  /* 0x00008a00fff07b82 */ /* 0x000e220000000a00 */
[----:B------:R2:W-:Y:S02]  /*56750*/  STSM.16.M88.4 [R0], R172 ;  /* 0x000000ac00007844 */ /* 0x0005e40000000200 */
[----:B--2---:R-:W-:-:S02]  /*56760*/  PRMT R172, R178, 0x5210, R5 ;  /* 0x00005210b2ac7816 */ /* 0x004fc40000000005 */
[----:B------:R-:W-:-:S03]  /*56770*/  PRMT R174, R177, 0x5210, R179 ;  /* 0x00005210b1ae7816 */ /* 0x000fc600000000b3 */
[----:B------:R-:W2:Y:S01]  /*56780*/  LDC R5, c[0x0][0x228] ;  /* 0x00008a00ff057b82 */ /* 0x000ea20000000800 */
[----:B------:R-:W-:-:S07]  /*56790*/  PRMT R173, R176, 0x5210, R189 ;  /* 0x00005210b0ad7816 */ /* 0x000fce00000000bd */
[----:B------:R-:W-:Y:S01]  /*567a0*/  BAR.SYNC.DEFER_BLOCKING 0x0 ;  /* 0x0000000000007b1d */ /* 0x000fe20000010000 */
[----:B------:R-:W-:-:S07]  /*567b0*/  PRMT R175, R3, 0x5210, R190 ;  /* 0x0000521003af7816 */ /* 0x000fce00000000be */
[----:B------:R-:W3:Y:S01]  /*567c0*/  LDC R189, c[0x0][0x228] ;  /* 0x00008a00ffbd7b82 */ /* 0x000ee20000000800 */
[----:B------:R-:W3:Y:S01]  /*567d0*/  LDS.128 R176, [R2] ;  /* 0x0000000002b07984 */ /* 0x000ee20000000c00 */
[----:B------:R-:W-:-:S06]  /*567e0*/  PRMT R3, R68, 0x7771, RZ ;  /* 0x0000777144037816 */ /* 0x000fcc00000000ff */
[----:B------:R-:W2:Y:S08]  /*567f0*/  LDC R190, c[0x0][0x228] ;  /* 0x00008a00ffbe7b82 */ /* 0x000eb00000000800 */
[----:B------:R-:W-:Y:S06]  /*56800*/  BAR.SYNC.DEFER_BLOCKING 0x0 ;  /* 0x0000000000007b1d */ /* 0x000fec0000010000 */
[----:B------:R1:W-:Y:S02]  /*56810*/  STSM.16.M88.4 [R0], R172 ;  /* 0x000000ac00007844 */ /* 0x0003e40000000200 */
[----:B-1----:R-:W-:Y:S01]  /*56820*/  PRMT R0, R68, 0x7770, RZ ;  /* 0x0000777044007816 */ /* 0x002fe200000000ff */
[----:B------:R-:W-:Y:S08]  /*56830*/  BAR.SYNC.DEFER_BLOCKING 0x0 ;  /* 0x0000000000007b1d */ /* 0x000ff00000010000 */
[----:B------:R-:W1:Y:S08]  /*56840*/  LDC.64 R172, c[0x0][0x228] ;  /* 0x00008a00ffac7b82 */ /* 0x000e700000000a00 */
[----:B------:R-:W3:Y:S01]  /*56850*/  LDC.64 R174, c[0x0][0x228] ;  /* 0x00008a00ffae7b82 */ /* 0x000ee20000000a00 */
[----:B------:R0:W-:Y:S01]  /*56860*/  @P0 STG.E.U8 desc[UR60][R246.64], R0 ;  /* 0x00000000f6000986 */ /* 0x0001e2000c10113c */
[----:B------:R-:W-:-:S03]  /*56870*/  ISETP.LT.AND P0, PT, R234, R238, !P2 ;  /* 0x000000eeea00720c */ /* 0x000fc60005701270 */
[----:B------:R2:W-:Y:S01]  /*56880*/  @P5 STG.E.U8 desc[UR60][R242.64], R3 ;  /* 0x00000003f2005986 */ /* 0x0005e2000c10113c */
[C---:B0-----:R-:W-:Y:S02]  /*56890*/  PRMT R0, R68.reuse, 0x7772, RZ ;  /* 0x0000777244007816 */ /* 0x041fe400000000ff */
[----:B------:R-:W0:Y:S01]  /*568a0*/  LDC.64 R246, c[0x0][0x228] ;  /* 0x00008a00fff67b82 */ /* 0x000e220000000a00 */
[----:B------:R-:W-:Y:S02]  /*568b0*/  PRMT R68, R68, 0x7773, RZ ;  /* 0x0000777344447816 */ /* 0x000fe400000000ff */
[----:B--2---:R-:W-:Y:S01]  /*568c0*/  PRMT R3, R64, 0x7770, RZ ;  /* 0x0000777040037816 */ /* 0x004fe200000000ff */
[----:B------:R2:W-:Y:S04]  /*568d0*/  @P6 STG.E.U8 desc[UR60][R14.64], R0 ;  /* 0x000000000e006986 */ /* 0x0005e8000c10113c */
[----:B----4-:R4:W-:Y:S01]  /*568e0*/  @P1 STG.E.U8 desc[UR60][R12.64], R68 ;  /* 0x000000440c001986 */ /* 0x0109e2000c10113c */
[----:B------:R-:W-:Y:S01]  /*568f0*/  ISETP.LT.AND P5, PT, R237, R240, !P2 ;  /* 0x000000f0ed00720c */ /* 0x000fe200057a1270 */
[----:B------:R-:W0:Y:S02]  /*56900*/  LDC.64 R242, c[0x0][0x228] ;  /* 0x00008a00fff27b82 */ /* 0x000e240000000a00 */
[----:B------:R1:W-:Y:S01]  /*56910*/  @P0 STG.E.U8 desc[UR60][R6.64], R3 ;  /* 0x0000000306000986 */ /* 0x0003e2000c10113c */
[----:B--2---:R-:W-:-:S03]  /*56920*/  VIADD R0, R4, 0x78 ;  /* 0x0000007804007836 */ /* 0x004fc60000000000 */
[----:B------:R-:W2:Y:S01]  /*56930*/  LDL.LU.64 R14, [R1+0x2250] ;  /* 0x00225000010e7983 */ /* 0x000ea20000300a00 */
[----:B------:R-:W-:Y:S01]  /*56940*/  ISETP.LT.AND P6, PT, R235, R252, !P3 ;  /* 0x000000fceb00720c */ /* 0x000fe20005fc1270 */
[----:B----4-:R-:W4:Y:S02]  /*56950*/  LDC R68, c[0x0][0x22c] ;  /* 0x00008b00ff447b82 */ /* 0x010f240000000800 */
[----:B------:R-:W4:Y:S01]  /*56960*/  LDL.LU.64 R12, [R1+0xbf8] ;  /* 0x000bf800010c7983 */ /* 0x000f220000300a00 */
[----:B------:R-:W-:-:S03]  /*56970*/  ISETP.GE.AND P0, PT, R0, R239, PT ;  /* 0x000000ef0000720c */ /* 0x000fc60003f06270 */
[----:B-1----:R-:W2:Y:S04]  /*56980*/  LDL.LU.64 R6, [R1+0xbf0] ;  /* 0x000bf00001067983 */ /* 0x002ea80000300a00 */
[----:B------:R-:W4:Y:S01]  /*56990*/  LDL.LU.64 R238, [R1+0xc00] ;  /* 0x000c000001ee7983 */ /* 0x000f220000300a00 */
[----:B------:R-:W-:Y:S02]  /*569a0*/  ISETP.LT.AND P1, PT, R236, R244, !P2 ;  /* 0x000000f4ec00720c */ /* 0x000fe40005721270 */
[C---:B------:R-:W-:Y:S02]  /*569b0*/  PRMT R3, R64.reuse, 0x7771, RZ ;  /* 0x0000777140037816 */ /* 0x040fe400000000ff */
[----:B------:R-:W-:Y:S02]  /*569c0*/  ISETP.LT.AND P2, PT, R235, R172, !P2 ;  /* 0x000000aceb00720c */ /* 0x000fe40005741270 */
[C---:B------:R-:W-:Y:S01]  /*569d0*/  PRMT R0, R64.reuse, 0x7772, RZ ;  /* 0x0000777240007816 */ /* 0x040fe200000000ff */
[----:B------:R1:W-:Y:S01]  /*569e0*/  @P5 STG.E.U8 desc[UR60][R8.64], R3 ;  /* 0x0000000308005986 */ /* 0x0003e2000c10113c */
[----:B------:R-:W-:Y:S01]  /*569f0*/  PRMT R64, R64, 0x7773, RZ ;  /* 0x0000777340407816 */ /* 0x000fe200000000ff */
[----:B------:R-:W2:Y:S04]  /*56a00*/  LDC R172, c[0x0][0x228] ;  /* 0x00008a00ffac7b82 */ /* 0x000ea80000000800 */
[----:B------:R3:W-:Y:S04]  /*56a10*/  @P1 STG.E.U8 desc[UR60][R10.64], R0 ;  /* 0x000000000a001986 */ /* 0x0007e8000c10113c */
[----:B-1----:R-:W2:Y:S04]  /*56a20*/  LDL.LU.64 R8, [R1+0xbe0] ;  /* 0x000be00001087983 */ /* 0x002ea80000300a00 */
[----:B------:R1:W-:Y:S04]  /*56a30*/  @P2 STG.E.U8 desc[UR60][R18.64], R64 ;  /* 0x0000004012002986 */ /* 0x0003e8000c10113c */
[----:B---3--:R-:W3:Y:S04]  /*56a40*/  LDL.LU.64 R10, [R1+0xbd8] ;  /* 0x000bd800010a7983 */ /* 0x008ee80000300a00 */
[----:B-1----:R-:W3:Y:S01]  /*56a50*/  LDL.LU.64 R18, [R1+0xbd0] ;  /* 0x000bd00001127983 */ /* 0x002ee20000300a00 */
[----:B------:R-:W-:Y:S01]  /*56a60*/  ISETP.LT.AND P5, PT, R234, R174, !P3 ;  /* 0x000000aeea00720c */ /* 0x000fe20005fa1270 */
[----:B------:R-:W-:Y:S01]  /*56a70*/  VIADD R0, R4, 0x3 ;  /* 0x0000000304007836 */ /* 0x000fe20000000000 */
[----:B0-----:R-:W-:Y:S01]  /*56a80*/  ISETP.LT.AND P1, PT, R237, R242, !P3 ;  /* 0x000000f2ed00720c */ /* 0x001fe20005f21270 */
[----:B------:R-:W0:Y:S01]  /*56a90*/  LDC R174, c[0x0][0x22c] ;  /* 0x00008b00ffae7b82 */ /* 0x000e220000000800 */
[----:B------:R-:W-:-:S02]  /*56aa0*/  PRMT R3, R69, 0x7770, RZ ;  /* 0x0000777045037816 */ /* 0x000fc400000000ff */
[----:B------:R-:W-:Y:S02]  /*56ab0*/  ISETP.LT.AND P3, PT, R236, R246, !P3 ;  /* 0x000000f6ec00720c */ /* 0x000fe40005f61270 */
[----:B------:R-:W-:Y:S02]  /*56ac0*/  ISETP.GE.AND P2, PT, R0, R192, PT ;  /* 0x000000c00000720c */ /* 0x000fe40003f46270 */
[C---:B------:R-:W-:Y:S01]  /*56ad0*/  PRMT R0, R69.reuse, 0x7771, RZ ;  /* 0x0000777145007816 */ /* 0x040fe200000000ff */
[----:B------:R-:W1:Y:S02]  /*56ae0*/  LDC R64, c[0x0][0x228] ;  /* 0x00008a00ff407b82 */ /* 0x000e640000000800 */
[----:B----4-:R4:W-:Y:S04]  /*56af0*/  @P5 STG.E.U8 desc[UR60][R238.64], R3 ;  /* 0x00000003ee005986 */ /* 0x0109e8000c10113c */
[----:B------:R0:W-:Y:S04]  /*56b00*/  @P1 STG.E.U8 desc[UR60][R12.64], R0 ;  /* 0x000000000c001986 */ /* 0x0001e8000c10113c */
[----:B----4-:R-:W4:Y:S01]  /*56b10*/  LDL.LU.64 R238, [R1+0xbb0] ;  /* 0x000bb00001ee7983 */ /* 0x010f220000300a00 */
[----:B0-----:R-:W-:-:S03]  /*56b20*/  PRMT R0, R69, 0x7772, RZ ;  /* 0x0000777245007816 */ /* 0x001fc600000000ff */
[----:B------:R-:W4:Y:S01]  /*56b30*/  LDL.LU.64 R12, [R1+0xba0] ;  /* 0x000ba000010c7983 */ /* 0x000f220000300a00 */
[----:B------:R-:W-:Y:S02]  /*56b40*/  ISETP.LT.AND P5, PT, R234, R188, !P2 ;  /* 0x000000bcea00720c */ /* 0x000fe400057a1270 */
[----:B------:R-:W-:Y:S01]  /*56b50*/  PRMT R69, R69, 0x7773, RZ ;  /* 0x0000777345457816 */ /* 0x000fe200000000ff */
[----:B--2---:R0:W-:Y:S01]  /*56b60*/  @P3 STG.E.U8 desc[UR60][R6.64], R0 ;  /* 0x0000000006003986 */ /* 0x0041e2000c10113c */
[----:B------:R-:W-:Y:S01]  /*56b70*/  ISETP.LT.AND P3, PT, R237, R190, !P2 ;  /* 0x000000beed00720c */ /* 0x000fe20005761270 */
[----:B------:R-:W-:Y:S01]  /*56b80*/  VIADD R3, R4, 0x4 ;  /* 0x0000000404037836 */ /* 0x000fe20000000000 */
[----:B------:R-:W2:Y:S01]  /*56b90*/  LDC R188, c[0x0][0x228] ;  /* 0x00008a00ffbc7b82 */ /* 0x000ea20000000800 */
[----:B------:R1:W-:Y:S01]  /*56ba0*/  @P6 STG.E.U8 desc[UR60][R8.64], R69 ;  /* 0x0000004508006986 */ /* 0x0003e2000c10113c */
[----:B------:R-:W-:Y:S02]  /*56bb0*/  ISETP.LT.AND P6, PT, R236, R5, !P2 ;  /* 0x00000005ec00720c */ /* 0x000fe400057c1270 */
[----:B------:R-:W-:-:S02]  /*56bc0*/  ISETP.GE.AND P1, PT, R3, R68, PT ;  /* 0x000000440300720c */ /* 0x000fc40003f26270 */
[C---:B------:R-:W-:Y:S01]  /*56bd0*/  PRMT R5, R65.reuse, 0x7770, RZ ;  /* 0x0000777041057816 */ /* 0x040fe200000000ff */
[----:B0-----:R-:W2:Y:S01]  /*56be0*/  LDL.LU.64 R6, [R1+0xb98] ;  /* 0x000b980001067983 */ /* 0x001ea20000300a00 */
[----:B------:R-:W-:Y:S01]  /*56bf0*/  PRMT R3, R65, 0x7771, RZ ;  /* 0x0000777141037816 */ /* 0x000fe200000000ff */
[----:B------:R-:W0:Y:S02]  /*56c00*/  LDC R68, c[0x0][0x228] ;  /* 0x00008a00ff447b82 */ /* 0x000e240000000800 */
[----:B-1----:R-:W2:Y:S04]  /*56c10*/  LDL.LU.64 R8, [R1+0xb90] ;  /* 0x000b900001087983 */ /* 0x002ea80000300a00 */
[----:B---3--:R1:W-:Y:S01]  /*56c20*/  @P5 STG.E.U8 desc[UR60][R10.64], R5 ;  /* 0x000000050a005986 */ /* 0x0083e2000c10113c */
[----:B------:R-:W-:Y:S01]  /*56c30*/  VIADD R0, R4, 0x5 ;  /* 0x0000000504007836 */ /* 0x000fe20000000000 */
[----:B------:R-:W3:Y:S02]  /*56c40*/  LDC R69, c[0x0][0x228] ;  /* 0x00008a00ff457b82 */ /* 0x000ee40000000800 */
[----:B------:R1:W-:Y:S04]  /*56c50*/  @P3 STG.E.U8 desc[UR60][R18.64], R3 ;  /* 0x0000000312003986 */ /* 0x0003e8000c10113c */
[----:B-1----:R-:W3:Y:S04]  /*56c60*/  LDL.LU.64 R10, [R1+0xb80] ;  /* 0x000b8000010a7983 */ /* 0x002ee80000300a00 */
[----:B------:R-:W3:Y:S01]  /*56c70*/  LDL.LU.64 R18, [R1+0xb60] ;  /* 0x000b600001127983 */ /* 0x000ee20000300a00 */
[----:B------:R-:W-:-:S02]  /*56c80*/  ISETP.LT.AND P2, PT, R235, R189, !P2 ;  /* 0x000000bdeb00720c */ /* 0x000fc40005741270 */
[----:B------:R-:W1:Y:S01]  /*56c90*/  LDC R189, c[0x0][0x22c] ;  /* 0x00008b00ffbd7b82 */ /* 0x000e620000000800 */
[----:B------:R-:W-:Y:S02]  /*56ca0*/  ISETP.GE.AND P5, PT, R0, R174, PT ;  /* 0x000000ae0000720c */ /* 0x000fe40003fa6270 */
[----:B------:R-:W-:Y:S02]  /*56cb0*/  PRMT R0, R65, 0x7772, RZ ;  /* 0x0000777241007816 */ /* 0x000fe400000000ff */
[----:B------:R-:W-:-:S03]  /*56cc0*/  ISETP.LT.AND P3, PT, R234, R172, !P1 ;  /* 0x000000acea00720c */ /* 0x000fc60004f61270 */
[----:B------:R-:W1:Y:S01]  /*56cd0*/  LDC R174, c[0x0][0x228] ;  /* 0x00008a00ffae7b82 */ /* 0x000e620000000800 */
[----:B------:R-:W-:-:S07]  /*56ce0*/  PRMT R65, R65, 0x7773, RZ ;  /* 0x0000777341417816 */ /* 0x000fce00000000ff */
[----:B------:R-:W3:Y:S01]  /*56cf0*/  LDC R172, c[0x0][0x228] ;  /* 0x00008a00ffac7b82 */ /* 0x000ee20000000800 */
[C---:B------:R-:W-:Y:S02]  /*56d00*/  PRMT R5, R70.reuse, 0x7770, RZ ;  /* 0x0000777046057816 */ /* 0x040fe400000000ff */
[----:B------:R-:W-:Y:S01]  /*56d10*/  PRMT R3, R70, 0x7771, RZ ;  /* 0x0000777146037816 */ /* 0x000fe200000000ff */
[----:B----4-:R4:W-:Y:S01]  /*56d20*/  @P6 STG.E.U8 desc[UR60][R238.64], R0 ;  /* 0x00000000ee006986 */ /* 0x0109e2000c10113c */
[----:B0-----:R-:W-:-:S03]  /*56d30*/  ISETP.LT.AND P6, PT, R237, R68, !P1 ;  /* 0x00000044ed00720c */ /* 0x001fc60004fc1270 */
[----:B------:R-:W0:Y:S01]  /*56d40*/  LDC R68, c[0x0][0x228] ;  /* 0x00008a00ff447b82 */ /* 0x000e220000000800 */
[----:B------:R1:W-:Y:S01]  /*56d50*/  @P2 STG.E.U8 desc[UR60][R12.64], R65 ;  /* 0x000000410c002986 */ /* 0x0003e2000c10113c */
[----:B------:R-:W-:Y:S02]  /*56d60*/  ISETP.LT.AND P2, PT, R236, R64, !P1 ;  /* 0x00000040ec00720c */ /* 0x000fe40004f41270 */
[----:B--2---:R-:W-:-:S04]  /*56d70*/  ISETP.LT.AND P1, PT, R235, R188, !P1 ;  /* 0x000000bceb00720c */ /* 0x004fc80004f21270 */
[----:B------:R-:W2:Y:S01]  /*56d80*/  LDC R188, c[0x0][0x22c] ;  /* 0x00008b00ffbc7b82 */ /* 0x000ea20000000800 */
[----:B----4-:R-:W-:Y:S01]  /*56d90*/  VIADD R0, R4, 0x6 ;  /* 0x0000000604007836 */ /* 0x010fe20000000000 */
[----:B-1----:R-:W4:Y:S06]  /*56da0*/  LDL.LU.64 R12, [R1+0xb58] ;  /* 0x000b5800010c7983 */ /* 0x002f2c0000300a00 */
[----:B------:R-:W1:Y:S01]  /*56db0*/  LDC R64, c[0x0][0x228] ;  /* 0x00008a00ff407b82 */ /* 0x000e620000000800 */
[----:B------:R3:W-:Y:S01]  /*56dc0*/  @P3 STG.E.U8 desc[UR60][R6.64], R5 ;  /* 0x0000000506003986 */ /* 0x0007e2000c10113c */
[----:B------:R-:W-:-:S02]  /*56dd0*/  ISETP.GE.AND P3, PT, R0, R189, PT ;  /* 0x000000bd0000720c */ /* 0x000fc40003f66270 */
[C---:B------:R-:W-:Y:S01]  /*56de0*/  PRMT R0, R70.reuse, 0x7772, RZ ;  /* 0x0000777246007816 */ /* 0x040fe200000000ff */
[----:B------:R-:W2:Y:S01]  /*56df0*/  LDL.LU.64 R238, [R1+0xb48] ;  /* 0x000b480001ee7983 */ /* 0x000ea20000300a00 */
[----:B------:R-:W-:Y:S02]  /*56e00*/  PRMT R70, R70, 0x7773, RZ ;  /* 0x0000777346467816 */ /* 0x000fe400000000ff */
[----:B------:R-:W1:Y:S01]  /*56e10*/  LDC R65, c[0x0][0x228] ;  /* 0x00008a00ff417b82 */ /* 0x000e620000000800 */
[----:B------:R-:W-:Y:S01]  /*56e20*/  @P6 STG.E.U8 desc[UR60][R8.64], R3 ;  /* 0x0000000308006986 */ /* 0x000fe2000c10113c */
[----:B------:R-:W-:-:S03]  /*56e30*/  ISETP.LT.AND P6, PT, R234, R174, !P5 ;  /* 0x000000aeea00720c */ /* 0x000fc60006fc1270 */
[----:B---3--:R-:W3:Y:S03]  /*56e40*/  LDL.LU.64 R6, [R1+0xb38] ;  /* 0x000b380001067983 */ /* 0x008ee60000300a00 */
[----:B------:R-:W1:Y:S01]  /*56e50*/  LDC R174, c[0x0][0x228] ;  /* 0x00008a00ffae7b82 */ /* 0x000e620000000800 */
[----:B------:R-:W-:Y:S01]  /*56e60*/  @P2 STG.E.U8 desc[UR60][R10.64], R0 ;  /* 0x000000000a002986 */ /* 0x000fe2000c10113c */
[----:B------:R-:W-:Y:S02]  /*56e70*/  ISETP.LT.AND P2, PT, R237, R172, !P5 ;  /* 0x000000aced00720c */ /* 0x000fe40006f41270 */
[----:B------:R-:W-:Y:S01]  /*56e80*/  PRMT R5, R66, 0x7770, RZ ;  /* 0x0000777042057816 */ /* 0x000fe200000000ff */
[----:B------:R0:W-:Y:S01]  /*56e90*/  @P1 STG.E.U8 desc[UR60][R18.64], R70 ;  /* 0x0000004612001986 */ /* 0x0001e2000c10113c */
[----:B------:R-:W-:Y:S02]  /*56ea0*/  ISETP.LT.AND P1, PT, R236, R69, !P5 ;  /* 0x00000045ec00720c */ /* 0x000fe40006f21270 */
[----:B------:R-:W3:Y:S01]  /*56eb0*/  LDC R172, c[0x0][0x228] ;  /* 0x00008a00ffac7b82 */ /* 0x000ee20000000800 */
[----:B0-----:R-:W-:Y:S01]  /*56ec0*/  ISETP.LT.AND P5, PT, R235, R68, !P5 ;  /* 0x00000044eb00720c */ /* 0x001fe20006fa1270 */
[----:B------:R-:W3:Y:S01]  /*56ed0*/  LDL.LU.64 R18, [R1+0xb30] ;  /* 0x000b300001127983 */ /* 0x000ee20000300a00 */
[----:B------:R-:W-:-:S05]  /*56ee0*/  VIADD R0, R4, 0x7 ;  /* 0x0000000704007836 */ /* 0x000fca0000000000 */
[----:B------:R-:W0:Y:S01]  /*56ef0*/  LDC R70, c[0x0][0x228] ;  /* 0x00008a00ff467b82 */ /* 0x000e220000000800 */
[----:B------:R-:W3:Y:S04]  /*56f00*/  LDL.LU.64 R10, [R1+0xb28] ;  /* 0x000b2800010a7983 */ /* 0x000ee80000300a00 */
[----:B------:R-:W3:Y:S04]  /*56f10*/  LDL.LU.64 R8, [R1+0xb08] ;  /* 0x000b080001087983 */ /* 0x000ee80000300a00 */
[----:B------:R-:W3:Y:S01]  /*56f20*/  LDL.LU.64 R68, [R1+0xb50] ;  /* 0x000b500001447983 */ /* 0x000ee20000300a00 */
[----:B------:R-:W-:-:S03]  /*56f30*/  PRMT R3, R66, 0x7771, RZ ;  /* 0x0000777142037816 */ /* 0x000fc600000000ff */
[----:B----4-:R4:W-:Y:S01]  /*56f40*/  @P6 STG.E.U8 desc[UR60][R12.64], R5 ;  /* 0x000000050c006986 */ /* 0x0109e2000c10113c */
[----:B--2---:R-:W-:Y:S02]  /*56f50*/  ISETP.GE.AND P6, PT, R0, R188, PT ;  /* 0x000000bc0000720c */ /* 0x004fe40003fc6270 */
[C---:B------:R-:W-:Y:S02]  /*56f60*/  PRMT R0, R66.reuse, 0x7772, RZ ;  /* 0x0000777242007816 */ /* 0x040fe400000000ff */
[----:B------:R-:W-:Y:S02]  /*56f70*/  PRMT R66, R66, 0x7773, RZ ;  /* 0x0000777342427816 */ /* 0x000fe400000000ff */
[----:B----4-:R-:W-:Y:S01]  /*56f80*/  PRMT R5, R71, 0x7773, RZ ;  /* 0x0000777347057816 */ /* 0x010fe200000000ff */
[----:B------:R-:W2:Y:S04]  /*56f90*/  LDL.LU.64 R12, [R1+0x2248] ;  /* 0x00224800010c7983 */ /* 0x000ea80000300a00 */
[----:B------:R-:W4:Y:S04]  /*56fa0*/  LDL.LU.64 R188, [R1+0xaf8] ;  /* 0x000af80001bc7983 */ /* 0x000f280000300a00 */
[----:B---3--:R3:W-:Y:S01]  /*56fb0*/  @P2 STG.E.U8 desc[UR60][R68.64], R3 ;  /* 0x0000000344002986 */ /* 0x0087e2000c10113c */
[----:B-1----:R-:W-:-:S02]  /*56fc0*/  ISETP.LT.AND P2, PT, R234, R64, !P3 ;  /* 0x00000040ea00720c */ /* 0x002fc40005f41270 */
[----:B------:R-:W1:Y:S01]  /*56fd0*/  LDC R64, c[0x0][0x22c] ;  /* 0x00008b00ff407b82 */ /* 0x000e620000000800 */
[----:B------:R0:W-:Y:S01]  /*56fe0*/  @P1 STG.E.U8 desc[UR60][R238.64], R0 ;  /* 0x00000000ee001986 */ /* 0x0001e2000c10113c */
[----:B------:R-:W-:-:S03]  /*56ff0*/  ISETP.LT.AND P1, PT, R237, R174, !P3 ;  /* 0x000000aeed00720c */ /* 0x000fc60005f21270 */
[----:B------:R0:W-:Y:S01]  /*57000*/  @P5 STG.E.U8 desc[UR60][R6.64], R66 ;  /* 0x0000004206005986 */ /* 0x0001e2000c10113c */
[C---:B---3--:R-:W-:Y:S02]  /*57010*/  PRMT R3, R71.reuse, 0x7772, RZ ;  /* 0x0000777247037816 */ /* 0x048fe400000000ff */
[----:B------:R-:W3:Y:S01]  /*57020*/  LDC R69, c[0x0][0x228] ;  /* 0x00008a00ff457b82 */ /* 0x000ee20000000800 */
[C---:B0-----:R-:W-:Y:S01]  /*57030*/  PRMT R0, R71.reuse, 0x7770, RZ ;  /* 0x0000777047007816 */ /* 0x041fe200000000ff */
[----:B------:R-:W2:Y:S01]  /*57040*/  LDL.LU.64 R238, [R1+0xaf0] ;  /* 0x000af00001ee7983 */ /* 0x000ea20000300a00 */
[----:B------:R-:W-:-:S03]  /*57050*/  PRMT R71, R71, 0x7771, RZ ;  /* 0x0000777147477816 */ /* 0x000fc600000000ff */
[----:B------:R-:W2:Y:S02]  /*57060*/  LDL.LU.64 R6, [R1+0xae0] ;  /* 0x000ae00001067983 */ /* 0x000ea40000300a00 */
[----:B------:R-:W0:Y:S02]  /*57070*/  LDC R68, c[0x0][0x22c] ;  /* 0x00008b00ff447b82 */ /* 0x000e240000000800 */
[----:B------:R1:W-:Y:S01]  /*57080*/  @P2 STG.E.U8 desc[UR60][R18.64], R0 ;  /* 0x0000000012002986 */ /* 0x0003e2000c10113c */
[----:B------:R-:W-:-:S03]  /*57090*/  ISETP.LT.AND P2, PT, R234, R70, !P6 ;  /* 0x00000046ea00720c */ /* 0x000fc60007741270 */
[----:B------:R1:W-:Y:S02]  /*570a0*/  @P1 STG.E.U8 desc[UR60][R10.64], R71 ;  /* 0x000000470a001986 */ /* 0x0003e4000c10113c */
[----:B------:R-:W2:Y:S02]  /*570b0*/  LDC R66, c[0x0][0x228] ;  /* 0x00008a00ff427b82 */ /* 0x000ea40000000800 */
[----:B-1----:R-:W2:Y:S04]  /*570c0*/  LDL.LU.64 R18, [R1+0x2240] ;  /* 0x0022400001127983 */ /* 0x002ea80000300a00 */
[----:B------:R-:W2:Y:S04]  /*570d0*/  LDL.LU.64 R10, [R1+0x2238] ;  /* 0x00223800010a7983 */ /* 0x000ea80000300a00 */
[----:B------:R-:W4:Y:S01]  /*570e0*/  LDL.LU.64 R70, [R1+0xb00] ;  /* 0x000b000001467983 */ /* 0x000f220000300a00 */
[----:B------:R-:W-:-:S02]  /*570f0*/  ISETP.LT.AND P5, PT, R236, R65, !P3 ;  /* 0x00000041ec00720c */ /* 0x000fc40005fa1270 */
[----:B------:R-:W-:Y:S01]  /*57100*/  ISETP.LT.AND P3, PT, R235, R172, !P3 ;  /* 0x000000aceb00720c */ /* 0x000fe20005f61270 */
[----:B------:R-:W-:Y:S01]  /*57110*/  VIADD R0, R4, 0x79 ;  /* 0x0000007904007836 */ /* 0x000fe20000000000 */
[----:B------:R-:W1:Y:S04]  /*57120*/  LDC R65, c[0x0][0x228] ;  /* 0x00008a00ff417b82 */ /* 0x000e680000000800 */
[----:B------:R-:W-:Y:S01]  /*57130*/  ISETP.GE.AND P1, PT, R0, R241, PT ;  /* 0x000000f10000720c */ /* 0x000fe20003f26270 */
[----:B------:R-:W-:Y:S01]  /*57140*/  VIADD R0, R4, 0x8 ;  /* 0x0000000804007836 */ /* 0x000fe20000000000 */
[----:B------:R-:W2:Y:S04]  /*57150*/  LDL.LU.64 R240, [R1+0xab8] ;  /* 0x000ab80001f07983 */ /* 0x000ea80000300a00 */
[----:B------:R0:W-:Y:S01]  /*57160*/  @P5 STG.E.U8 desc[UR60][R8.64], R3 ;  /* 0x0000000308005986 */ /* 0x0001e2000c10113c */
[----:B---3--:R-:W-:-:S02]  /*57170*/  ISETP.LT.AND P5, PT, R237, R69, !P6 ;  /* 0x00000045ed00720c */ /* 0x008fc400077a1270 */
[C---:B0-----:R-:W-:Y:S01]  /*57180*/  PRMT R3, R67.reuse, 0x7770, RZ ;  /* 0x0000777043037816 */ /* 0x041fe200000000ff */
[----:B------:R-:W3:Y:S04]  /*57190*/  LDL.LU.64 R8, [R1+0x2230] ;  /* 0x0022300001087983 */ /* 0x000ee80000300a00 */
[----:B----4-:R0:W-:Y:S01]  /*571a0*/  @P3 STG.E.U8 desc[UR60][R70.64], R5 ;  /* 0x0000000546003986 */ /* 0x0101e2000c10113c */
[----:B------:R-:W-:Y:S01]  /*571b0*/  ISETP.GE.AND P3, PT, R0, R64, PT ;  /* 0x000000400000720c */ /* 0x000fe20003f66270 */
[----:B------:R-:W-:Y:S01]  /*571c0*/  VIADD R0, R4, 0x9 ;  /* 0x0000000904007836 */ /* 0x000fe20000000000 */
[----:B------:R-:W4:Y:S01]  /*571d0*/  LDC R64, c[0x0][0x228] ;  /* 0x00008a00ff407b82 */ /* 0x000f220000000800 */
[----:B------:R1:W-:Y:S03]  /*571e0*/  @P2 STG.E.U8 desc[UR60][R188.64], R3 ;  /* 0x00000003bc002986 */ /* 0x0003e6000c10113c */
[----:B------:R-:W-:Y:S01]  /*571f0*/  ISETP.GE.AND P2, PT, R0, R68, PT ;  /* 0x000000440000720c */ /* 0x000fe20003f46270 */
[----:B0-----:R-:W3:Y:S03]  /*57200*/  LDL.LU.64 R70, [R1+0xab0] ;  /* 0x000ab00001467983 */ /* 0x001ee60000300a00 */
[----:B------:R-:W0:Y:S01]  /*57210*/  LDC R5, c[0x0][0x22c] ;  /* 0x00008b00ff057b82 */ /* 0x000e220000000800 */
[----:B-1----:R-:W3:Y:S04]  /*57220*/  LDL.LU.64 R188, [R1+0xaa8] ;  /* 0x000aa80001bc7983 */ /* 0x002ee80000300a00 */
[----:B------:R-:W3:Y:S01]  /*57230*/  LDL.LU.64 R68, [R1+0xac0] ;  /* 0x000ac00001447983 */ /* 0x000ee20000300a00 */
[----:B------:R-:W-:-:S02]  /*57240*/  PRMT R0, R67, 0x7771, RZ ;  /* 0x0000777143007816 */ /* 0x000fc400000000ff */
[----:B------:R-:W1:Y:S03]  /*57250*/  LDC R3, c[0x0][0x228] ;  /* 0x00008a00ff037b82 */ /* 0x000e660000000800 */
[----:B--2---:R2:W-:Y:S04]  /*57260*/  @P5 STG.E.U8 desc[UR60][R238.64], R0 ;  /* 0x00000000ee005986 */ /* 0x0045e8000c10113c */
[----:B--2---:R-:W2:Y:S01]  /*57270*/  LDL.LU.64 R238, [R1+0xa90] ;  /* 0x000a900001ee7983 */ /* 0x004ea20000300a00 */
[----:B------:R-:W-:Y:S02]  /*57280*/  ISETP.LT.AND P5, PT, R236, R66, !P6 ;  /* 0x00000042ec00720c */ /* 0x000fe400077a1270 */
[----:B------:R-:W-:-:S02]  /*57290*/  ISETP.LT.AND P6, PT, R235, R65, !P6 ;  /* 0x00000041eb00720c */ /* 0x000fc400077c1270 */
[C---:B------:R-:W-:Y:S02]  /*572a0*/  PRMT R0, R67.reuse, 0x7772, RZ ;  /* 0x0000777243007816 */ /* 0x040fe400000000ff */
[----:B------:R-:W-:-:S07]  /*572b0*/  PRMT R67, R67, 0x7773, RZ ;  /* 0x0000777343437816 */ /* 0x000fce00000000ff */
[----:B------:R4:W-:Y:S04]  /*572c0*/  @P5 STG.E.U8 desc[UR60][R6.64], R0 ;  /* 0x0000000006005986 */ /* 0x0009e8000c10113c */
[----:B----4-:R4:W5:Y:S01]  /*572d0*/  LDL.LU.64 R6, [R1+0x2228] ;  /* 0x0022280001067983 */ /* 0x0109620000300a00 */
[----:B------:R-:W-:Y:S01]  /*572e0*/  ISETP.LT.AND P5, PT, R234, R64, !P3 ;  /* 0x00000040ea00720c */ /* 0x000fe20005fa1270 */
[----:B------:R-:W-:Y:S01]  /*572f0*/  VIADD R0, R4, 0xa ;  /* 0x0000000a04007836 */ /* 0x000fe20000000000 */
[----:B------:R-:W4:Y:S01]  /*57300*/  LDC R64, c[0x0][0x228] ;  /* 0x00008a00ff407b82 */ /* 0x000f220000000800 */
[----:B---3--:R3:W-:Y:S04]  /*57310*/  @P6 STG.E.U8 desc[UR60][R68.64], R67 ;  /* 0x0000004344006986 */ /* 0x0087e8000c10113c */
[----:B---3--:R-:W3:Y:S04]  /*57320*/  LDL.LU.64 R66, [R1+0xa88] ;  /* 0x000a880001427983 */ /* 0x008ee80000300a00 */
[----:B------:R-:W3:Y:S01]  /*57330*/  LDL.LU.64 R68, [R1+0xa80] ;  /* 0x000a800001447983 */ /* 0x000ee20000300a00 */
[----:B0-----:R-:W-:-:S02]  /*57340*/  ISETP.GE.AND P6, PT, R0, R5, PT ;  /* 0x000000050000720c */ /* 0x001fc40003fc6270 */
[----:B------:R-:W-:Y:S01]  /*57350*/  PRMT R0, R60, 0x7770, RZ ;  /* 0x000077703c007816 */ /* 0x000fe200000000ff */
[----:B------:R-:W0:Y:S04]  /*57360*/  LDC R5, c[0x0][0x228] ;  /* 0x00008a00ff057b82 */ /* 0x000e280000000800 */
[----:B------:R4:W-:Y:S01]  /*57370*/  @P5 STG.E.U8 desc[UR60][R240.64], R0 ;  /* 0x00000000f0005986 */ /* 0x0009e2000c10113c */
[----:B-1----:R-:W-:-:S03]  /*57380*/  ISETP.LT.AND P5, PT, R237, R3, !P3 ;  /* 0x00000003ed00720c */ /* 0x002fc60005fa1270 */
[----:B------:R-:W1:Y:S01]  /*57390*/  LDC R3, c[0x0][0x228] ;  /* 0x00008a00ff037b82 */ /* 0x000e620000000800 */
[----:B----4-:R-:W4:Y:S01]  /*573a0*/  LDL.LU.64 R240, [R1+0xa60] ;  /* 0x000a600001f07983 */ /* 0x010f220000300a00 */
[----:B------:R-:W-:-:S08]  /*573b0*/  PRMT R0, R60, 0x7771, RZ ;  /* 0x000077713c007816 */ /* 0x000fd000000000ff */
[----:B------:R2:W-:Y:S04]  /*573c0*/  @P5 STG.E.U8 desc[UR60][R70.64], R0 ;  /* 0x0000000046005986 */ /* 0x0005e8000c10113c */
[----:B--2---:R-:W2:Y:S01]  /*573d0*/  LDL.LU.64 R70, [R1+0xa58] ;  /* 0x000a580001467983 */ /* 0x004ea20000300a00 */
[----:B0-----:R-:W-:Y:S02]  /*573e0*/  ISETP.LT.AND P5, PT, R236, R5, !P3 ;  /* 0x00000005ec00720c */ /* 0x001fe40005fa1270 */
[----:B------:R-:W-:Y:S01]  /*573f0*/  PRMT R0, R60, 0x7772, RZ ;  /* 0x000077723c007816 */ /* 0x000fe200000000ff */
[----:B------:R-:W0:Y:S10]  /*57400*/  LDC R5, c[0x0][0x22c] ;  /* 0x00008b00ff057b82 */ /* 0x000e340000000800 */
[----:B------:R1:W-:Y:S02]  /*57410*/  @P5 STG.E.U8 desc[UR60][R188.64], R0 ;  /* 0x00000000bc005986 */ /* 0x0003e4000c10113c */
[----:B-1----:R-:W-:-:S02]  /*57420*/  ISETP.LT.AND P3, PT, R235, R3, !P3 ;  /* 0x00000003eb00720c */ /* 0x002fc40005f61270 */
[----:B------:R-:W-:Y:S01]  /*57430*/  PRMT R60, R60, 0x7773, RZ ;  /* 0x000077733c3c7816 */ /* 0x000fe200000000ff */
[----:B------:R-:W1:Y:S01]  /*57440*/  LDC R3, c[0x0][0x228] ;  /* 0x00008a00ff037b82 */ /* 0x000e620000000800 */
[----:B------:R-:W2:Y:S09]  /*57450*/  LDL.LU.64 R188, [R1+0xa50] ;  /* 0x000a500001bc7983 */ /* 0x000eb20000300a00 */
[----:B------:R0:W-:Y:S04]  /*57460*/  @P3 STG.E.U8 desc[UR60][R238.64], R60 ;  /* 0x0000003cee003986 */ /* 0x0001e8000c10113c */
[----:B0-----:R-:W2:Y:S01]  /*57470*/  LDL.LU.64 R238, [R1+0xa48] ;  /* 0x000a480001ee7983 */ /* 0x001ea20000300a00 */
[----:B------:R-:W-:Y:S01]  /*57480*/  ISETP.LT.AND P5, PT, R234, R64, !P2 ;  /* 0x00000040ea00720c */ /* 0x000fe200057a1270 */
[----:B------:R-:W-:Y:S01]  /*57490*/  VIADD R0, R4, 0xb ;  /* 0x0000000b04007836 */ /* 0x000fe20000000000 */
[----:B------:R-:W0:Y:S04]  /*574a0*/  LDC R60, c[0x0][0x228] ;  /* 0x00008a00ff3c7b82 */ /* 0x000e280000000800 */
[----:B------:R-:W-:-:S02]  /*574b0*/  ISETP.GE.AND P3, PT, R0, R5, PT ;  /* 0x000000050000720c */ /* 0x000fc40003f66270 */
[----:B------:R-:W-:Y:S02]  /*574c0*/  PRMT R0, R56, 0x7770, RZ ;  /* 0x0000777038007816 */ /* 0x000fe400000000ff */
[----:B------:R-:W0:Y:S03]  /*574d0*/  LDC R5, c[0x0][0x228] ;  /* 0x00008a00ff057b82 */ /* 0x000e260000000800 */
[----:B---3--:R3:W-:Y:S01]  /*574e0*/  @P5 STG.E.U8 desc[UR60][R66.64], R0 ;  /* 0x0000000042005986 */ /* 0x0087e2000c10113c */
[----:B-1----:R-:W-:-:S04]  /*574f0*/  ISETP.LT.AND P5, PT, R237, R3, !P2 ;  /* 0x00000003ed00720c */ /* 0x002fc800057a1270 */
[----:B------:R-:W1:Y:S01]  /*57500*/  LDC R3, c[0x0][0x228] ;  /* 0x00008a00ff037b82 */ /* 0x000e620000000800 */
[----:B---3--:R-:W3:Y:S01]  /*57510*/  LDL.LU.64 R66, [R1+0xa38] ;  /* 0x000a380001427983 */ /* 0x008ee20000300a00 */
[----:B------:R-:W-:-:S07]  /*57520*/  PRMT R0, R56, 0x7771, RZ ;  /* 0x0000777138007816 */ /* 0x000fce00000000ff */
[----:B------:R0:W-:Y:S04]  /*57530*/  @P5 STG.E.U8 desc[UR60][R68.64], R0 ;  /* 0x0000000044005986 */ /* 0x0001e8000c10113c */
[----:B0-----:R-:W3:Y:S01]  /*57540*/  LDL.LU.64 R68, [R1+0xa18] ;  /* 0x000a180001447983 */ /* 0x001ee20000300a00 */
[----:B------:R-:W-:Y:S02]  /*57550*/  ISETP.LT.AND P5, PT, R236, R5, !P2 ;  /* 0x00000005ec00720c */ /* 0x000fe400057a1270 */
[C---:B------:R-:W-:Y:S01]  /*57560*/  PRMT R0, R56.reuse, 0x7772, RZ ;  /* 0x0000777238007816 */ /* 0x040fe200000000ff */
[----:B------:R-:W0:Y:S01]  /*57570*/  LDC R5, c[0x0][0x22c] ;  /* 0x00008b00ff057b82 */ /* 0x000e220000000800 */
[----:B-1----:R-:W-:Y:S02]  /*57580*/  ISETP.LT.AND P2, PT, R235, R3, !P2 ;  /* 0x00000003eb00720c */ /* 0x002fe40005741270 */
[----:B------:R-:W-:-:S05]  /*57590*/  PRMT R56, R56, 0x7773, RZ ;  /* 0x0000777338387816 */ /* 0x000fca00000000ff */
[----:B------:R-:W1:Y:S02]  /*575a0*/  LDC R3, c[0x0][0x228] ;  /* 0x00008a00ff037b82 */ /* 0x000e640000000800 */
[----:B----4-:R4:W-:Y:S04]  /*575b0*/  @P5 STG.E.U8 desc[UR60][R240.64], R0 ;  /* 0x00000000f0005986 */ /* 0x0109e8000c10113c */
[----:B----4-:R-:W4:Y:S04]  /*575c0*/  LDL.LU.64 R240, [R1+0xa10] ;  /* 0x000a100001f07983 */ /* 0x010f280000300a00 */
[----:B--2---:R2:W-:Y:S04]  /*575d0*/  @P2 STG.E.U8 desc[UR60][R70.64], R56 ;  /* 0x0000003846002986 */ /* 0x0045e8000c10113c */
[----:B--2---:R-:W2:Y:S01]  /*575e0*/  LDL.LU.64 R70, [R1+0xa08] ;  /* 0x000a080001467983 */ /* 0x004ea20000300a00 */
[----:B------:R-:W-:Y:S01]  /*575f0*/  ISETP.LT.AND P5, PT, R234, R60, !P6 ;  /* 0x0000003cea00720c */ /* 0x000fe200077a1270 */
[----:B------:R-:W-:Y:S01]  /*57600*/  VIADD R0, R4, 0xc ;  /* 0x0000000c04007836 */ /* 0x000fe20000000000 */
[----:B------:R-:W3:Y:S04]  /*57610*/  LDC R56, c[0x0][0x228] ;  /* 0x00008a00ff387b82 */ /* 0x000ee80000000800 */
[----:B0-----:R-:W-:-:S02]  /*57620*/  ISETP.GE.AND P2, PT, R0, R5, PT ;  /* 0x000000050000720c */ /* 0x001fc40003f46270 */
[----:B------:R-:W-:Y:S02]  /*57630*/  PRMT R0, R61, 0x7770, RZ ;  /* 0x000077703d007816 */ /* 0x000fe400000000ff */
[----:B------:R-:W0:Y:S03]  /*57640*/  LDC R5, c[0x0][0x228] ;  /* 0x00008a00ff057b82 */ /* 0x000e260000000800 */
[----:B------:R1:W-:Y:S02]  /*57650*/  @P5 STG.E.U8 desc[UR60][R188.64], R0 ;  /* 0x00000000bc005986 */ /* 0x0003e4000c10113c */
[----:B-1----:R-:W-:-:S03]  /*57660*/  ISETP.LT.AND P5, PT, R237, R3, !P6 ;  /* 0x00000003ed00720c */ /* 0x002fc600077a1270 */
[----:B------:R-:W1:Y:S01]  /*57670*/  LDC R3, c[0x0][0x228] ;  /* 0x00008a00ff037b82 */ /* 0x000e620000000800 */
[----:B------:R-:W2:Y:S01]  /*57680*/  LDL.LU.64 R188, [R1+0xa00] ;  /* 0x000a000001bc7983 */ /* 0x000ea20000300a00 */
[----:B------:R-:W-:-:S06]  /*57690*/  PRMT R0, R61, 0x7771, RZ ;  /* 0x000077713d007816 */ /* 0x000fcc00000000ff */
[----:B------:R-:W2:Y:S02]  /*576a0*/  LDC R60, c[0x0][0x228] ;  /* 0x00008a00ff3c7b82 */ /* 0x000ea40000000800 */
[----:B------:R0:W-:Y:S04]  /*576b0*/  @P5 STG.E.U8 desc[UR60][R238.64], R0 ;  /* 0x00000000ee005986 */ /* 0x0001e8000c10113c */
[----:B0-----:R-:W2:Y:S01]  /*576c0*/  LDL.LU.64 R238, [R1+0x9f0] ;  /* 0x0009f00001ee7983 */ /* 0x001ea20000300a00 */
[----:B------:R-:W-:Y:S02]  /*576d0*/  ISETP.LT.AND P5, PT, R236, R5, !P6 ;  /* 0x00000005ec00720c */ /* 0x000fe400077a1270 */
[----:B------:R-:W-:Y:S01]  /*576e0*/  PRMT R0, R61, 0x7772, RZ ;  /* 0x000077723d007816 */ /* 0x000fe200000000ff */
[----:B------:R-:W0:Y:S01]  /*576f0*/  LDC R5, c[0x0][0x22c] ;  /* 0x00008b00ff057b82 */ /* 0x000e220000000800 */
[----:B-1----:R-:W-:-:S02]  /*57700*/  ISETP.LT.AND P6, PT, R235, R3, !P6 ;  /* 0x00000003eb00720c */ /* 0x002fc400077c1270 */
[----:B------:R-:W-:-:S05]  /*57710*/  PRMT R61, R61, 0x7773, RZ ;  /* 0x000077733d3d7816 */ /* 0x000fca00000000ff */
[----:B------:R-:W1:Y:S02]  /*57720*/  LDC R3, c[0x0][0x228] ;  /* 0x00008a00ff037b82 */ /* 0x000e640000000800 */
[----:B---3--:R3:W-:Y:S04]  /*57730*/  @P5 STG.E.U8 desc[UR60][R66.64], R0 ;  /* 0x0000000042005986 */ /* 0x0087e8000c10113c */
[----:B---3--:R-:W3:Y:S04]  /*57740*/  LDL.LU.64 R66, [R1+0x9e8] ;  /* 0x0009e80001427983 */ /* 0x008ee80000300a00 */
[----:B------:R0:W-:Y:S04]  /*57750*/  @P6 STG.E.U8 desc[UR60][R68.64], R61 ;  /* 0x0000003d44006986 */ /* 0x0001e8000c10113c */
[----:B0-----:R-:W3:Y:S01]  /*57760*/  LDL.LU.64 R68, [R1+0x9e0] ;  /* 0x0009e00001447983 */ /* 0x001ee20000300a00 */
[----:B------:R-:W-:Y:S01]  /*57770*/  ISETP.LT.AND P5, PT, R234, R56, !P3 ;  /* 0x00000038ea00720c */ /* 0x000fe20005fa1270 */
[----:B------:R-:W-:Y:S01]  /*57780*/  VIADD R0, R4, 0xd ;  /* 0x0000000d04007836 */ /* 0x000fe20000000000 */
[----:B------:R-:W0:Y:S04]  /*57790*/  LDC R56, c[0x0][0x228] ;  /* 0x00008a00ff387b82 */ /* 0x000e280000000800 */
[----:B------:R-:W-:-:S02]  /*577a0*/  ISETP.GE.AND P6, PT, R0, R5, PT ;  /* 0x000000050000720c */ /* 0x000fc40003fc6270 */
[----:B------:R-:W-:Y:S02]  /*577b0*/  PRMT R0, R57, 0x7770, RZ ;  /* 0x0000777039007816 */ /* 0x000fe400000000ff */
[----:B------:R-:W0:Y:S03]  /*577c0*/  LDC R5, c[0x0][0x228] ;  /* 0x00008a00ff057b82 */ /* 0x000e260000000800 */
[----:B----4-:R4:W-:Y:S01]  /*577d0*/  @P5 STG.E.U8 desc[UR60][R240.64], R0 ;  /* 0x00000000f0005986 */ /* 0x0109e2000c10113c */
[----:B-1----:R-:W-:-:S04]  /*577e0*/  ISETP.LT.AND P5, PT, R237, R3, !P3 ;  /* 0x00000003ed00720c */ /* 0x002fc80005fa1270 */
[----:B------:R-:W1:Y:S01]  /*577f0*/  LDC R3, c[0x0][0x228] ;  /* 0x00008a00ff037b82 */ /* 0x000e620000000800 */
[----:B----4-:R-:W4:Y:S01]  /*57800*/  LDL.LU.64 R240, [R1+0x9c0] ;  /* 0x0009c00001f07983 */ /* 0x010f220000300a00 */
[----:B------:R-:W-:-:S06]  /*57810*/  PRMT R0, R57, 0x7771, RZ ;  /* 0x0000777139007816 */ /* 0x000fcc00000000ff */
[----:B------:R-:W4:Y:S01]  /*57820*/  LDC R61, c[0x0][0x228] ;  /* 0x00008a00ff3d7b82 */ /* 0x000f220000000800 */
[----:B--2---:R2:W-:Y:S04]  /*57830*/  @P5 STG.E.U8 desc[UR60][R70.64], R0 ;  /* 0x0000000046005986 */ /* 0x0045e8000c10113c */
[----:B--2---:R-:W2:Y:S01]  /*57840*/  LDL.LU.64 R70, [R1+0x9b8] ;  /* 0x0009b80001467983 */ /* 0x004ea20000300a00 */
[----:B0-----:R-:W-:Y:S02]  /*57850*/  ISETP.LT.AND P5, PT, R236, R5, !P3 ;  /* 0x00000005ec00720c */ /* 0x001fe40005fa1270 */
[----:B------:R-:W-:Y:S01]  /*57860*/  PRMT R0, R57, 0x7772, RZ ;  /* 0x0000777239007816 */ /* 0x000fe200000000ff */
[----:B------:R-:W0:Y:S10]  /*57870*/  LDC R5, c[0x0][0x228] ;  /* 0x00008a00ff057b82 */ /* 0x000e340000000800 */
[----:B------:R1:W-:Y:S01]  /*57880*/  @P5 STG.E.U8 desc[UR60][R188.64], R0 ;  /* 0x00000000bc005986 */ /* 0x0003e2000c10113c */
[----:B------:R-:W-:-:S02]  /*57890*/  ISETP.LT.AND P3, PT, R235, R56, !P3 ;  /* 0x00000038eb00720c */ /* 0x000fc40005f61270 */
[----:B------:R-:W-:Y:S01]  /*578a0*/  PRMT R57, R57, 0x7773, RZ ;  /* 0x0000777339397816 */ /* 0x000fe200000000ff */
[----:B------:R-:W3:Y:S01]  /*578b0*/  LDC R56, c[0x0][0x22c] ;  /* 0x00008b00ff387b82 */ /* 0x000ee20000000800 */
[----:B-1----:R-:W2:Y:S09]  /*578c0*/  LDL.LU.64 R188, [R1+0x9b0] ;  /* 0x0009b00001bc7983 */ /* 0x002eb20000300a00 */
[----:B------:R1:W-:Y:S04]  /*578d0*/  @P3 STG.E.U8 desc[UR60][R238.64], R57 ;  /* 0x00000039ee003986 */ /* 0x0003e8000c10113c */
[----:B-1----:R-:W2:Y:S01]  /*578e0*/  LDL.LU.64 R238, [R1+0x9a8] ;  /* 0x0009a80001ee7983 */ /* 0x002ea20000300a00 */
[----:B------:R-:W-:Y:S01]  /*578f0*/  ISETP.LT.AND P5, PT, R234, R3, !P2 ;  /* 0x00000003ea00720c */ /* 0x000fe200057a1270 */
[----:B------:R-:W-:Y:S01]  /*57900*/  VIADD R0, R4, 0xe ;  /* 0x0000000e04007836 */ /* 0x000fe20000000000 */
[----:B------:R-:W-:Y:S01]  /*57910*/  PRMT R3, R62, 0x7770, RZ ;  /* 0x000077703e037816 */ /* 0x000fe200000000ff */
[----:B------:R-:W2:Y:S01]  /*57920*/  LDL.LU.64 R64, [R1+0x998] ;  /* 0x0009980001407983 */ /* 0x000ea20000300a00 */
[----:B0-----:R-:W-:Y:S01]  /*57930*/  ISETP.LT.AND P3, PT, R237, R5, !P2 ;  /* 0x00000005ed00720c */ /* 0x001fe20005761270 */
[----:B------:R-:W0:Y:S08]  /*57940*/  LDC R57, c[0x0][0x228] ;  /* 0x00008a00ff397b82 */ /* 0x000e300000000800 */
[----:B------:R-:W1:Y:S01]  /*57950*/  LDC R5, c[0x0][0x228] ;  /* 0x00008a00ff057b82 */ /* 0x000e620000000800 */
[----:B---3--:R3:W-:Y:S01]  /*57960*/  @P5 STG.E.U8 desc[UR60][R66.64], R3 ;  /* 0x0000000342005986 */ /* 0x0087e2000c10113c */
[----:B------:R-:W-:-:S02]  /*57970*/  ISETP.GE.AND P5, PT, R0, R56, PT ;  /* 0x000000380000720c */ /* 0x000fc40003fa6270 */
[----:B------:R-:W-:-:S04]  /*57980*/  PRMT R0, R62, 0x7771, RZ ;  /* 0x000077713e007816 */ /* 0x000fc800000000ff */
[----:B------:R-:W0:Y:S01]  /*57990*/  LDC R56, c[0x0][0x228] ;  /* 0x00008a00ff387b82 */ /* 0x000e220000000800 */
[----:B---3--:R-:W3:Y:S07]  /*579a0*/  LDL.LU.64 R66, [R1+0x978] ;  /* 0x0009780001427983 */ /* 0x008eee0000300a00 */
[----:B------:R-:W0:Y:S01]  /*579b0*/  LDC R3, c[0x0][0x228] ;  /* 0x00008a00ff037b82 */ /* 0x000e220000000800 */
[----:B------:R1:W-:Y:S04]  /*579c0*/  @P3 STG.E.U8 desc[UR60][R68.64], R0 ;  /* 0x0000000044003986 */ /* 0x0003e8000c10113c */
[----:B-1----:R-:W3:Y:S01]  /*579d0*/  LDL.LU.64 R68, [R1+0x970] ;  /* 0x0009700001447983 */ /* 0x002ee20000300a00 */
[----:B------:R-:W-:-:S02]  /*579e0*/  ISETP.LT.AND P3, PT, R236, R60, !P2 ;  /* 0x0000003cec00720c */ /* 0x000fc40005761270 */
[C---:B------:R-:W-:Y:S02]  /*579f0*/  PRMT R0, R62.reuse, 0x7772, RZ ;  /* 0x000077723e007816 */ /* 0x040fe400000000ff */
[----:B------:R-:W-:Y:S02]  /*57a00*/  ISETP.LT.AND P2, PT, R235, R5, !P2 ;  /* 0x00000005eb00720c */ /* 0x000fe40005741270 */
[----:B------:R-:W-:Y:S01]  /*57a10*/  PRMT R62, R62, 0x7773, RZ ;  /* 0x000077733e3e7816 */ /* 0x000fe200000000ff */
[----:B------:R-:W1:Y:S06]  /*57a20*/  LDC R5, c[0x0][0x228] ;  /* 0x00008a00ff057b82 */ /* 0x000e6c0000000800 */
[----:B----4-:R4:W-:Y:S04]  /*57a30*/  @P3 STG.E.U8 desc[UR60][R240.64], R0 ;  /* 0x00000000f0003986 */ /* 0x0109e8000c10113c */
[----:B----4-:R-:W4:Y:S04]  /*57a40*/  LDL.LU.64 R240, [R1+0x968] ;  /* 0x0009680001f07983 */ /* 0x010f280000300a00 */
[----:B--2---:R2:W-:Y:S04]  /*57a50*/  @P2 STG.E.U8 desc[UR60][R70.64], R62 ;  /* 0x0000003e46002986 */ /* 0x0045e8000c10113c */
[----:B--2---:R-:W2:Y:S01]  /*57a60*/  LDL.LU.64 R70, [R1+0x958] ;  /* 0x0009580001467983 */ /* 0x004ea20000300a00 */
[----:B0-----:R-:W-:-:S02]  /*57a70*/  ISETP.LT.AND P3, PT, R234, R56, !P6 ;  /* 0x00000038ea00720c */ /* 0x001fc40007761270 */
[----:B------:R-:W-:Y:S01]  /*57a80*/  PRMT R0, R58, 0x7770, RZ ;  /* 0x000077703a007816 */ /* 0x000fe200000000ff */
[----:B------:R-:W0:Y:S10]  /*57a90*/  LDC R56, c[0x0][0x228] ;  /* 0x00008a00ff387b82 */ /* 0x000e340000000800 */
[----:B------:R1:W-:Y:S01]  /*57aa0*/  @P3 STG.E.U8 desc[UR60][R188.64], R0 ;  /* 0x00000000bc003986 */ /* 0x0003e2000c10113c */
[----:B------:R-:W-:-:S02]  /*57ab0*/  ISETP.LT.AND P2, PT, R237, R3, !P6 ;  /* 0x00000003ed00720c */ /* 0x000fc40007741270 */
[----:B------:R-:W0:Y:S01]  /*57ac0*/  LDC R3, c[0x0][0x228] ;  /* 0x00008a00ff037b82 */ /* 0x000e220000000800 */
[----:B-1----:R-:W2:Y:S01]  /*57ad0*/  LDL.LU.64 R188, [R1+0x948] ;  /* 0x0009480001bc7983 */ /* 0x002ea20000300a00 */
[----:B------:R-:W-:-:S09]  /*57ae0*/  PRMT R0, R58, 0x7771, RZ ;  /* 0x000077713a007816 */ /* 0x000fd200000000ff */
[----:B------:R1:W-:Y:S04]  /*57af0*/  @P2 STG.E.U8 desc[UR60][R238.64], R0 ;  /* 0x00000000ee002986 */ /* 0x0003e8000c10113c */
[----:B-1----:R-:W2:Y:S01]  /*57b00*/  LDL.LU.64 R238, [R1+0x940] ;  /* 0x0009400001ee7983 */ /* 0x002ea20000300a00 */
[----:B------:R-:W-:Y:S02]  /*57b10*/  ISETP.LT.AND P3, PT, R236, R57, !P6 ;  /* 0x00000039ec00720c */ /* 0x000fe40007761270 */
[----:B0-----:R-:W-:Y:S02]  /*57b20*/  ISETP.LT.AND P6, PT, R235, R56, !P6 ;  /* 0x00000038eb00720c */ /* 0x001fe400077c1270 */
[C---:B------:R-:W-:Y:S01]  /*57b30*/  PRMT R0, R58.reuse, 0x7772, RZ ;  /* 0x000077723a007816 */ /* 0x040fe200000000ff */
[----:B------:R-:W0:Y:S01]  /*57b40*/  LDC R56, c[0x0][0x228] ;  /* 0x00008a00ff387b82 */ /* 0x000e220000000800 */
[----:B------:R-:W-:-:S02]  /*57b50*/  PRMT R58, R58, 0x7773, RZ ;  /* 0x000077733a3a7816 */ /* 0x000fc400000000ff */
[----:B------:R-:W-:-:S05]  /*57b60*/  ISETP.LT.AND P2, PT, R234, R5, !P5 ;  /* 0x00000005ea00720c */ /* 0x000fca0006f41270 */
[----:B------:R1:W-:Y:S01]  /*57b70*/  @P3 STG.E.U8 desc[UR60][R64.64], R0 ;  /* 0x0000000040003986 */ /* 0x0003e2000c10113c */
[----:B------:R-:W-:Y:S01]  /*57b80*/  ISETP.LT.AND P3, PT, R237, R3, !P5 ;  /* 0x00000003ed00720c */ /* 0x000fe20006f61270 */
[----:B------:R-:W2:Y:S01]  /*57b90*/  LDC R5, c[0x0][0x22c] ;  /* 0x00008b00ff057b82 */ /* 0x000ea20000000800 */
[C---:B------:R-:W-:Y:S01]  /*57ba0*/  PRMT R3, R63.reuse, 0x7770, RZ ;  /* 0x000077703f037816 */ /* 0x040fe200000000ff */
[----:B-1----:R-:W-:Y:S01]  /*57bb0*/  VIADD R0, R4, 0x7a ;  /* 0x0000007a04007836 */ /* 0x002fe20000000000 */
[----:B---3--:R1:W-:Y:S04]  /*57bc0*/  @P6 STG.E.U8 desc[UR60][R66.64], R58 ;  /* 0x0000003a42006986 */ /* 0x0083e8000c10113c */
[----:B-1----:R-:W3:Y:S04]  /*57bd0*/  LDL.LU.64 R66, [R1+0x938] ;  /* 0x0009380001427983 */ /* 0x002ee80000300a00 */
[----:B------:R1:W-:Y:S04]  /*57be0*/  @P2 STG.E.U8 desc[UR60][R68.64], R3 ;  /* 0x0000000344002986 */ /* 0x0003e8000c10113c */
[----:B-1----:R-:W3:Y:S01]  /*57bf0*/  LDL.LU.64 R68, [R1+0x918] ;  /* 0x0009180001447983 */ /* 0x002ee20000300a00 */
[----:B------:R-:W-:-:S02]  /*57c00*/  PRMT R3, R63, 0x7771, RZ ;  /* 0x000077713f037816 */ /* 0x000fc400000000ff */
[----:B0-----:R-:W-:Y:S02]  /*57c10*/  ISETP.LT.AND P6, PT, R236, R56, !P5 ;  /* 0x00000038ec00720c */ /* 0x001fe40006fc1270 */
[----:B------:R-:W-:Y:S01]  /*57c20*/  ISETP.GE.AND P2, PT, R0, R245, PT ;  /* 0x000000f50000720c */ /* 0x000fe20003f46270 */
[----:B------:R-:W-:Y:S01]  /*57c30*/  VIADD R0, R4, 0x7b ;  /* 0x0000007b04007836 */ /* 0x000fe20000000000 */
[----:B----4-:R0:W-:Y:S04]  /*57c40*/  @P3 STG.E.U8 desc[UR60][R240.64], R3 ;  /* 0x00000003f0003986 */ /* 0x0101e8000c10113c */
[----:B------:R-:W-:Y:S01]  /*57c50*/  ISETP.GE.AND P3, PT, R0, R173, PT ;  /* 0x000000ad0000720c */ /* 0x000fe20003f66270 */
[----:B------:R-:W-:Y:S01]  /*57c60*/  VIADD R0, R4, 0xf ;  /* 0x0000000f04007836 */ /* 0x000fe20000000000 */
[----:B0-----:R-:W4:Y:S01]  /*57c70*/  LDL.LU.64 R240, [R1+0x910] ;  /* 0x0009100001f07983 */ /* 0x001f220000300a00 */
[----:B------:R-:W-:-:S05]  /*57c80*/  PRMT R3, R63, 0x7772, RZ ;  /* 0x000077723f037816 */ /* 0x000fca00000000ff */
[----:B--2---:R0:W-:Y:S01]  /*57c90*/  @P6 STG.E.U8 desc[UR60][R70.64], R3 ;  /* 0x0000000346006986 */ /* 0x0041e2000c10113c */
[----:B------:R-:W-:Y:S02]  /*57ca0*/  ISETP.GE.AND P6, PT, R0, R5, PT ;  /* 0x000000050000720c */ /* 0x000fe40003fc6270 */
[----:B------:R-:W1:Y:S01]  /*57cb0*/  LDC R0, c[0x0][0x228] ;  /* 0x00008a00ff007b82 */ /* 0x000e620000000800 */
[----:B------:R-:W-:-:S07]  /*57cc0*/  PRMT R63, R63, 0x7773, RZ ;  /* 0x000077733f3f7816 */ /* 0x000fce00000000ff */
[----:B------:R-:W2:Y:S01]  /*57cd0*/  LDC R5, c[0x0][0x228] ;  /* 0x00008a00ff057b82 */ /* 0x000ea20000000800 */
[----:B0-----:R-:W4:Y:S07]  /*57ce0*/  LDL.LU.64 R70, [R1+0x908] ;  /* 0x0009080001467983 */ /* 0x001f2e0000300a00 */
[----:B------:R-:W0:Y:S01]  /*57cf0*/  LDC R3, c[0x0][0x228] ;  /* 0x00008a00ff037b82 */ /* 0x000e220000000800 */
[----:B-1----:R-:W-:-:S13]  /*57d00*/  ISETP.LT.AND P5, PT, R235, R0, !P5 ;  /* 0x00000000eb00720c */ /* 0x002fda0006fa1270 */
[----:B------:R1:W-:Y:S01]  /*57d10*/  @P5 STG.E.U8 desc[UR60][R188.64], R63 ;  /* 0x0000003fbc005986 */ /* 0x0003e2000c10113c */
[----:B--2---:R-:W-:Y:S02]  /*57d20*/  ISETP.LT.AND P5, PT, R234, R5, !P6 ;  /* 0x00000005ea00720c */ /* 0x004fe400077a1270 */
[----:B------:R-:W-:Y:S01]  /*57d30*/  PRMT R0, R59, 0x7770, RZ ;  /* 0x000077703b007816 */ /* 0x000fe200000000ff */
[----:B------:R-:W2:Y:S01]  /*57d40*/  LDC R5, c[0x0][0x22c] ;  /* 0x00008b00ff057b82 */ /* 0x000ea20000000800 */
[----:B-1----:R-:W4:Y:S09]  /*57d50*/  LDL.LU.64 R188, [R1+0x900] ;  /* 0x0009000001bc7983 */ /* 0x002f320000300a00 */
[----:B------:R1:W-:Y:S04]  /*57d60*/  @P5 STG.E.U8 desc[UR60][R238.64], R0 ;  /* 0x00000000ee005986 */ /* 0x0003e8000c10113c */
[----:B-1----:R-:W4:Y:S01]  /*57d70*/  LDL.LU.64 R238, [R1+0x8f0] ;  /* 0x0008f00001ee7983 */ /* 0x002f220000300a00 */
[----:B0-----:R-:W-:-:S02]  /*57d80*/  ISETP.LT.AND P5, PT, R237, R3, !P6 ;  /* 0x00000003ed00720c */ /* 0x001fc400077a1270 */
[----:B------:R-:W0:Y:S01]  /*57d90*/  LDC R3, c[0x0][0x228] ;  /* 0x00008a00ff037b82 */ /* 0x000e220000000800 */
[----:B------:R-:W-:-:S10]  /*57da0*/  PRMT R0, R59, 0x7771, RZ ;  /* 0x000077713b007816 */ /* 0x000fd400000000ff */
[----:B---3--:R1:W-:Y:S01]  /*57db0*/  @P5 STG.E.U8 desc[UR60][R66.64], R0 ;  /* 0x0000000042005986 */ /* 0x0083e2000c10113c */
[----:B0-----:R-:W-:Y:S02]  /*57dc0*/  ISETP.LT.AND P5, PT, R236, R3, !P6 ;  /* 0x00000003ec00720c */ /* 0x001fe400077a1270 */
[----:B------:R-:W-:Y:S01]  /*57dd0*/  PRMT R3, R59, 0x7772, RZ ;  /* 0x000077723b037816 */ /* 0x000fe200000000ff */
[----:B-1----:R-:W3:Y:S01]  /*57de0*/  LDL.LU.64 R66, [R1+0x8d0] ;  /* 0x0008d00001427983 */ /* 0x002ee20000300a00 */
[----:B------:R-:W-:-:S09]  /*57df0*/  VIADD R0, R4, 0x10 ;  /* 0x0000001004007836 */ /* 0x000fd20000000000 */
[----:B------:R0:W-:Y:S01]  /*57e00*/  @P5 STG.E.U8 desc[UR60][R68.64], R3 ;  /* 0x0000000344005986 */ /* 0x0001e2000c10113c */
[----:B--2---:R-:W-:Y:S02]  /*57e10*/  ISETP.GE.AND P5, PT, R0, R5, PT ;  /* 0x000000050000720c */ /* 0x004fe40003fa6270 */
[----:B------:R-:W1:Y:S01]  /*57e20*/  LDC R0, c[0x0][0x228] ;  /* 0x00008a00ff007b82 */ /* 0x000e620000000800 */
[----:B------:R-:W-:-:S07]  /*57e30*/  PRMT R59, R59, 0x7773, RZ ;  /* 0x000077733b3b7816 */ /* 0x000fce00000000ff */
[----:B------:R-:W2:Y:S01]  /*57e40*/  LDC R5, c[0x0][0x22c] ;  /* 0x00008b00ff057b82 */ /* 0x000ea20000000800 */
[----:B0-----:R-:W3:Y:S07]  /*57e50*/  LDL.LU.64 R68, [R1+0x8c8] ;  /* 0x0008c80001447983 */ /* 0x001eee0000300a00 */
[----:B------:R-:W0:Y:S01]  /*57e60*/  LDC R3, c[0x0][0x228] ;  /* 0x00008a00ff037b82 */ /* 0x000e220000000800 */
[----:B-1----:R-:W-:-:S07]  /*57e70*/  ISETP.LT.AND P6, PT, R235, R0, !P6 ;  /* 0x00000000eb00720c */ /* 0x002fce00077c1270 */
[----:B------:R-:W1:Y:S06]  /*57e80*/  LDC R0, c[0x0][0x228] ;  /* 0x00008a00ff007b82 */ /* 0x000e6c0000000800 */
[----:B----4-:R4:W-:Y:S04]  /*57e90*/  @P6 STG.E.U8 desc[UR60][R240.64], R59 ;  /* 0x0000003bf0006986 */ /* 0x0109e8000c10113c */
[----:B----4-:R-:W4:Y:S01]  /*57ea0*/  LDL.LU.64 R240, [R1+0x8c0] ;  /* 0x0008c00001f07983 */ /* 0x010f220000300a00 */
[----:B-1----:R-:W-:Y:S01]  /*57eb0*/  ISETP.LT.AND P6, PT, R234, R0, !P5 ;  /* 0x00000000ea00720c */ /* 0x002fe20006fc1270 */
[----:B------:R-:W1:Y:S01]  /*57ec0*/  LDC R59, c[0x0][0x228] ;  /* 0x00008a00ff3b7b82 */ /* 0x000e620000000800 */
[----:B------:R-:W-:-:S11]  /*57ed0*/  PRMT R0, R52, 0x7770, RZ ;  /* 0x0000777034007816 */ /* 0x000fd600000000ff */
[----:B------:R2:W-:Y:S04]  /*57ee0*/  @P6 STG.E.U8 desc[UR60][R70.64], R0 ;  /* 0x0000000046006986 */ /* 0x0005e8000c10113c */
[----:B--2---:R-:W2:Y:S01]  /*57ef0*/  LDL.LU.64 R70, [R1+0x8b8] ;  /* 0x0008b80001467983 */ /* 0x004ea20000300a00 */
[----:B0-----:R-:W-:Y:S02]  /*57f00*/  ISETP.LT.AND P6, PT, R237, R3, !P5 ;  /* 0x00000003ed00720c */ /* 0x001fe40006fc1270 */
[----:B------:R-:W0:Y:S01]  /*57f10*/  LDC R3, c[0x0][0x228] ;  /* 0x00008a00ff037b82 */ /* 0x000e220000000800 */
[----:B------:R-:W-:-:S10]  /*57f20*/  PRMT R0, R52, 0x7771, RZ ;  /* 0x0000777134007816 */ /* 0x000fd400000000ff */
[----:B------:R1:W-:Y:S04]  /*57f30*/  @P6 STG.E.U8 desc[UR60][R188.64], R0 ;  /* 0x00000000bc006986 */ /* 0x0003e8000c10113c */
[----:B-1----:R-:W2:Y:S01]  /*57f40*/  LDL.LU.64 R188, [R1+0x8a8] ;  /* 0x0008a80001bc7983 */ /* 0x002ea20000300a00 */
[----:B0-----:R-:W-:Y:S02]  /*57f50*/  ISETP.LT.AND P6, PT, R236, R3, !P5 ;  /* 0x00000003ec00720c */ /* 0x001fe40006fc1270 */
[----:B------:R-:W-:-:S11]  /*57f60*/  PRMT R3, R52, 0x7772, RZ ;  /* 0x0000777234037816 */ /* 0x000fd600000000ff */
[----:B------:R0:W-:Y:S04]  /*57f70*/  @P6 STG.E.U8 desc[UR60][R238.64], R3 ;  /* 0x00000003ee006986 */ /* 0x0001e8000c10113c */
[----:B0-----:R-:W2:Y:S01]  /*57f80*/  LDL.LU.64 R238, [R1+0x8a0] ;  /* 0x0008a00001ee7983 */ /* 0x001ea20000300a00 */
[----:B------:R-:W-:Y:S01]  /*57f90*/  VIADD R0, R4, 0x11 ;  /* 0x0000001104007836 */ /* 0x000fe20000000000 */
[----:B------:R-:W-:Y:S01]  /*57fa0*/  PRMT R52, R52, 0x7773, RZ ;  /* 0x0000777334347816 */ /* 0x000fe200000000ff */
[----:B------:R-:W0:Y:S03]  /*57fb0*/  LDC R3, c[0x0][0x228] ;  /* 0x00008a00ff037b82 */ /* 0x000e260000000800 */
[----:B------:R-:W-:-:S05]  /*57fc0*/  ISETP.GE.AND P6, PT, R0, R5, PT ;  /* 0x000000050000720c */ /* 0x000fca0003fc6270 */
[----:B------:R-:W1:Y:S08]  /*57fd0*/  LDC R0, c[0x0][0x228] ;  /* 0x00008a00ff007b82 */ /* 0x000e700000000800 */
[----:B------:R-:W2:Y:S01]  /*57fe0*/  LDC R5, c[0x0][0x22c] ;  /* 0x00008b00ff057b82 */ /* 0x000ea20000000800 */
[----:B-1----:R-:W-:-:S07]  /*57ff0*/  ISETP.LT.AND P5, PT, R235, R0, !P5 ;  /* 0x00000000eb00720c */ /* 0x002fce0006fa1270 */
[----:B------:R-:W1:Y:S06]  /*58000*/  LDC R0, c[0x0][0x228] ;  /* 0x00008a00ff007b82 */ /* 0x000e6c0000000800 */
[----:B---3--:R3:W-:Y:S01]  /*58010*/  @P5 STG.E.U8 desc[UR60][R66.64], R52 ;  /* 0x0000003442005986 */ /* 0x0087e2000c10113c */
[----:B-1----:R-:W-:Y:S02]  /*58020*/  ISETP.LT.AND P5, PT, R234, R0, !P6 ;  /* 0x00000000ea00720c */ /* 0x002fe400077a1270 */
[----:B------:R-:W-:Y:S01]  /*58030*/  PRMT R0, R72, 0x7770, RZ ;  /* 0x0000777048007816 */ /* 0x000fe200000000ff */
[----:B---3--:R-:W3:Y:S01]  /*58040*/  LDL.LU.64 R66, [R1+0x898] ;  /* 0x0008980001427983 */ /* 0x008ee20000300a00 */
[----:B------:R-:W1:Y:S09]  /*58050*/  LDC R52, c[0x0][0x22c] ;  /* 0x00008b00ff347b82 */ /* 0x000e720000000800 */
[----:B------:R0:W-:Y:S04]  /*58060*/  @P5 STG.E.U8 desc[UR60][R68.64], R0 ;  /* 0x0000000044005986 */ /* 0x0001e8000c10113c */
[----:B0-----:R-:W3:Y:S01]  /*58070*/  LDL.LU.64 R68, [R1+0x878] ;  /* 0x0008780001447983 */ /* 0x001ee20000300a00 */
[----:B------:R-:W-:-:S02]  /*58080*/  ISETP.LT.AND P5, PT, R237, R3, !P6 ;  /* 0x00000003ed00720c */ /* 0x000fc400077a1270 */
[----:B------:R-:W0:Y:S01]  /*58090*/  LDC R3, c[0x0][0x228] ;  /* 0x00008a00ff037b82 */ /* 0x000e220000000800 */
[----:B------:R-:W-:-:S10]  /*580a0*/  PRMT R0, R72, 0x7771, RZ ;  /* 0x0000777148007816 */ /* 0x000fd400000000ff */
[----:B----4-:R4:W-:Y:S01]  /*580b0*/  @P5 STG.E.U8 desc[UR60][R240.64], R0 ;  /* 0x00000000f0005986 */ /* 0x0109e2000c10113c */
[----:B0-----:R-:W-:Y:S02]  /*580c0*/  ISETP.LT.AND P5, PT, R236, R3, !P6 ;  /* 0x00000003ec00720c */ /* 0x001fe400077a1270 */
[----:B------:R-:W-:Y:S01]  /*580d0*/  PRMT R3, R72, 0x7772, RZ ;  /* 0x0000777248037816 */ /* 0x000fe200000000ff */
[----:B----4-:R-:W4:Y:S01]  /*580e0*/  LDL.LU.64 R240, [R1+0x870] ;  /* 0x0008700001f07983 */ /* 0x010f220000300a00 */
[----:B------:R-:W-:-:S09]  /*580f0*/  VIADD R0, R4, 0x12 ;  /* 0x0000001204007836 */ /* 0x000fd20000000000 */
[----:B--2---:R0:W-:Y:S01]  /*58100*/  @P5 STG.E.U8 desc[UR60][R70.64], R3 ;  /* 0x0000000346005986 */ /* 0x0041e2000c10113c */
[----:B------:R-:W-:Y:S02]  /*58110*/  ISETP.GE.AND P5, PT, R0, R5, PT ;  /* 0x000000050000720c */ /* 0x000fe40003fa6270 */
[----:B------:R-:W2:Y:S01]  /*58120*/  LDC R0, c[0x0][0x228] ;  /* 0x00008a00ff007b82 */ /* 0x000ea20000000800 */
[----:B------:R-:W-:-:S07]  /*58130*/  PRMT R72, R72, 0x7773, RZ ;  /* 0x0000777348487816 */ /* 0x000fce00000000ff */
[----:B------:R-:W1:Y:S01]  /*58140*/  LDC R5, c[0x0][0x22c] ;  /* 0x00008b00ff057b82 */ /* 0x000e620000000800 */
[----:B0-----:R-:W4:Y:S07]  /*58150*/  LDL.LU.64 R70, [R1+0x868] ;  /* 0x0008680001467983 */ /* 0x001f2e0000300a00 */
[----:B------:R-:W0:Y:S01]  /*58160*/  LDC R3, c[0x0][0x228] ;  /* 0x00008a00ff037b82 */ /* 0x000e220000000800 */
[----:B--2---:R-:W-:-:S07]  /*58170*/  ISETP.LT.AND P6, PT, R235, R0, !P6 ;  /* 0x00000000eb00720c */ /* 0x004fce00077c1270 */
[----:B------:R-:W2:Y:S06]  /*58180*/  LDC R0, c[0x0][0x228] ;  /* 0x00008a00ff007b82 */ /* 0x000eac0000000800 */
[----:B------:R1:W-:Y:S04]  /*58190*/  @P6 STG.E.U8 desc[UR60][R188.64], R72 ;  /* 0x00000048bc006986 */ /* 0x0003e8000c10113c */
[----:B-1----:R-:W4:Y:S01]  /*581a0*/  LDL.LU.64 R188, [R1+0x860] ;  /* 0x0008600001bc7983 */ /* 0x002f220000300a00 */
[----:B--2---:R-:W-:-:S02]  /*581b0*/  ISETP.LT.AND P6, PT, R234, R0, !P5 ;  /* 0x00000000ea00720c */ /* 0x004fc40006fc1270 */
[----:B------:R-:W-:-:S11]  /*581c0*/  PRMT R0, R53, 0x7770, RZ ;  /* 0x0000777035007816 */ /* 0x000fd600000000ff */
[----:B------:R1:W-:Y:S04]  /*581d0*/  @P6 STG.E.U8 desc[UR60][R238.64], R0 ;  /* 0x00000000ee006986 */ /* 0x0003e8000c10113c */
[----:B-1----:R-:W2:Y:S01]  /*581e0*/  LDL.LU.64 R238, [R1+0x850] ;  /* 0x0008500001ee7983 */ /* 0x002ea20000300a00 */
[----:B0-----:R-:W-:Y:S02]  /*581f0*/  ISETP.LT.AND P6, PT, R237, R3, !P5 ;  /* 0x00000003ed00720c */ /* 0x001fe40006fc1270 */
        /* <DEDUP_REMOVED lines=8> */
[----:B------:R-:W-:Y:S02]  /*58280*/  ISETP.GE.AND P6, PT, R0, R5, PT ;  /* 0x000000050000720c */ /* 0x000fe40003fc6270 */
        /* <DEDUP_REMOVED lines=9> */
[----:B-1----:R-:W-:-:S02]  /*58320*/  ISETP.LT.AND P5, PT, R234, R0, !P6 ;  /* 0x00000000ea00720c */ /* 0x002fc400077a1270 */
[----:B------:R-:W-:-:S11]  /*58330*/  PRMT R0, R73, 0x7770, RZ ;  /* 0x0000777049007816 */ /* 0x000fd600000000ff */
[----:B------:R1:W-:Y:S04]  /*58340*/  @P5 STG.E.U8 desc[UR60][R70.64], R0 ;  /* 0x0000000046005986 */ /* 0x0003e8000c10113c */
[----:B-1----:R-:W4:Y:S01]  /*58350*/  LDL.LU.64 R70, [R1+0x810] ;  /* 0x0008100001467983 */ /* 0x002f220000300a00 */
[----:B0-----:R-:W-:Y:S02]  /*58360*/  ISETP.LT.AND P5, PT, R237, R3, !P6 ;  /* 0x00000003ed00720c */ /* 0x001fe400077a1270 */
[----:B------:R-:W0:Y:S01]  /*58370*/  LDC R3, c[0x0][0x228] ;  /* 0x00008a00ff037b82 */ /* 0x000e220000000800 */
[----:B------:R-:W-:-:S10]  /*58380*/  PRMT R0, R73, 0x7771, RZ ;  /* 0x0000777149007816 */ /* 0x000fd400000000ff */
[----:B------:R1:W-:Y:S01]  /*58390*/  @P5 STG.E.U8 desc[UR60][R188.64], R0 ;  /* 0x00000000bc005986 */ /* 0x0003e2000c10113c */
[----:B0-----:R-:W-:-:S03]  /*583a0*/  ISETP.LT.AND P5, PT, R236, R3, !P6 ;  /* 0x00000003ec00720c */ /* 0x001fc600077a1270 */
[----:B-1----:R-:W4:Y:S01]  /*583b0*/  LDL.LU.64 R188, [R1+0x800] ;  /* 0x0008000001bc7983 */ /* 0x002f220000300a00 */
[----:B------:R-:W-:-:S09]  /*583c0*/  PRMT R3, R73, 0x7772, RZ ;  /* 0x0000777249037816 */ /* 0x000fd200000000ff */
[----:B--2---:R0:W-:Y:S04]  /*583d0*/  @P5 STG.E.U8 desc[UR60][R238.64], R3 ;  /* 0x00000003ee005986 */ /* 0x0041e8000c10113c */
[----:B0-----:R-:W2:Y:S01]  /*583e0*/  LDL.LU.64 R238, [R1+0x7f8] ;  /* 0x0007f80001ee7983 */ /* 0x001ea20000300a00 */
[----:B------:R-:W-:Y:S01]  /*583f0*/  VIADD R0, R4, 0x14 ;  /* 0x0000001404007836 */ /* 0x000fe20000000000 */
[----:B------:R-:W-:Y:S01]  /*58400*/  PRMT R73, R73, 0x7773, RZ ;  /* 0x0000777349497816 */ /* 0x000fe200000000ff */
[----:B------:R-:W0:Y:S03]  /*58410*/  LDC R3, c[0x0][0x228] ;  /* 0x00008a00ff037b82 */ /* 0x000e260000000800 */
[----:B------:R-:W-:-:S05]  /*58420*/  ISETP.GE.AND P5, PT, R0, R5, PT ;  /* 0x000000050000720c */ /* 0x000fca0003fa6270 */
[----:B------:R-:W1:Y:S08]  /*58430*/  LDC R0, c[0x0][0x228] ;  /* 0x00008a00ff007b82 */ /* 0x000e700000000800 */
[----:B------:R-:W4:Y:S01]  /*58440*/  LDC R5, c[0x0][0x22c] ;  /* 0x00008b00ff057b82 */ /* 0x000f220000000800 */
[----:B-1----:R-:W-:-:S07]  /*58450*/  ISETP.LT.AND P6, PT, R235, R0, !P6 ;  /* 0x00000000eb00720c */ /* 0x002fce00077c1270 */
[----:B------:R-:W1:Y:S06]  /*58460*/  LDC R0, c[0x0][0x228] ;  /* 0x00008a00ff007b82 */ /* 0x000e6c0000000800 */
[----:B---3--:R3:W-:Y:S01]  /*58470*/  @P6 STG.E.U8 desc[UR60][R66.64], R73 ;  /* 0x0000004942006986 */ /* 0x0087e2000c10113c */
[----:B-1----:R-:W-:Y:S02]  /*58480*/  ISETP.LT.AND P6, PT, R234, R0, !P5 ;  /* 0x00000000ea00720c */ /* 0x002fe40006fc1270 */
[----:B------:R-:W-:Y:S01]  /*58490*/  PRMT R0, R54, 0x7770, RZ ;  /* 0x0000777036007816 */ /* 0x000fe200000000ff */
[----:B---3--:R-:W3:Y:S10]  /*584a0*/  LDL.LU.64 R66, [R1+0x7f0] ;  /* 0x0007f00001427983 */ /* 0x008ef40000300a00 */
[----:B------:R1:W-:Y:S04]  /*584b0*/  @P6 STG.E.U8 desc[UR60][R68.64], R0 ;  /* 0x0000000044006986 */ /* 0x0003e8000c10113c */
[----:B-1----:R-:W3:Y:S01]  /*584c0*/  LDL.LU.64 R68, [R1+0x7d0] ;  /* 0x0007d00001447983 */ /* 0x002ee20000300a00 */
[----:B0-----:R-:W-:-:S02]  /*584d0*/  ISETP.LT.AND P6, PT, R237, R3, !P5 ;  /* 0x00000003ed00720c */ /* 0x001fc40006fc1270 */
[----:B------:R-:W0:Y:S01]  /*584e0*/  LDC R3, c[0x0][0x228] ;  /* 0x00008a00ff037b82 */ /* 0x000e220000000800 */
[----:B------:R-:W-:-:S10]  /*584f0*/  PRMT R0, R54, 0x7771, RZ ;  /* 0x0000777136007816 */ /* 0x000fd400000000ff */
[----:B----4-:R1:W-:Y:S01]  /*58500*/  @P6 STG.E.U8 desc[UR60][R240.64], R0 ;  /* 0x00000000f0006986 */ /* 0x0103e2000c10113c */
[----:B0-----:R-:W-:Y:S02]  /*58510*/  ISETP.LT.AND P6, PT, R236, R3, !P5 ;  /* 0x00000003ec00720c */ /* 0x001fe40006fc1270 */
[----:B------:R-:W-:Y:S01]  /*58520*/  PRMT R3, R54, 0x7772, RZ ;  /* 0x0000777236037816 */ /* 0x000fe200000000ff */
[----:B-1----:R-:W4:Y:S01]  /*58530*/  LDL.LU.64 R240, [R1+0x7c8] ;  /* 0x0007c80001f07983 */ /* 0x002f220000300a00 */
[----:B------:R-:W-:-:S09]  /*58540*/  VIADD R0, R4, 0x15 ;  /* 0x0000001504007836 */ /* 0x000fd20000000000 */
[----:B------:R0:W-:Y:S01]  /*58550*/  @P6 STG.E.U8 desc[UR60][R70.64], R3 ;  /* 0x0000000346006986 */ /* 0x0001e2000c10113c */
[----:B------:R-:W-:Y:S02]  /*58560*/  ISETP.GE.AND P6, PT, R0, R5, PT ;  /* 0x000000050000720c */ /* 0x000fe40003fc6270 */
[----:B------:R-:W1:Y:S01]  /*58570*/  LDC R0, c[0x0][0x228] ;  /* 0x00008a00ff007b82 */ /* 0x000e620000000800 */
[----:B------:R-:W-:-:S07]  /*58580*/  PRMT R54, R54, 0x7773, RZ ;  /* 0x0000777336367816 */ /* 0x000fce00000000ff */
[----:B------:R-:W3:Y:S01]  /*58590*/  LDC R5, c[0x0][0x22c] ;  /* 0x00008b00ff057b82 */ /* 0x000ee20000000800 */
[----:B0-----:R-:W4:Y:S07]  /*585a0*/  LDL.LU.64 R70, [R1+0x7c0] ;  /* 0x0007c00001467983 */ /* 0x001f2e0000300a00 */
[----:B------:R-:W0:Y:S01]  /*585b0*/  LDC R3, c[0x0][0x228] ;  /* 0x00008a00ff037b82 */ /* 0x000e220000000800 */
[----:B-1----:R-:W-:-:S07]  /*585c0*/  ISETP.LT.AND P5, PT, R235, R0, !P5 ;  /* 0x00000000eb00720c */ /* 0x002fce0006fa1270 */
[----:B------:R-:W1:Y:S06]  /*585d0*/  LDC R0, c[0x0][0x228] ;  /* 0x00008a00ff007b82 */ /* 0x000e6c0000000800 */
[----:B------:R0:W-:Y:S04]  /*585e0*/  @P5 STG.E.U8 desc[UR60][R188.64], R54 ;  /* 0x00000036bc005986 */ /* 0x0001e8000c10113c */
[----:B0-----:R-:W4:Y:S01]  /*585f0*/  LDL.LU.64 R188, [R1+0x7b8] ;  /* 0x0007b80001bc7983 */ /* 0x001f220000300a00 */
[----:B-1----:R-:W-:-:S02]  /*58600*/  ISETP.LT.AND P5, PT, R234, R0, !P6 ;  /* 0x00000000ea00720c */ /* 0x002fc400077a1270 */
[----:B------:R-:W-:-:S11]  /*58610*/  PRMT R0, R74, 0x7770, RZ ;  /* 0x000077704a007816 */ /* 0x000fd600000000ff */
[----:B--2---:R0:W-:Y:S04]  /*58620*/  @P5 STG.E.U8 desc[UR60][R238.64], R0 ;  /* 0x00000000ee005986 */ /* 0x0041e8000c10113c */
[----:B0-----:R-:W2:Y:S01]  /*58630*/  LDL.LU.64 R238, [R1+0x7a8] ;  /* 0x0007a80001ee7983 */ /* 0x001ea20000300a00 */
[----:B------:R-:W-:Y:S02]  /*58640*/  ISETP.LT.AND P5, PT, R237, R3, !P6 ;  /* 0x00000003ed00720c */ /* 0x000fe400077a1270 */
        /* <DEDUP_REMOVED lines=42> */
[----:B---3--:R-:W3:Y:S01]  /*588f0*/  LDL.LU.64 R66, [R1+0x750] ;  /* 0x0007500001427983 */ /* 0x008ee20000300a00 */
[----:B------:R-:W-:Y:S01]  /*58900*/  VIADD R53, R4, 0x66 ;  /* 0x0000006604357836 */ /* 0x000fe20000000000 */
[----:B------:R-:W1:Y:S08]  /*58910*/  LDC R55, c[0x0][0x228] ;  /* 0x00008a00ff377b82 */ /* 0x000e700000000800 */
        /* <DEDUP_REMOVED lines=903> */
[----:B0-----:R-:W-:-:S03]  /*5c190*/  ISETP.LT.AND P6, PT, R236, R3, !P5 ;  /* 0x00000003ec00720c */ /* 0x001fc60006fc1270 */
[----:B-1----:R-:W4:Y:S01]  /*5c1a0*/  LDL.LU.64 R240, [R1+0x550] ;  /* 0x0005500001f07983 */ /* 0x002f220000300a00 */
[----:B------:R-:W-:-:S09]  /*5c1b0*/  PRMT R0, R111, 0x7772, RZ ;  /* 0x000077726f007816 */ /* 0x000fd200000000ff */
[----:B------:R0:W-:Y:S04]  /*5c1c0*/  @P6 STG.E.U8 desc[UR60][R70.64], R0 ;  /* 0x0000000046006986 */ /* 0x0001e8000c10113c */
[----:B0-----:R-:W4:Y:S01]  /*5c1d0*/  LDL.LU.64 R70, [R1+0x548] ;  /* 0x0005480001467983 */ /* 0x001f220000300a00 */
[----:B------:R-:W0:Y:S01]  /*5c1e0*/  LDC R0, c[0x0][0x228] ;  /* 0x00008a00ff007b82 */ /* 0x000e220000000800 */
[----:B------:R-:W-:Y:S01]  /*5c1f0*/  PRMT R111, R111, 0x7773, RZ ;  /* 0x000077736f6f7816 */ /* 0x000fe200000000ff */
[----:B------:R-:W-:Y:S01]  /*5c200*/  VIADD R3, R4, 0x3f ;  /* 0x0000003f04037836 */ /* 0x000fe20000000000 */
[----:B0-----:R-:W-:-:S05]  /*5c210*/  ISETP.LT.AND P5, PT, R235, R0, !P5 ;  /* 0x00000000eb00720c */ /* 0x001fca0006fa1270 */
[----:B------:R-:W0:Y:S01]  /*5c220*/  LDC R0, c[0x0][0x228] ;  /* 0x00008a00ff007b82 */ /* 0x000e220000000800 */
[----:B------:R-:W-:-:S07]  /*5c230*/  ISETP.GE.AND P6, PT, R3, R5, PT ;  /* 0x000000050300720c */ /* 0x000fce0003fc6270 */
[----:B------:R-:W1:Y:S01]  /*5c240*/  LDC R3, c[0x0][0x228] ;  /* 0x00008a00ff037b82 */ /* 0x000e620000000800 */
[----:B------:R2:W-:Y:S07]  /*5c250*/  @P5 STG.E.U8 desc[UR60][R188.64], R111 ;  /* 0x0000006fbc005986 */ /* 0x0005ee000c10113c */
[----:B------:R-:W3:Y:S01]  /*5c260*/  LDC R5, c[0x0][0x22c] ;  /* 0x00008b00ff057b82 */ /* 0x000ee20000000800 */
[----:B--2---:R-:W2:Y:S01]  /*5c270*/  LDL.LU.64 R188, [R1+0x578] ;  /* 0x0005780001bc7983 */ /* 0x004ea20000300a00 */
[----:B0-----:R-:W-:-:S02]  /*5c280*/  ISETP.LT.AND P5, PT, R234, R0, !P6 ;  /* 0x00000000ea00720c */ /* 0x001fc400077a1270 */
[----:B------:R-:W-:-:S11]  /*5c290*/  PRMT R0, R115, 0x7770, RZ ;  /* 0x0000777073007816 */ /* 0x000fd600000000ff */
[----:B------:R0:W-:Y:S04]  /*5c2a0*/  @P5 STG.E.U8 desc[UR60][R238.64], R0 ;  /* 0x00000000ee005986 */ /* 0x0001e8000c10113c */
[----:B0-----:R-:W2:Y:S01]  /*5c2b0*/  LDL.LU.64 R238, [R1+0x5b0] ;  /* 0x0005b00001ee7983 */ /* 0x001ea20000300a00 */
[----:B-1----:R-:W-:Y:S02]  /*5c2c0*/  ISETP.LT.AND P5, PT, R237, R3, !P6 ;  /* 0x00000003ed00720c */ /* 0x002fe400077a1270 */
[----:B------:R-:W0:Y:S01]  /*5c2d0*/  LDC R3, c[0x0][0x228] ;  /* 0x00008a00ff037b82 */ /* 0x000e220000000800 */
[----:B------:R-:W-:-:S10]  /*5c2e0*/  PRMT R0, R115, 0x7771, RZ ;  /* 0x0000777173007816 */ /* 0x000fd400000000ff */
[----:B---3--:R1:W-:Y:S01]  /*5c2f0*/  @P5 STG.E.U8 desc[UR60][R66.64], R0 ;  /* 0x0000000042005986 */ /* 0x0083e2000c10113c */
[----:B0-----:R-:W-:-:S03]  /*5c300*/  ISETP.LT.AND P5, PT, R236, R3, !P6 ;  /* 0x00000003ec00720c */ /* 0x001fc600077a1270 */
[----:B-1----:R-:W3:Y:S01]  /*5c310*/  LDL.LU.64 R66, [R1+0x5a8] ;  /* 0x0005a80001427983 */ /* 0x002ee20000300a00 */
[----:B------:R-:W-:-:S09]  /*5c320*/  PRMT R0, R115, 0x7772, RZ ;  /* 0x0000777273007816 */ /* 0x000fd200000000ff */
[----:B------:R0:W-:Y:S04]  /*5c330*/  @P5 STG.E.U8 desc[UR60][R68.64], R0 ;  /* 0x0000000044005986 */ /* 0x0001e8000c10113c */
[----:B0-----:R-:W3:Y:S01]  /*5c340*/  LDL.LU.64 R68, [R1+0x5a0] ;  /* 0x0005a00001447983 */ /* 0x001ee20000300a00 */
[----:B------:R-:W0:Y:S01]  /*5c350*/  LDC R0, c[0x0][0x228] ;  /* 0x00008a00ff007b82 */ /* 0x000e220000000800 */
[----:B------:R-:W-:Y:S01]  /*5c360*/  VIADD R3, R4, 0x40 ;  /* 0x0000004004037836 */ /* 0x000fe20000000000 */
[----:B------:R-:W-:Y:S02]  /*5c370*/  PRMT R115, R115, 0x7773, RZ ;  /* 0x0000777373737816 */ /* 0x000fe400000000ff */
[----:B0-----:R-:W-:-:S04]  /*5c380*/  ISETP.LT.AND P6, PT, R235, R0, !P6 ;  /* 0x00000000eb00720c */ /* 0x001fc800077c1270 */
[----:B------:R-:W0:Y:S01]  /*5c390*/  LDC R0, c[0x0][0x228] ;  /* 0x00008a00ff007b82 */ /* 0x000e220000000800 */
[----:B------:R-:W-:-:S07]  /*5c3a0*/  ISETP.GE.AND P5, PT, R3, R5, PT ;  /* 0x000000050300720c */ /* 0x000fce0003fa6270 */
[----:B------:R-:W1:Y:S01]  /*5c3b0*/  LDC R3, c[0x0][0x228] ;  /* 0x00008a00ff037b82 */ /* 0x000e620000000800 */
[----:B----4-:R4:W-:Y:S07]  /*5c3c0*/  @P6 STG.E.U8 desc[UR60][R240.64], R115 ;  /* 0x00000073f0006986 */ /* 0x0109ee000c10113c */
[----:B------:R-:W2:Y:S01]  /*5c3d0*/  LDC R5, c[0x0][0x22c] ;  /* 0x00008b00ff057b82 */ /* 0x000ea20000000800 */
[----:B----4-:R-:W4:Y:S01]  /*5c3e0*/  LDL.LU.64 R240, [R1+0x5c0] ;  /* 0x0005c00001f07983 */ /* 0x010f220000300a00 */
[----:B0-----:R-:W-:-:S02]  /*5c3f0*/  ISETP.LT.AND P6, PT, R234, R0, !P5 ;  /* 0x00000000ea00720c */ /* 0x001fc40006fc1270 */
[----:B------:R-:W-:-:S11]  /*5c400*/  PRMT R0, R116, 0x7770, RZ ;  /* 0x0000777074007816 */ /* 0x000fd600000000ff */
[----:B------:R0:W-:Y:S04]  /*5c410*/  @P6 STG.E.U8 desc[UR60][R70.64], R0 ;  /* 0x0000000046006986 */ /* 0x0001e8000c10113c */
[----:B0-----:R-:W4:Y:S01]  /*5c420*/  LDL.LU.64 R70, [R1+0x5f8] ;  /* 0x0005f80001467983 */ /* 0x001f220000300a00 */
[----:B-1----:R-:W-:Y:S02]  /*5c430*/  ISETP.LT.AND P6, PT, R237, R3, !P5 ;  /* 0x00000003ed00720c */ /* 0x002fe40006fc1270 */
[----:B------:R-:W0:Y:S01]  /*5c440*/  LDC R3, c[0x0][0x228] ;  /* 0x00008a00ff037b82 */ /* 0x000e220000000800 */
[----:B------:R-:W-:-:S10]  /*5c450*/  PRMT R0, R116, 0x7771, RZ ;  /* 0x0000777174007816 */ /* 0x000fd400000000ff */
[----:B--2---:R1:W-:Y:S01]  /*5c460*/  @P6 STG.E.U8 desc[UR60][R188.64], R0 ;  /* 0x00000000bc006986 */ /* 0x0043e2000c10113c */
[----:B0-----:R-:W-:-:S03]  /*5c470*/  ISETP.LT.AND P6, PT, R236, R3, !P5 ;  /* 0x00000003ec00720c */ /* 0x001fc60006fc1270 */
[----:B-1----:R-:W2:Y:S01]  /*5c480*/  LDL.LU.64 R188, [R1+0x5f0] ;  /* 0x0005f00001bc7983 */ /* 0x002ea20000300a00 */
[----:B------:R-:W-:-:S09]  /*5c490*/  PRMT R0, R116, 0x7772, RZ ;  /* 0x0000777274007816 */ /* 0x000fd200000000ff */
[----:B------:R0:W-:Y:S04]  /*5c4a0*/  @P6 STG.E.U8 desc[UR60][R238.64], R0 ;  /* 0x00000000ee006986 */ /* 0x0001e8000c10113c */
[----:B0-----:R-:W2:Y:S01]  /*5c4b0*/  LDL.LU.64 R238, [R1+0x5e8] ;  /* 0x0005e80001ee7983 */ /* 0x001ea20000300a00 */
[----:B------:R-:W0:Y:S01]  /*5c4c0*/  LDC R0, c[0x0][0x228] ;  /* 0x00008a00ff007b82 */ /* 0x000e220000000800 */
[----:B------:R-:W-:Y:S01]  /*5c4d0*/  VIADD R3, R4, 0x41 ;  /* 0x0000004104037836 */ /* 0x000fe20000000000 */
[----:B------:R-:W-:Y:S02]  /*5c4e0*/  PRMT R116, R116, 0x7773, RZ ;  /* 0x0000777374747816 */ /* 0x000fe400000000ff */
[----:B0-----:R-:W-:-:S04]  /*5c4f0*/  ISETP.LT.AND P5, PT, R235, R0, !P5 ;  /* 0x00000000eb00720c */ /* 0x001fc80006fa1270 */
[----:B------:R-:W0:Y:S01]  /*5c500*/  LDC R0, c[0x0][0x228] ;  /* 0x00008a00ff007b82 */ /* 0x000e220000000800 */
[----:B------:R-:W-:-:S07]  /*5c510*/  ISETP.GE.AND P6, PT, R3, R5, PT ;  /* 0x000000050300720c */ /* 0x000fce0003fc6270 */
[----:B------:R-:W1:Y:S08]  /*5c520*/  LDC R3, c[0x0][0x228] ;  /* 0x00008a00ff037b82 */ /* 0x000e700000000800 */
[----:B------:R-:W4:Y:S01]  /*5c530*/  LDC R5, c[0x0][0x22c] ;  /* 0x00008b00ff057b82 */ /* 0x000f220000000800 */
[----:B---3--:R3:W-:Y:S01]  /*5c540*/  @P5 STG.E.U8 desc[UR60][R66.64], R116 ;  /* 0x0000007442005986 */ /* 0x0087e2000c10113c */
[----:B0-----:R-:W-:-:S02]  /*5c550*/  ISETP.LT.AND P5, PT, R234, R0, !P6 ;  /* 0x00000000ea00720c */ /* 0x001fc400077a1270 */
[----:B------:R-:W-:Y:S01]  /*5c560*/  PRMT R0, R120, 0x7770, RZ ;  /* 0x0000777078007816 */ /* 0x000fe200000000ff */
[----:B---3--:R-:W3:Y:S10]  /*5c570*/  LDL.LU.64 R66, [R1+0x620] ;  /* 0x0006200001427983 */ /* 0x008ef40000300a00 */
[----:B------:R0:W-:Y:S04]  /*5c580*/  @P5 STG.E.U8 desc[UR60][R68.64], R0 ;  /* 0x0000000044005986 */ /* 0x0001e8000c10113c */
[----:B0-----:R-:W3:Y:S01]  /*5c590*/  LDL.LU.64 R68, [R1+0x658] ;  /* 0x0006580001447983 */ /* 0x001ee20000300a00 */
[----:B-1----:R-:W-:-:S02]  /*5c5a0*/  ISETP.LT.AND P5, PT, R237, R3, !P6 ;  /* 0x00000003ed00720c */ /* 0x002fc400077a1270 */
        /* <DEDUP_REMOVED lines=15> */
[----:B--2---:R2:W-:Y:S07]  /*5c6a0*/  @P6 STG.E.U8 desc[UR60][R188.64], R120 ;  /* 0x00000078bc006986 */ /* 0x0045ee000c10113c */
        /* <DEDUP_REMOVED lines=700> */
[----:B0-----:R-:W-:Y:S02]  /*5f270*/  ISETP.LT.AND P6, PT, R236, R3, !P5 ;  /* 0x00000003ec00720c */ /* 0x001fe40006fc1270 */
[----:B-1----:R-:W-:Y:S01]  /*5f280*/  PRMT R0, R148, 0x7772, RZ ;  /* 0x0000777294007816 */ /* 0x002fe200000000ff */
[----:B------:R-:W3:Y:S10]  /*5f290*/  LDL.LU.64 R66, [R1+0xe08] ;  /* 0x000e080001427983 */ /* 0x000ef40000300a00 */
[----:B------:R0:W-:Y:S02]  /*5f2a0*/  @P6 STG.E.U8 desc[UR60][R68.64], R0 ;  /* 0x0000000044006986 */ /* 0x0001e4000c10113c */
[----:B0-----:R-:W0:Y:S02]  /*5f2b0*/  LDC R0, c[0x0][0x228] ;  /* 0x00008a00ff007b82 */ /* 0x001e240000000800 */
[----:B------:R-:W3:Y:S01]  /*5f2c0*/  LDL.LU.64 R68, [R1+0xe00] ;  /* 0x000e000001447983 */ /* 0x000ee20000300a00 */
[----:B------:R-:W-:Y:S01]  /*5f2d0*/  VIADD R3, R4, 0x61 ;  /* 0x0000006104037836 */ /* 0x000fe20000000000 */
[----:B------:R-:W-:-:S02]  /*5f2e0*/  PRMT R148, R148, 0x7773, RZ ;  /* 0x0000777394947816 */ /* 0x000fc400000000ff */
[----:B0-----:R-:W-:Y:S02]  /*5f2f0*/  ISETP.LT.AND P5, PT, R235, R0, !P5 ;  /* 0x00000000eb00720c */ /* 0x001fe40006fa1270 */
[----:B------:R-:W0:Y:S01]  /*5f300*/  LDC R0, c[0x0][0x228] ;  /* 0x00008a00ff007b82 */ /* 0x000e220000000800 */
[----:B------:R-:W-:-:S07]  /*5f310*/  ISETP.GE.AND P6, PT, R3, R5, PT ;  /* 0x000000050300720c */ /* 0x000fce0003fc6270 */
[----:B------:R-:W1:Y:S03]  /*5f320*/  LDC R3, c[0x0][0x228] ;  /* 0x00008a00ff037b82 */ /* 0x000e660000000800 */
[----:B----4-:R4:W-:Y:S05]  /*5f330*/  @P5 STG.E.U8 desc[UR60][R240.64], R148 ;  /* 0x00000094f0005986 */ /* 0x0109ea000c10113c */
        /* <DEDUP_REMOVED lines=16> */
[----:B------:R-:W-:-:S05]  /*5f440*/  VIADD R3, R4, 0x62 ;  /* 0x0000006204037836 */ /* 0x000fca0000000000 */
[----:B------:R-:W-:Y:S02]  /*5f450*/  ISETP.GE.AND P5, PT, R3, R5, PT ;  /* 0x000000050300720c */ /* 0x000fe40003fa6270 */
[----:B------:R-:W1:Y:S01]  /*5f460*/  LDC R3, c[0x0][0x228] ;  /* 0x00008a00ff037b82 */ /* 0x000e620000000800 */
[----:B------:R-:W-:-:S07]  /*5f470*/  PRMT R152, R152, 0x7773, RZ ;  /* 0x0000777398987816 */ /* 0x000fce00000000ff */
[----:B------:R-:W4:Y:S01]  /*5f480*/  LDC R5, c[0x0][0x22c] ;  /* 0x00008b00ff057b82 */ /* 0x000f220000000800 */
[----:B0-----:R-:W-:-:S07]  /*5f490*/  ISETP.LT.AND P6, PT, R235, R0, !P6 ;  /* 0x00000000eb00720c */ /* 0x001fce00077c1270 */
[----:B------:R-:W0:Y:S06]  /*5f4a0*/  LDC R0, c[0x0][0x228] ;  /* 0x00008a00ff007b82 */ /* 0x000e2c0000000800 */
[----:B---3--:R3:W-:Y:S01]  /*5f4b0*/  @P6 STG.E.U8 desc[UR60][R66.64], R152 ;  /* 0x0000009842006986 */ /* 0x0087e2000c10113c */
[----:B0-----:R-:W-:Y:S02]  /*5f4c0*/  ISETP.LT.AND P6, PT, R234, R0, !P5 ;  /* 0x00000000ea00720c */ /* 0x001fe40006fc1270 */
[----:B------:R-:W-:Y:S01]  /*5f4d0*/  PRMT R0, R149, 0x7770, RZ ;  /* 0x0000777095007816 */ /* 0x000fe200000000ff */
[----:B---3--:R-:W3:Y:S10]  /*5f4e0*/  LDL.LU.64 R66, [R1+0xe38] ;  /* 0x000e380001427983 */ /* 0x008ef40000300a00 */
[----:B------:R0:W-:Y:S01]  /*5f4f0*/  @P6 STG.E.U8 desc[UR60][R68.64], R0 ;  /* 0x0000000044006986 */ /* 0x0001e2000c10113c */
[----:B-1----:R-:W-:-:S02]  /*5f500*/  ISETP.LT.AND P6, PT, R237, R3, !P5 ;  /* 0x00000003ed00720c */ /* 0x002fc40006fc1270 */
[----:B------:R-:W1:Y:S01]  /*5f510*/  LDC R3, c[0x0][0x228] ;  /* 0x00008a00ff037b82 */ /* 0x000e620000000800 */
[----:B0-----:R-:W3:Y:S01]  /*5f520*/  LDL.LU.64 R68, [R1+0xe50] ;  /* 0x000e500001447983 */ /* 0x001ee20000300a00 */
[----:B------:R-:W-:-:S09]  /*5f530*/  PRMT R0, R149, 0x7771, RZ ;  /* 0x0000777195007816 */ /* 0x000fd200000000ff */
[----:B----4-:R0:W-:Y:S01]  /*5f540*/  @P6 STG.E.U8 desc[UR60][R240.64], R0 ;  /* 0x00000000f0006986 */ /* 0x0101e2000c10113c */
[----:B-1----:R-:W-:Y:S02]  /*5f550*/  ISETP.LT.AND P6, PT, R236, R3, !P5 ;  /* 0x00000003ec00720c */ /* 0x002fe40006fc1270 */
[C---:B0-----:R-:W-:Y:S01]  /*5f560*/  PRMT R0, R149.reuse, 0x7772, RZ ;  /* 0x0000777295007816 */ /* 0x041fe200000000ff */
[----:B------:R-:W4:Y:S10]  /*5f570*/  LDL.LU.64 R240, [R1+0xe48] ;  /* 0x000e480001f07983 */ /* 0x000f340000300a00 */
[----:B------:R0:W-:Y:S02]  /*5f580*/  @P6 STG.E.U8 desc[UR60][R70.64], R0 ;  /* 0x0000000046006986 */ /* 0x0001e4000c10113c */
[----:B0-----:R-:W0:Y:S02]  /*5f590*/  LDC R0, c[0x0][0x228] ;  /* 0x00008a00ff007b82 */ /* 0x001e240000000800 */
[----:B------:R-:W4:Y:S01]  /*5f5a0*/  LDL.LU.64 R70, [R1+0xe40] ;  /* 0x000e400001467983 */ /* 0x000f220000300a00 */
[----:B------:R-:W-:Y:S01]  /*5f5b0*/  PRMT R149, R149, 0x7773, RZ ;  /* 0x0000777395957816 */ /* 0x000fe200000000ff */
[----:B------:R-:W-:Y:S01]  /*5f5c0*/  VIADD R3, R4, 0x63 ;  /* 0x0000006304037836 */ /* 0x000fe20000000000 */
[----:B0-----:R-:W-:-:S03]  /*5f5d0*/  ISETP.LT.AND P5, PT, R235, R0, !P5 ;  /* 0x00000000eb00720c */ /* 0x001fc60006fa1270 */
[----:B------:R-:W0:Y:S01]  /*5f5e0*/  LDC R0, c[0x0][0x228] ;  /* 0x00008a00ff007b82 */ /* 0x000e220000000800 */
[----:B------:R-:W-:-:S07]  /*5f5f0*/  ISETP.GE.AND P6, PT, R3, R5, PT ;  /* 0x000000050300720c */ /* 0x000fce0003fc6270 */
[----:B------:R-:W1:Y:S02]  /*5f600*/  LDC R3, c[0x0][0x228] ;  /* 0x00008a00ff037b82 */ /* 0x000e640000000800 */
[----:B--2---:R2:W-:Y:S06]  /*5f610*/  @P5 STG.E.U8 desc[UR60][R188.64], R149 ;  /* 0x00000095bc005986 */ /* 0x0045ec000c10113c */
        /* <DEDUP_REMOVED lines=16> */
[----:B------:R-:W-:-:S05]  /*5f720*/  VIADD R3, R4, 0x64 ;  /* 0x0000006404037836 */ /* 0x000fca0000000000 */
[----:B------:R-:W-:Y:S02]  /*5f730*/  ISETP.GE.AND P5, PT, R3, R5, PT ;  /* 0x000000050300720c */ /* 0x000fe40003fa6270 */
[----:B------:R-:W1:Y:S01]  /*5f740*/  LDC R3, c[0x0][0x228] ;  /* 0x00008a00ff037b82 */ /* 0x000e620000000800 */
[----:B------:R-:W-:-:S07]  /*5f750*/  PRMT R153, R153, 0x7773, RZ ;  /* 0x0000777399997816 */ /* 0x000fce00000000ff */
[----:B------:R-:W2:Y:S01]  /*5f760*/  LDC R5, c[0x0][0x22c] ;  /* 0x00008b00ff057b82 */ /* 0x000ea20000000800 */
[----:B0-----:R-:W-:-:S07]  /*5f770*/  ISETP.LT.AND P6, PT, R235, R0, !P6 ;  /* 0x00000000eb00720c */ /* 0x001fce00077c1270 */
[----:B------:R-:W0:Y:S06]  /*5f780*/  LDC R0, c[0x0][0x228] ;  /* 0x00008a00ff007b82 */ /* 0x000e2c0000000800 */
[----:B----4-:R4:W-:Y:S04]  /*5f790*/  @P6 STG.E.U8 desc[UR60][R240.64], R153 ;  /* 0x00000099f0006986 */ /* 0x0109e8000c10113c */
[----:B----4-:R-:W4:Y:S01]  /*5f7a0*/  LDL.LU.64 R240, [R1+0xdf8] ;  /* 0x000df80001f07983 */ /* 0x010f220000300a00 */
[----:B0-----:R-:W-:-:S02]  /*5f7b0*/  ISETP.LT.AND P6, PT, R234, R0, !P5 ;  /* 0x00000000ea00720c */ /* 0x001fc40006fc1270 */
[----:B------:R-:W-:-:S11]  /*5f7c0*/  PRMT R0, R150, 0x7770, RZ ;  /* 0x0000777096007816 */ /* 0x000fd600000000ff */
[----:B------:R0:W-:Y:S01]  /*5f7d0*/  @P6 STG.E.U8 desc[UR60][R70.64], R0 ;  /* 0x0000000046006986 */ /* 0x0001e2000c10113c */
[----:B-1----:R-:W-:Y:S02]  /*5f7e0*/  ISETP.LT.AND P6, PT, R237, R3, !P5 ;  /* 0x00000003ed00720c */ /* 0x002fe40006fc1270 */
[----:B------:R-:W1:Y:S01]  /*5f7f0*/  LDC R3, c[0x0][0x228] ;  /* 0x00008a00ff037b82 */ /* 0x000e620000000800 */
[----:B0-----:R-:W4:Y:S01]  /*5f800*/  LDL.LU.64 R70, [R1+0xd88] ;  /* 0x000d880001467983 */ /* 0x001f220000300a00 */
[----:B------:R-:W-:-:S09]  /*5f810*/  PRMT R0, R150, 0x7771, RZ ;  /* 0x0000777196007816 */ /* 0x000fd200000000ff */
[----:B--2---:R0:W-:Y:S01]  /*5f820*/  @P6 STG.E.U8 desc[UR60][R188.64], R0 ;  /* 0x00000000bc006986 */ /* 0x0041e2000c10113c */
[----:B-1----:R-:W-:-:S03]  /*5f830*/  ISETP.LT.AND P6, PT, R236, R3, !P5 ;  /* 0x00000003ec00720c */ /* 0x002fc60006fc1270 */
[----:B0-----:R-:W2:Y:S01]  /*5f840*/  LDL.LU.64 R188, [R1+0xd08] ;  /* 0x000d080001bc7983 */ /* 0x001ea20000300a00 */
        /* <DEDUP_REMOVED lines=15> */
[----:B------:R0:W-:Y:S01]  /*5f940*/  @P5 STG.E.U8 desc[UR60][R68.64], R0 ;  /* 0x0000000044005986 */ /* 0x0001e2000c10113c */
[----:B-1----:R-:W-:-:S03]  /*5f950*/  ISETP.LT.AND P5, PT, R237, R3, !P6 ;  /* 0x00000003ed00720c */ /* 0x002fc600077a1270 */
[----:B0-----:R-:W3:Y:S01]  /*5f960*/  LDL.LU.64 R68, [R1+0xa98] ;  /* 0x000a980001447983 */ /* 0x001ee20000300a00 */
[----:B------:R-:W0:Y:S01]  /*5f970*/  LDC R0, c[0x0][0x228] ;  /* 0x00008a00ff007b82 */ /* 0x000e220000000800 */
[----:B------:R-:W-:-:S08]  /*5f980*/  PRMT R3, R154, 0x7771, RZ ;  /* 0x000077719a037816 */ /* 0x000fd000000000ff */
[----:B----4-:R1:W-:Y:S01]  /*5f990*/  @P5 STG.E.U8 desc[UR60][R240.64], R3 ;  /* 0x00000003f0005986 */ /* 0x0103e2000c10113c */
[----:B------:R-:W-:Y:S02]  /*5f9a0*/  ISETP.LT.AND P5, PT, R236, R5, !P6 ;  /* 0x00000005ec00720c */ /* 0x000fe400077a1270 */
[C---:B------:R-:W-:Y:S01]  /*5f9b0*/  PRMT R5, R154.reuse, 0x7772, RZ ;  /* 0x000077729a057816 */ /* 0x040fe200000000ff */
[----:B-1----:R-:W4:Y:S01]  /*5f9c0*/  LDL.LU.64 R240, [R1+0x960] ;  /* 0x0009600001f07983 */ /* 0x002f220000300a00 */
[----:B0-----:R-:W-:Y:S02]  /*5f9d0*/  ISETP.LT.AND P6, PT, R235, R0, !P6 ;  /* 0x00000000eb00720c */ /* 0x001fe400077c1270 */
[----:B------:R-:W-:-:S07]  /*5f9e0*/  PRMT R154, R154, 0x7773, RZ ;  /* 0x000077739a9a7816 */ /* 0x000fce00000000ff */
[----:B------:R0:W-:Y:S01]  /*5f9f0*/  @P5 STG.E.U8 desc[UR60][R70.64], R5 ;  /* 0x0000000546005986 */ /* 0x0001e2000c10113c */
[----:B------:R-:W-:Y:S02]  /*5fa00*/  ISETP.GE.AND P5, PT, R53, R52, PT ;  /* 0x000000343500720c */ /* 0x000fe40003fa6270 */
[----:B------:R-:W1:Y:S01]  /*5fa10*/  LDC R53, c[0x0][0x228] ;  /* 0x00008a00ff357b82 */ /* 0x000e620000000800 */
[----:B------:R-:W-:-:S07]  /*5fa20*/  PRMT R0, R151, 0x7770, RZ ;  /* 0x0000777097007816 */ /* 0x000fce00000000ff */
[----:B------:R-:W1:Y:S01]  /*5fa30*/  LDC R52, c[0x0][0x228] ;  /* 0x00008a00ff347b82 */ /* 0x000e620000000800 */
[----:B0-----:R-:W4:Y:S07]  /*5fa40*/  LDL.LU.64 R70, [R1+0x830] ;  /* 0x0008300001467983 */ /* 0x001f2e0000300a00 */
[----:B------:R-:W0:Y:S01]  /*5fa50*/  LDC R5, c[0x0][0x228] ;  /* 0x00008a00ff057b82 */ /* 0x000e220000000800 */
[----:B--2---:R2:W-:Y:S01]  /*5fa60*/  @P6 STG.E.U8 desc[UR60][R188.64], R154 ;  /* 0x0000009abc006986 */ /* 0x0045e2000c10113c */
[----:B-1----:R-:W-:-:S03]  /*5fa70*/  ISETP.LT.AND P6, PT, R234, R53, !P5 ;  /* 0x00000035ea00720c */ /* 0x002fc60006fc1270 */
[----:B--2---:R-:W2:Y:S10]  /*5fa80*/  LDL.LU.64 R188, [R1+0x728] ;  /* 0x0007280001bc7983 */ /* 0x004eb40000300a00 */
[----:B------:R1:W-:Y:S04]  /*5fa90*/  @P6 STG.E.U8 desc[UR60][R238.64], R0 ;  /* 0x00000000ee006986 */ /* 0x0003e8000c10113c */
[----:B-1----:R-:W2:Y:S01]  /*5faa0*/  LDL.LU.64 R238, [R1+0x618] ;  /* 0x0006180001ee7983 */ /* 0x002ea20000300a00 */
[----:B------:R-:W-:Y:S01]  /*5fab0*/  ISETP.LT.AND P6, PT, R237, R52, !P5 ;  /* 0x00000034ed00720c */ /* 0x000fe20006fc1270 */
[----:B------:R-:W1:Y:S01]  /*5fac0*/  LDC R0, c[0x0][0x228] ;  /* 0x00008a00ff007b82 */ /* 0x000e620000000800 */
[----:B------:R-:W-:-:S07]  /*5fad0*/  PRMT R3, R151, 0x7771, RZ ;  /* 0x0000777197037816 */ /* 0x000fce00000000ff */
[----:B------:R-:W1:Y:S01]  /*5fae0*/  LDC R52, c[0x0][0x22c] ;  /* 0x00008b00ff347b82 */ /* 0x000e620000000800 */
[----:B------:R-:W-:-:S03]  /*5faf0*/  VIADD R53, R4, 0x67 ;  /* 0x0000006704357836 */ /* 0x000fc60000000000 */
[----:B---3--:R3:W-:Y:S01]  /*5fb00*/  @P6 STG.E.U8 desc[UR60][R66.64], R3 ;  /* 0x0000000342006986 */ /* 0x0087e2000c10113c */
[----:B0-----:R-:W-:Y:S02]  /*5fb10*/  ISETP.LT.AND P6, PT, R236, R5, !P5 ;  /* 0x00000005ec00720c */ /* 0x001fe40006fc1270 */
[----:B------:R-:W-:Y:S01]  /*5fb20*/  PRMT R5, R151, 0x7772, RZ ;  /* 0x0000777297057816 */ /* 0x000fe200000000ff */
[----:B---3--:R-:W3:Y:S10]  /*5fb30*/  LDL.LU.64 R66, [R1+0x4e0] ;  /* 0x0004e00001427983 */ /* 0x008ef40000300a00 */
[----:B------:R0:W-:Y:S01]  /*5fb40*/  @P6 STG.E.U8 desc[UR60][R68.64], R5 ;  /* 0x0000000544006986 */ /* 0x0001e2000c10113c */
[----:B-1----:R-:W-:-:S02]  /*5fb50*/  ISETP.GE.AND P6, PT, R53, R52, PT ;  /* 0x000000343500720c */ /* 0x002fc40003fc6270 */
[----:B------:R-:W1:Y:S01]  /*5fb60*/  LDC R53, c[0x0][0x228] ;  /* 0x00008a00ff357b82 */ /* 0x000e620000000800 */
[----:B------:R-:W-:Y:S02]  /*5fb70*/  ISETP.LT.AND P5, PT, R235, R0, !P5 ;  /* 0x00000000eb00720c */ /* 0x000fe40006fa1270 */
[----:B------:R-:W-:-:S05]  /*5fb80*/  PRMT R151, R151, 0x7773, RZ ;  /* 0x0000777397977816 */ /* 0x000fca00000000ff */
[----:B------:R-:W1:Y:S01]  /*5fb90*/  LDC R52, c[0x0][0x228] ;  /* 0x00008a00ff347b82 */ /* 0x000e620000000800 */
[----:B0-----:R-:W3:Y:S01]  /*5fba0*/  LDL.LU.64 R68, [R1+0x4c0] ;  /* 0x0004c00001447983 */ /* 0x001ee20000300a00 */
[----:B------:R-:W-:-:S06]  /*5fbb0*/  PRMT R0, R155, 0x7770, RZ ;  /* 0x000077709b007816 */ /* 0x000fcc00000000ff */
[----:B------:R-:W0:Y:S01]  /*5fbc0*/  LDC R5, c[0x0][0x228] ;  /* 0x00008a00ff057b82 */ /* 0x000e220000000800 */
[----:B------:R-:W-:Y:S01]  /*5fbd0*/  PRMT R3, R155, 0x7771, RZ ;  /* 0x000077719b037816 */ /* 0x000fe200000000ff */
[----:B----4-:R4:W-:Y:S01]  /*5fbe0*/  @P5 STG.E.U8 desc[UR60][R240.64], R151 ;  /* 0x00000097f0005986 */ /* 0x0109e2000c10113c */
[----:B-1----:R-:W-:-:S03]  /*5fbf0*/  ISETP.LT.AND P5, PT, R234, R53, !P6 ;  /* 0x00000035ea00720c */ /* 0x002fc600077a1270 */
[----:B----4-:R-:W4:Y:S10]  /*5fc00*/  LDL.LU.64 R240, [R1+0x4b8] ;  /* 0x0004b80001f07983 */ /* 0x010f340000300a00 */
[----:B------:R1:W-:Y:S01]  /*5fc10*/  @P5 STG.E.U8 desc[UR60][R70.64], R0 ;  /* 0x0000000046005986 */ /* 0x0003e2000c10113c */
[----:B------:R-:W-:-:S02]  /*5fc20*/  ISETP.LT.AND P5, PT, R237, R52, !P6 ;  /* 0x00000034ed00720c */ /* 0x000fc400077a1270 */
[----:B------:R-:W0:Y:S01]  /*5fc30*/  LDC R52, c[0x0][0x22c] ;  /* 0x00008b00ff347b82 */ /* 0x000e220000000800 */
[----:B-1----:R-:W4:Y:S07]  /*5fc40*/  LDL.LU.64 R70, [R1+0x4b0] ;  /* 0x0004b00001467983 */ /* 0x002f2e0000300a00 */
[----:B------:R-:W1:Y:S03]  /*5fc50*/  LDC R0, c[0x0][0x228] ;  /* 0x00008a00ff007b82 */ /* 0x000e660000000800 */
[----:B--2---:R2:W-:Y:S01]  /*5fc60*/  @P5 STG.E.U8 desc[UR60][R188.64], R3 ;  /* 0x00000003bc005986 */ /* 0x0045e2000c10113c */
[----:B0-----:R-:W-:-:S03]  /*5fc70*/  ISETP.LT.AND P5, PT, R236, R5, !P6 ;  /* 0x00000005ec00720c */ /* 0x001fc600077a1270 */
[----:B--2---:R-:W2:Y:S01]  /*5fc80*/  LDL.LU.64 R188, [R1+0x4a8] ;  /* 0x0004a80001bc7983 */ /* 0x004ea20000300a00 */
[----:B------:R-:W-:-:S09]  /*5fc90*/  PRMT R5, R155, 0x7772, RZ ;  /* 0x000077729b057816 */ /* 0x000fd200000000ff */
[----:B------:R0:W-:Y:S04]  /*5fca0*/  @P5 STG.E.U8 desc[UR60][R238.64], R5 ;  /* 0x00000005ee005986 */ /* 0x0001e8000c10113c */
[----:B0-----:R-:W2:Y:S01]  /*5fcb0*/  LDL.LU.64 R238, [R1+0x4a0] ;  /* 0x0004a00001ee7983 */ /* 0x001ea20000300a00 */
[----:B------:R-:W-:Y:S01]  /*5fcc0*/  VIADD R53, R4, 0x68 ;  /* 0x0000006804357836 */ /* 0x000fe20000000000 */
[----:B-1----:R-:W-:Y:S01]  /*5fcd0*/  ISETP.LT.AND P6, PT, R235, R0, !P6 ;  /* 0x00000000eb00720c */ /* 0x002fe200077c1270 */
[----:B------:R-:W0:Y:S03]  /*5fce0*/  LDC R5, c[0x0][0x228] ;  /* 0x00008a00ff057b82 */ /* 0x000e260000000800 */
[----:B------:R-:W-:-:S05]  /*5fcf0*/  ISETP.GE.AND P5, PT, R53, R52, PT ;  /* 0x000000343500720c */ /* 0x000fca0003fa6270 */
[----:B------:R-:W1:Y:S01]  /*5fd00*/  LDC R53, c[0x0][0x228] ;  /* 0x00008a00ff357b82 */ /* 0x000e620000000800 */
[----:B------:R-:W-:-:S07]  /*5fd10*/  PRMT R155, R155, 0x7773, RZ ;  /* 0x000077739b9b7816 */ /* 0x000fce00000000ff */
[----:B------:R-:W0:Y:S01]  /*5fd20*/  LDC R52, c[0x0][0x228] ;  /* 0x00008a00ff347b82 */ /* 0x000e220000000800 */
[C---:B------:R-:W-:Y:S02]  /*5fd30*/  PRMT R0, R156.reuse, 0x7770, RZ ;  /* 0x000077709c007816 */ /* 0x040fe400000000ff */
[----:B------:R-:W-:Y:S01]  /*5fd40*/  PRMT R3, R156, 0x7771, RZ ;  /* 0x000077719c037816 */ /* 0x000fe200000000ff */
[----:B---3--:R3:W-:Y:S01]  /*5fd50*/  @P6 STG.E.U8 desc[UR60][R66.64], R155 ;  /* 0x0000009b42006986 */ /* 0x0087e2000c10113c */
[----:B-1----:R-:W-:-:S03]  /*5fd60*/  ISETP.LT.AND P6, PT, R234, R53, !P5 ;  /* 0x00000035ea00720c */ /* 0x002fc60006fc1270 */
[----:B---3--:R-:W3:Y:S10]  /*5fd70*/  LDL.LU.64 R66, [R1+0x498] ;  /* 0x0004980001427983 */ /* 0x008ef40000300a00 */
[----:B------:R1:W-:Y:S01]  /*5fd80*/  @P6 STG.E.U8 desc[UR60][R68.64], R0 ;  /* 0x0000000044006986 */ /* 0x0003e2000c10113c */
[----:B0-----:R-:W-:-:S02]  /*5fd90*/  ISETP.LT.AND P6, PT, R237, R52, !P5 ;  /* 0x00000034ed00720c */ /* 0x001fc40006fc1270 */
[----:B------:R-:W0:Y:S01]  /*5fda0*/  LDC R52, c[0x0][0x22c] ;  /* 0x00008b00ff347b82 */ /* 0x000e220000000800 */
[----:B-1----:R-:W3:Y:S07]  /*5fdb0*/  LDL.LU.64 R68, [R1+0x490] ;  /* 0x0004900001447983 */ /* 0x002eee0000300a00 */
[----:B------:R-:W1:Y:S01]  /*5fdc0*/  LDC R0, c[0x0][0x228] ;  /* 0x00008a00ff007b82 */ /* 0x000e620000000800 */
[----:B------:R-:W-:Y:S02]  /*5fdd0*/  VIADD R53, R4, 0x69 ;  /* 0x0000006904357836 */ /* 0x000fe40000000000 */
[----:B----4-:R4:W-:Y:S01]  /*5fde0*/  @P6 STG.E.U8 desc[UR60][R240.64], R3 ;  /* 0x00000003f0006986 */ /* 0x0109e2000c10113c */
[----:B------:R-:W-:-:S02]  /*5fdf0*/  ISETP.LT.AND P6, PT, R236, R5, !P5 ;  /* 0x00000005ec00720c */ /* 0x000fc40006fc1270 */
[C---:B------:R-:W-:Y:S01]  /*5fe00*/  PRMT R5, R156.reuse, 0x7772, RZ ;  /* 0x000077729c057816 */ /* 0x040fe200000000ff */
[----:B----4-:R-:W4:Y:S01]  /*5fe10*/  LDL.LU.64 R240, [R1+0x488] ;  /* 0x0004880001f07983 */ /* 0x010f220000300a00 */
[----:B-1----:R-:W-:Y:S02]  /*5fe20*/  ISETP.LT.AND P5, PT, R235, R0, !P5 ;  /* 0x00000000eb00720c */ /* 0x002fe40006fa1270 */
[----:B------:R-:W-:-:S07]  /*5fe30*/  PRMT R156, R156, 0x7773, RZ ;  /* 0x000077739c9c7816 */ /* 0x000fce00000000ff */
[----:B------:R1:W-:Y:S01]  /*5fe40*/  @P6 STG.E.U8 desc[UR60][R70.64], R5 ;  /* 0x0000000546006986 */ /* 0x0003e2000c10113c */
[----:B0-----:R-:W-:Y:S02]  /*5fe50*/  ISETP.GE.AND P6, PT, R53, R52, PT ;  /* 0x000000343500720c */ /* 0x001fe40003fc6270 */
[----:B------:R-:W0:Y:S01]  /*5fe60*/  LDC R53, c[0x0][0x228] ;  /* 0x00008a00ff357b82 */ /* 0x000e220000000800 */
[----:B------:R-:W-:-:S07]  /*5fe70*/  PRMT R0, R160, 0x7770, RZ ;  /* 0x00007770a0007816 */ /* 0x000fce00000000ff */
[----:B------:R-:W0:Y:S01]  /*5fe80*/  LDC R52, c[0x0][0x228] ;  /* 0x00008a00ff347b82 */ /* 0x000e220000000800 */
[----:B-1----:R-:W4:Y:S07]  /*5fe90*/  LDL.LU.64 R70, [R1+0x138] ;  /* 0x0001380001467983 */ /* 0x002f2e0000300a00 */
[----:B------:R-:W1:Y:S01]  /*5fea0*/  LDC R5, c[0x0][0x228] ;  /* 0x00008a00ff057b82 */ /* 0x000e620000000800 */
[----:B--2---:R2:W-:Y:S01]  /*5feb0*/  @P5 STG.E.U8 desc[UR60][R188.64], R156 ;  /* 0x0000009cbc005986 */ /* 0x0045e2000c10113c */
[----:B0-----:R-:W-:-:S03]  /*5fec0*/  ISETP.LT.AND P5, PT, R234, R53, !P6 ;  /* 0x00000035ea00720c */ /* 0x001fc600077a1270 */
[----:B--2---:R-:W2:Y:S10]  /*5fed0*/  LDL.LU.64 R188, [R1+0x130] ;  /* 0x0001300001bc7983 */ /* 0x004eb40000300a00 */
[----:B------:R0:W-:Y:S04]  /*5fee0*/  @P5 STG.E.U8 desc[UR60][R238.64], R0 ;  /* 0x00000000ee005986 */ /* 0x0001e8000c10113c */
[----:B0-----:R-:W2:Y:S01]  /*5fef0*/  LDL.LU.64 R238, [R1+0x128] ;  /* 0x0001280001ee7983 */ /* 0x001ea20000300a00 */
[----:B------:R-:W-:Y:S01]  /*5ff00*/  ISETP.LT.AND P5, PT, R237, R52, !P6 ;  /* 0x00000034ed00720c */ /* 0x000fe200077a1270 */
[----:B------:R-:W0:Y:S01]  /*5ff10*/  LDC R0, c[0x0][0x228] ;  /* 0x00008a00ff007b82 */ /* 0x000e220000000800 */
[----:B------:R-:W-:-:S07]  /*5ff20*/  PRMT R3, R160, 0x7771, RZ ;  /* 0x00007771a0037816 */ /* 0x000fce00000000ff */
[----:B------:R-:W0:Y:S01]  /*5ff30*/  LDC R52, c[0x0][0x22c] ;  /* 0x00008b00ff347b82 */ /* 0x000e220000000800 */
[----:B------:R-:W-:-:S03]  /*5ff40*/  VIADD R53, R4, 0x6a ;  /* 0x0000006a04357836 */ /* 0x000fc60000000000 */
[----:B---3--:R3:W-:Y:S01]  /*5ff50*/  @P5 STG.E.U8 desc[UR60][R66.64], R3 ;  /* 0x0000000342005986 */ /* 0x0087e2000c10113c */
[----:B-1----:R-:W-:Y:S02]  /*5ff60*/  ISETP.LT.AND P5, PT, R236, R5, !P6 ;  /* 0x00000005ec00720c */ /* 0x002fe400077a1270 */
[----:B------:R-:W-:Y:S01]  /*5ff70*/  PRMT R5, R160, 0x7772, RZ ;  /* 0x00007772a0057816 */ /* 0x000fe200000000ff */
[----:B---3--:R-:W3:Y:S10]  /*5ff80*/  LDL.LU.64 R66, [R1+0x120] ;  /* 0x0001200001427983 */ /* 0x008ef40000300a00 */
[----:B------:R1:W-:Y:S01]  /*5ff90*/  @P5 STG.E.U8 desc[UR60][R68.64], R5 ;  /* 0x0000000544005986 */ /* 0x0003e2000c10113c */
[----:B0-----:R-:W-:-:S02]  /*5ffa0*/  ISETP.GE.AND P5, PT, R53, R52, PT ;  /* 0x000000343500720c */ /* 0x001fc40003fa6270 */
[----:B------:R-:W0:Y:S01]  /*5ffb0*/  LDC R53, c[0x0][0x228] ;  /* 0x00008a00ff357b82 */ /* 0x000e220000000800 */
[----:B------:R-:W-:Y:S02]  /*5ffc0*/  ISETP.LT.AND P6, PT, R235, R0, !P6 ;  /* 0x00000000eb00720c */ /* 0x000fe400077c1270 */
[----:B------:R-:W-:-:S05]  /*5ffd0*/  PRMT R160, R160, 0x7773, RZ ;  /* 0x00007773a0a07816 */ /* 0x000fca00000000ff */
[----:B------:R-:W0:Y:S01]  /*5ffe0*/  LDC R52, c[0x0][0x228] ;  /* 0x00008a00ff347b82 */ /* 0x000e220000000800 */
[----:B-1----:R-:W3:Y:S01]  /*5fff0*/  LDL.LU.64 R68, [R1+0x118] ;  /* 0x0001180001447983 */ /* 0x002ee20000300a00 */
[----:B------:R-:W-:-:S06]  /*60000*/  PRMT R0, R157, 0x7770, RZ ;  /* 0x000077709d007816 */ /* 0x000fcc00000000ff */
[----:B------:R-:W1:Y:S01]  /*60010*/  LDC R5, c[0x0][0x228] ;  /* 0x00008a00ff057b82 */ /* 0x000e620000000800 */
[----:B------:R-:W-:Y:S01]  /*60020*/  PRMT R3, R157, 0x7771, RZ ;  /* 0x000077719d037816 */ /* 0x000fe200000000ff */
[----:B----4-:R4:W-:Y:S01]  /*60030*/  @P6 STG.E.U8 desc[UR60][R240.64], R160 ;  /* 0x000000a0f0006986 */ /* 0x0109e2000c10113c */
[----:B0-----:R-:W-:-:S03]  /*60040*/  ISETP.LT.AND P6, PT, R234, R53, !P5 ;  /* 0x00000035ea00720c */ /* 0x001fc60006fc1270 */
[----:B----4-:R-:W4:Y:S10]  /*60050*/  LDL.LU.64 R240, [R1+0x110] ;  /* 0x0001100001f07983 */ /* 0x010f340000300a00 */
[----:B------:R0:W-:Y:S01]  /*60060*/  @P6 STG.E.U8 desc[UR60][R70.64], R0 ;  /* 0x0000000046006986 */ /* 0x0001e2000c10113c */
[----:B------:R-:W-:-:S02]  /*60070*/  ISETP.LT.AND P6, PT, R237, R52, !P5 ;  /* 0x00000034ed00720c */ /* 0x000fc40006fc1270 */
[----:B------:R-:W1:Y:S01]  /*60080*/  LDC R52, c[0x0][0x22c] ;  /* 0x00008b00ff347b82 */ /* 0x000e620000000800 */
[----:B0-----:R-:W4:Y:S07]  /*60090*/  LDL.LU.64 R70, [R1+0x108] ;  /* 0x0001080001467983 */ /* 0x001f2e0000300a00 */
[----:B------:R-:W0:Y:S03]  /*600a0*/  LDC R0, c[0x0][0x228] ;  /* 0x00008a00ff007b82 */ /* 0x000e260000000800 */
[----:B--2---:R2:W-:Y:S01]  /*600b0*/  @P6 STG.E.U8 desc[UR60][R188.64], R3 ;  /* 0x00000003bc006986 */ /* 0x0045e2000c10113c */
[----:B-1----:R-:W-:-:S03]  /*600c0*/  ISETP.LT.AND P6, PT, R236, R5, !P5 ;  /* 0x00000005ec00720c */ /* 0x002fc60006fc1270 */
[----:B--2---:R-:W2:Y:S01]  /*600d0*/  LDL.LU.64 R188, [R1+0x100] ;  /* 0x0001000001bc7983 */ /* 0x004ea20000300a00 */
[----:B------:R-:W-:-:S09]  /*600e0*/  PRMT R5, R157, 0x7772, RZ ;  /* 0x000077729d057816 */ /* 0x000fd200000000ff */
[----:B------:R1:W-:Y:S04]  /*600f0*/  @P6 STG.E.U8 desc[UR60][R238.64], R5 ;  /* 0x00000005ee006986 */ /* 0x0003e8000c10113c */
[----:B-1----:R-:W2:Y:S01]  /*60100*/  LDL.LU.64 R238, [R1+0xf8] ;  /* 0x0000f80001ee7983 */ /* 0x002ea20000300a00 */
[----:B------:R-:W-:Y:S01]  /*60110*/  VIADD R53, R4, 0x6b ;  /* 0x0000006b04357836 */ /* 0x000fe20000000000 */
[----:B0-----:R-:W-:Y:S01]  /*60120*/  ISETP.LT.AND P5, PT, R235, R0, !P5 ;  /* 0x00000000eb00720c */ /* 0x001fe20006fa1270 */
        /* <DEDUP_REMOVED lines=18> */
[----:B------:R-:W-:Y:S01]  /*60250*/  PRMT R5, R161, 0x7772, RZ ;  /* 0x00007772a1057816 */ /* 0x000fe200000000ff */
        /* <DEDUP_REMOVED lines=119> */
[----:B------:R-:W0:Y:S01]  /*609d0*/  LDC R5, c[0x0][0x228] ;  /* 0x00008a00ff057b82 */ /* 0x000e220000000800 */
[----:B------:R-:W2:Y:S02]  /*609e0*/  LDL.LU.64 R64, [R1+0x30] ;  /* 0x0000300001407983 */ /* 0x000ea40000300a00 */
        /* <DEDUP_REMOVED lines=32> */
[----:B0-----:R-:W2:Y:S01]  /*60bf0*/  LDL.LU.64 R238, [R1] ;  /* 0x0000000001ee7983 */ /* 0x001ea20000300a00 */
[----:B------:R-:W-:Y:S01]  /*60c00*/  ISETP.LT.AND P6, PT, R237, R52, !P5 ;  /* 0x00000034ed00720c */ /* 0x000fe20006fc1270 */
[----:B------:R-:W0:Y:S01]  /*60c10*/  LDC R0, c[0x0][0x228] ;  /* 0x00008a00ff007b82 */ /* 0x000e220000000800 */
[----:B------:R-:W-:-:S07]  /*60c20*/  PRMT R3, R165, 0x7771, RZ ;  /* 0x00007771a5037816 */ /* 0x000fce00000000ff */
[----:B------:R-:W3:Y:S04]  /*60c30*/  LDC R52, c[0x0][0x22c] ;  /* 0x00008b00ff347b82 */ /* 0x000ee80000000800 */
[----:B------:R0:W-:Y:S01]  /*60c40*/  @P6 STG.E.U8 desc[UR60][R64.64], R3 ;  /* 0x0000000340006986 */ /* 0x0001e2000c10113c */
[----:B-1----:R-:W-:Y:S01]  /*60c50*/  ISETP.LT.AND P6, PT, R236, R5, !P5 ;  /* 0x00000005ec00720c */ /* 0x002fe20006fc1270 */
[----:B------:R-:W-:Y:S01]  /*60c60*/  VIADD R53, R4, 0x73 ;  /* 0x0000007304357836 */ /* 0x000fe20000000000 */
[----:B------:R-:W-:Y:S02]  /*60c70*/  PRMT R5, R165, 0x7772, RZ ;  /* 0x00007772a5057816 */ /* 0x000fe400000000ff */
[----:B0-----:R-:W-:Y:S02]  /*60c80*/  ISETP.LT.AND P5, PT, R235, R0, !P5 ;  /* 0x00000000eb00720c */ /* 0x001fe40006fa1270 */
[----:B------:R-:W-:-:S02]  /*60c90*/  PRMT R165, R165, 0x7773, RZ ;  /* 0x00007773a5a57816 */ /* 0x000fc400000000ff */
[C---:B------:R-:W-:Y:S02]  /*60ca0*/  PRMT R0, R169.reuse, 0x7770, RZ ;  /* 0x00007770a9007816 */ /* 0x040fe400000000ff */
[----:B------:R-:W-:-:S03]  /*60cb0*/  PRMT R3, R169, 0x7771, RZ ;  /* 0x00007771a9037816 */ /* 0x000fc600000000ff */
[----:B---3--:R0:W-:Y:S01]  /*60cc0*/  @P6 STG.E.U8 desc[UR60][R66.64], R5 ;  /* 0x0000000542006986 */ /* 0x0081e2000c10113c */
[----:B------:R-:W-:Y:S02]  /*60cd0*/  ISETP.GE.AND P6, PT, R53, R52, PT ;  /* 0x000000343500720c */ /* 0x000fe40003fc6270 */
[----:B------:R-:W1:Y:S08]  /*60ce0*/  LDC R53, c[0x0][0x228] ;  /* 0x00008a00ff357b82 */ /* 0x000e700000000800 */
[----:B------:R-:W3:Y:S01]  /*60cf0*/  LDC R52, c[0x0][0x228] ;  /* 0x00008a00ff347b82 */ /* 0x000ee20000000800 */
[----:B------:R-:W-:Y:S07]  /*60d00*/  @P5 STG.E.U8 desc[UR60][R68.64], R165 ;  /* 0x000000a544005986 */ /* 0x000fee000c10113c */
[----:B0-----:R-:W0:Y:S01]  /*60d10*/  LDC R5, c[0x0][0x228] ;  /* 0x00008a00ff057b82 */ /* 0x001e220000000800 */
[----:B-1----:R-:W-:Y:S01]  /*60d20*/  ISETP.LT.AND P5, PT, R234, R53, !P6 ;  /* 0x00000035ea00720c */ /* 0x002fe200077a1270 */
[----:B------:R-:W-:-:S12]  /*60d30*/  VIADD R53, R4, 0x74 ;  /* 0x0000007404357836 */ /* 0x000fd80000000000 */
[----:B----4-:R1:W-:Y:S01]  /*60d40*/  @P5 STG.E.U8 desc[UR60][R240.64], R0 ;  /* 0x00000000f0005986 */ /* 0x0103e2000c10113c */
[----:B---3--:R-:W-:Y:S02]  /*60d50*/  ISETP.LT.AND P5, PT, R237, R52, !P6 ;  /* 0x00000034ed00720c */ /* 0x008fe400077a1270 */
[----:B------:R-:W3:Y:S08]  /*60d60*/  LDC R52, c[0x0][0x22c] ;  /* 0x00008b00ff347b82 */ /* 0x000ef00000000800 */
[----:B-1----:R-:W1:Y:S03]  /*60d70*/  LDC R0, c[0x0][0x228] ;  /* 0x00008a00ff007b82 */ /* 0x002e660000000800 */
[----:B------:R4:W-:Y:S01]  /*60d80*/  @P5 STG.E.U8 desc[UR60][R70.64], R3 ;  /* 0x0000000346005986 */ /* 0x0009e2000c10113c */
[----:B0-----:R-:W-:-:S02]  /*60d90*/  ISETP.LT.AND P5, PT, R236, R5, !P6 ;  /* 0x00000005ec00720c */ /* 0x001fc400077a1270 */
[----:B------:R-:W-:Y:S02]  /*60da0*/  PRMT R5, R169, 0x7772, RZ ;  /* 0x00007772a9057816 */ /* 0x000fe400000000ff */
[----:B-1----:R-:W-:Y:S02]  /*60db0*/  ISETP.LT.AND P6, PT, R235, R0, !P6 ;  /* 0x00000000eb00720c */ /* 0x002fe400077c1270 */
[----:B------:R-:W0:Y:S01]  /*60dc0*/  LDC R0, c[0x0][0x228] ;  /* 0x00008a00ff007b82 */ /* 0x000e220000000800 */
[----:B------:R-:W-:Y:S02]  /*60dd0*/  PRMT R169, R169, 0x7773, RZ ;  /* 0x00007773a9a97816 */ /* 0x000fe400000000ff */
[----:B----4-:R-:W-:-:S04]  /*60de0*/  PRMT R3, R166, 0x7770, RZ ;  /* 0x00007770a6037816 */ /* 0x010fc800000000ff */
[----:B--2---:R1:W-:Y:S01]  /*60df0*/  @P5 STG.E.U8 desc[UR60][R188.64], R5 ;  /* 0x00000005bc005986 */ /* 0x0043e2000c10113c */
[----:B---3--:R-:W-:Y:S02]  /*60e00*/  ISETP.GE.AND P5, PT, R53, R52, PT ;  /* 0x000000343500720c */ /* 0x008fe40003fa6270 */
[----:B------:R-:W2:Y:S01]  /*60e10*/  LDC R53, c[0x0][0x228] ;  /* 0x00008a00ff357b82 */ /* 0x000ea20000000800 */
[----:B------:R-:W-:Y:S01]  /*60e20*/  @P6 STG.E.U8 desc[UR60][R238.64], R169 ;  /* 0x000000a9ee006986 */ /* 0x000fe2000c10113c */
[----:B--2---:R-:W-:-:S06]  /*60e30*/  ISETP.LT.AND P6, PT, R234, R53, !P5 ;  /* 0x00000035ea00720c */ /* 0x004fcc0006fc1270 */
[----:B------:R-:W2:Y:S01]  /*60e40*/  LDC R53, c[0x0][0x228] ;  /* 0x00008a00ff357b82 */ /* 0x000ea20000000800 */
[----:B-1----:R-:W-:-:S06]  /*60e50*/  PRMT R5, R166, 0x7771, RZ ;  /* 0x00007771a6057816 */ /* 0x002fcc00000000ff */
[----:B------:R1:W-:Y:S01]  /*60e60*/  @P6 STG.E.U8 desc[UR60][R250.64], R3 ;  /* 0x00000003fa006986 */ /* 0x0003e2000c10113c */
[----:B0-----:R-:W-:Y:S01]  /*60e70*/  ISETP.LT.AND P6, PT, R237, R0, !P5 ;  /* 0x00000000ed00720c */ /* 0x001fe20006fc1270 */
[----:B------:R-:W-:-:S12]  /*60e80*/  VIADD R0, R4, 0x75 ;  /* 0x0000007504007836 */ /* 0x000fd80000000000 */
[----:B------:R0:W-:Y:S01]  /*60e90*/  @P6 STG.E.U8 desc[UR60][R248.64], R5 ;  /* 0x00000005f8006986 */ /* 0x0001e2000c10113c */
[----:B--2---:R-:W-:Y:S02]  /*60ea0*/  ISETP.LT.AND P6, PT, R236, R53, !P5 ;  /* 0x00000035ec00720c */ /* 0x004fe40006fc1270 */
[----:B------:R-:W-:-:S11]  /*60eb0*/  PRMT R53, R166, 0x7772, RZ ;  /* 0x00007772a6357816 */ /* 0x000fd600000000ff */
[----:B------:R2:W-:Y:S01]  /*60ec0*/  @P6 STG.E.U8 desc[UR60][R232.64], R53 ;  /* 0x00000035e8006986 */ /* 0x0005e2000c10113c */
[----:B------:R-:W-:Y:S02]  /*60ed0*/  ISETP.GE.AND P6, PT, R0, R191, PT ;  /* 0x000000bf0000720c */ /* 0x000fe40003fc6270 */
[----:B------:R-:W3:Y:S01]  /*60ee0*/  LDC R0, c[0x0][0x228] ;  /* 0x00008a00ff007b82 */ /* 0x000ee20000000800 */
[----:B-1----:R-:W-:Y:S02]  /*60ef0*/  PRMT R3, R166, 0x7773, RZ ;  /* 0x00007773a6037816 */ /* 0x002fe400000000ff */
[----:B---3--:R-:W-:-:S05]  /*60f00*/  ISETP.LT.AND P5, PT, R235, R0, !P5 ;  /* 0x00000000eb00720c */ /* 0x008fca0006fa1270 */
[----:B------:R-:W1:Y:S01]  /*60f10*/  LDC R0, c[0x0][0x228] ;  /* 0x00008a00ff007b82 */ /* 0x000e620000000800 */
[----:B0-----:R-:W-:-:S07]  /*60f20*/  PRMT R5, R170, 0x7770, RZ ;  /* 0x00007770aa057816 */ /* 0x001fce00000000ff */
[----:B------:R-:W-:Y:S01]  /*60f30*/  @P5 STG.E.U8 desc[UR60][R230.64], R3 ;  /* 0x00000003e6005986 */ /* 0x000fe2000c10113c */
[----:B------:R-:W-:Y:S02]  /*60f40*/  ISETP.LT.AND P5, PT, R234, R55, !P6 ;  /* 0x00000037ea00720c */ /* 0x000fe400077a1270 */
[----:B------:R-:W0:Y:S01]  /*60f50*/  LDC R55, c[0x0][0x228] ;  /* 0x00008a00ff377b82 */ /* 0x000e220000000800 */
[----:B--2---:R-:W-:-:S10]  /*60f60*/  PRMT R53, R170, 0x7771, RZ ;  /* 0x00007771aa357816 */ /* 0x004fd400000000ff */
[----:B------:R2:W-:Y:S01]  /*60f70*/  @P5 STG.E.U8 desc[UR60][R228.64], R5 ;  /* 0x00000005e4005986 */ /* 0x0005e2000c10113c */
[----:B-1----:R-:W-:Y:S01]  /*60f80*/  ISETP.LT.AND P5, PT, R237, R0, !P6 ;  /* 0x00000000ed00720c */ /* 0x002fe200077a1270 */
[----:B------:R-:W-:Y:S01]  /*60f90*/  VIADD R0, R4, 0x76 ;  /* 0x0000007604007836 */ /* 0x000fe20000000000 */
[----:B--2---:R-:W1:Y:S11]  /*60fa0*/  LDC R5, c[0x0][0x228] ;  /* 0x00008a00ff057b82 */ /* 0x004e760000000800 */
[----:B------:R-:W-:Y:S01]  /*60fb0*/  @P5 STG.E.U8 desc[UR60][R226.64], R53 ;  /* 0x00000035e2005986 */ /* 0x000fe2000c10113c */
[----:B0-----:R-:W-:-:S02]  /*60fc0*/  ISETP.LT.AND P5, PT, R236, R55, !P6 ;  /* 0x00000037ec00720c */ /* 0x001fc400077a1270 */
[----:B------:R-:W-:-:S11]  /*60fd0*/  PRMT R55, R170, 0x7772, RZ ;  /* 0x00007772aa377816 */ /* 0x000fd600000000ff */
[----:B------:R0:W-:Y:S01]  /*60fe0*/  @P5 STG.E.U8 desc[UR60][R224.64], R55 ;  /* 0x00000037e0005986 */ /* 0x0001e2000c10113c */
[----:B------:R-:W-:Y:S02]  /*60ff0*/  ISETP.GE.AND P5, PT, R0, R193, PT ;  /* 0x000000c10000720c */ /* 0x000fe40003fa6270 */
[----:B------:R-:W2:Y:S01]  /*61000*/  LDC R0, c[0x0][0x228] ;  /* 0x00008a00ff007b82 */ /* 0x000ea20000000800 */
[----:B------:R-:W-:-:S07]  /*61010*/  PRMT R3, R170, 0x7773, RZ ;  /* 0x00007773aa037816 */ /* 0x000fce00000000ff */
[----:B0-----:R-:W0:Y:S01]  /*61020*/  LDC R55, c[0x0][0x228] ;  /* 0x00008a00ff377b82 */ /* 0x001e220000000800 */
[----:B--2---:R-:W-:-:S07]  /*61030*/  ISETP.LT.AND P6, PT, R235, R0, !P6 ;  /* 0x00000000eb00720c */ /* 0x004fce00077c1270 */
[----:B------:R-:W2:Y:S06]  /*61040*/  LDC R0, c[0x0][0x228] ;  /* 0x00008a00ff007b82 */ /* 0x000eac0000000800 */
[----:B------:R3:W-:Y:S01]  /*61050*/  @P6 STG.E.U8 desc[UR60][R222.64], R3 ;  /* 0x00000003de006986 */ /* 0x0007e2000c10113c */
[----:B-1----:R-:W-:Y:S02]  /*61060*/  ISETP.LT.AND P6, PT, R234, R5, !P5 ;  /* 0x00000005ea00720c */ /* 0x002fe40006fc1270 */
[C---:B------:R-:W-:Y:S02]  /*61070*/  PRMT R5, R167.reuse, 0x7770, RZ ;  /* 0x00007770a7057816 */ /* 0x040fe400000000ff */
[----:B------:R-:W-:Y:S01]  /*61080*/  PRMT R53, R167, 0x7771, RZ ;  /* 0x00007771a7357816 */ /* 0x000fe200000000ff */
[----:B---3--:R-:W1:Y:S08]  /*61090*/  LDC R3, c[0x0][0x228] ;  /* 0x00008a00ff037b82 */ /* 0x008e700000000800 */
[----:B------:R-:W-:Y:S01]  /*610a0*/  @P6 STG.E.U8 desc[UR60][R220.64], R5 ;  /* 0x00000005dc006986 */ /* 0x000fe2000c10113c */
[----:B--2---:R-:W-:Y:S01]  /*610b0*/  ISETP.LT.AND P6, PT, R237, R0, !P5 ;  /* 0x00000000ed00720c */ /* 0x004fe20006fc1270 */
[----:B------:R-:W-:-:S12]  /*610c0*/  VIADD R0, R4, 0x77 ;  /* 0x0000007704007836 */ /* 0x000fd80000000000 */
[----:B------:R2:W-:Y:S01]  /*610d0*/  @P6 STG.E.U8 desc[UR60][R218.64], R53 ;  /* 0x00000035da006986 */ /* 0x0005e2000c10113c */
[----:B0-----:R-:W-:Y:S02]  /*610e0*/  ISETP.LT.AND P6, PT, R236, R55, !P5 ;  /* 0x00000037ec00720c */ /* 0x001fe40006fc1270 */
[----:B------:R-:W-:Y:S01]  /*610f0*/  PRMT R55, R167, 0x7772, RZ ;  /* 0x00007772a7377816 */ /* 0x000fe200000000ff */
[----:B--2---:R-:W0:Y:S10]  /*61100*/  LDC R53, c[0x0][0x228] ;  /* 0x00008a00ff357b82 */ /* 0x004e340000000800 */
[----:B------:R-:W-:Y:S01]  /*61110*/  @P6 STG.E.U8 desc[UR60][R216.64], R55 ;  /* 0x00000037d8006986 */ /* 0x000fe2000c10113c */
[----:B------:R-:W-:-:S02]  /*61120*/  ISETP.GE.AND P6, PT, R0, R195, PT ;  /* 0x000000c30000720c */ /* 0x000fc40003fc6270 */
[----:B------:R-:W2:Y:S01]  /*61130*/  LDC R0, c[0x0][0x228] ;  /* 0x00008a00ff007b82 */ /* 0x000ea20000000800 */
[----:B------:R-:W-:Y:S02]  /*61140*/  PRMT R167, R167, 0x7773, RZ ;  /* 0x00007773a7a77816 */ /* 0x000fe400000000ff */
[----:B--2---:R-:W-:-:S05]  /*61150*/  ISETP.LT.AND P5, PT, R235, R0, !P5 ;  /* 0x00000000eb00720c */ /* 0x004fca0006fa1270 */
[----:B------:R-:W2:Y:S08]  /*61160*/  LDC R0, c[0x0][0x228] ;  /* 0x00008a00ff007b82 */ /* 0x000eb00000000800 */
[----:B------:R-:W-:Y:S01]  /*61170*/  @P5 STG.E.U8 desc[UR60][R214.64], R167 ;  /* 0x000000a7d6005986 */ /* 0x000fe2000c10113c */
[----:B-1----:R-:W-:Y:S02]  /*61180*/  ISETP.LT.AND P5, PT, R234, R3, !P6 ;  /* 0x00000003ea00720c */ /* 0x002fe400077a1270 */
[----:B------:R-:W-:-:S02]  /*61190*/  PRMT R3, R171, 0x7770, RZ ;  /* 0x00007770ab037816 */ /* 0x000fc400000000ff */
[----:B------:R-:W-:-:S09]  /*611a0*/  PRMT R5, R171, 0x7771, RZ ;  /* 0x00007771ab057816 */ /* 0x000fd200000000ff */
[----:B------:R1:W-:Y:S01]  /*611b0*/  @P5 STG.E.U8 desc[UR60][R212.64], R3 ;  /* 0x00000003d4005986 */ /* 0x0003e2000c10113c */
[----:B--2---:R-:W-:Y:S01]  /*611c0*/  ISETP.LT.AND P5, PT, R237, R0, !P6 ;  /* 0x00000000ed00720c */ /* 0x004fe200077a1270 */
[----:B------:R-:W-:Y:S01]  /*611d0*/  VIADD R0, R4, 0x7c ;  /* 0x0000007c04007836 */ /* 0x000fe20000000000 */
[----:B-1----:R-:W1:Y:S11]  /*611e0*/  LDC R3, c[0x0][0x228] ;  /* 0x00008a00ff037b82 */ /* 0x002e760000000800 */
        /* <DEDUP_REMOVED lines=10> */
[----:B------:R-:W-:Y:S01]  /*61290*/  @P6 STG.E.U8 desc[UR60][R206.64], R171 ;  /* 0x000000abce006986 */ /* 0x000fe2000c10113c */
[----:B-1----:R-:W-:Y:S02]  /*612a0*/  ISETP.LT.AND P6, PT, R234, R3, !P0 ;  /* 0x00000003ea00720c */ /* 0x002fe400047c1270 */
[C---:B------:R-:W-:Y:S02]  /*612b0*/  PRMT R3, R176.reuse, 0x7770, RZ ;  /* 0x00007770b0037816 */ /* 0x040fe400000000ff */
[----:B------:R-:W-:-:S09]  /*612c0*/  PRMT R5, R176, 0x7771, RZ ;  /* 0x00007771b0057816 */ /* 0x000fd200000000ff */
[----:B------:R1:W-:Y:S01]  /*612d0*/  @P6 STG.E.U8 desc[UR60][R204.64], R3 ;  /* 0x00000003cc006986 */ /* 0x0003e2000c10113c */
[----:B--2---:R-:W-:Y:S01]  /*612e0*/  ISETP.LT.AND P6, PT, R237, R0, !P0 ;  /* 0x00000000ed00720c */ /* 0x004fe200047c1270 */
[----:B------:R-:W-:Y:S01]  /*612f0*/  VIADD R0, R4, 0x7d ;  /* 0x0000007d04007836 */ /* 0x000fe20000000000 */
[----:B------:R-:W-:-:S11]  /*61300*/  PRMT R57, R176, 0x7772, RZ ;  /* 0x00007772b0397816 */ /* 0x000fd600000000ff */
[----:B------:R-:W-:Y:S01]  /*61310*/  @P6 STG.E.U8 desc[UR60][R202.64], R5 ;  /* 0x00000005ca006986 */ /* 0x000fe2000c10113c */
[----:B0-----:R-:W-:-:S03]  /*61320*/  ISETP.LT.AND P6, PT, R236, R53, !P0 ;  /* 0x00000035ec00720c */ /* 0x001fc600047c1270 */
[----:B------:R0:W2:Y:S01]  /*61330*/  LDS.128 R52, [R2] ;  /* 0x0000000002347984 */ /* 0x0000a20000000c00 */
[----:B-1----:R-:W-:Y:S01]  /*61340*/  PRMT R3, R176, 0x7773, RZ ;  /* 0x00007773b0037816 */ /* 0x002fe200000000ff */
[----:B0-----:R-:W0:Y:S08]  /*61350*/  LDC R2, c[0x0][0x228] ;  /* 0x00008a00ff027b82 */ /* 0x001e300000000800 */
[----:B------:R1:W-:Y:S01]  /*61360*/  @P6 STG.E.U8 desc[UR60][R200.64], R57 ;  /* 0x00000039c8006986 */ /* 0x0003e2000c10113c */
[----:B------:R-:W-:-:S02]  /*61370*/  ISETP.GE.AND P6, PT, R0, R243, PT ;  /* 0x000000f30000720c */ /* 0x000fc40003fc6270 */
[----:B------:R-:W3:Y:S02]  /*61380*/  LDC R0, c[0x0][0x228] ;  /* 0x00008a00ff007b82 */ /* 0x000ee40000000800 */
[----:B---3--:R-:W-:-:S06]  /*61390*/  ISETP.LT.AND P0, PT, R235, R0, !P0 ;  /* 0x00000000eb00720c */ /* 0x008fcc0004701270 */
[----:B------:R-:W3:Y:S01]  /*613a0*/  LDC R0, c[0x0][0x228] ;  /* 0x00008a00ff007b82 */ /* 0x000ee20000000800 */
[----:B--2---:R-:W-:-:S06]  /*613b0*/  PRMT R5, R52, 0x7770, RZ ;  /* 0x0000777034057816 */ /* 0x004fcc00000000ff */
[----:B------:R2:W-:Y:S01]  /*613c0*/  @P0 STG.E.U8 desc[UR60][R198.64], R3 ;  /* 0x00000003c6000986 */ /* 0x0005e2000c10113c */
[----:B------:R-:W-:Y:S02]  /*613d0*/  ISETP.LT.AND P0, PT, R234, R59, !P1 ;  /* 0x0000003bea00720c */ /* 0x000fe40004f01270 */
[----:B------:R-:W4:Y:S01]  /*613e0*/  LDC R59, c[0x0][0x228] ;  /* 0x00008a00ff3b7b82 */ /* 0x000f220000000800 */
[----:B-1----:R-:W-:-:S10]  /*613f0*/  PRMT R57, R52, 0x7771, RZ ;  /* 0x0000777134397816 */ /* 0x002fd400000000ff */
[----:B------:R1:W-:Y:S01]  /*61400*/  @P0 STG.E.U8 desc[UR60][R196.64], R5 ;  /* 0x00000005c4000986 */ /* 0x0003e2000c10113c */
[----:B---3--:R-:W-:Y:S02]  /*61410*/  ISETP.LT.AND P0, PT, R237, R0, !P1 ;  /* 0x00000000ed00720c */ /* 0x008fe40004f01270 */
[----:B------:R-:W3:Y:S11]  /*61420*/  LDC R0, c[0x0][0x228] ;  /* 0x00008a00ff007b82 */ /* 0x000ef60000000800 */
[----:B------:R0:W-:Y:S01]  /*61430*/  @P0 STG.E.U8 desc[UR60][R186.64], R57 ;  /* 0x00000039ba000986 */ /* 0x0001e2000c10113c */
[----:B----4-:R-:W-:-:S02]  /*61440*/  ISETP.LT.AND P0, PT, R236, R59, !P1 ;  /* 0x0000003bec00720c */ /* 0x010fc40004f01270 */
[----:B------:R-:W4:Y:S01]  /*61450*/  LDC R59, c[0x0][0x228] ;  /* 0x00008a00ff3b7b82 */ /* 0x000f220000000800 */
[----:B--2---:R-:W-:Y:S02]  /*61460*/  PRMT R3, R52, 0x7772, RZ ;  /* 0x0000777234037816 */ /* 0x004fe400000000ff */
[----:B---3--:R-:W-:-:S05]  /*61470*/  ISETP.LT.AND P1, PT, R235, R0, !P1 ;  /* 0x00000000eb00720c */ /* 0x008fca0004f21270 */
[----:B------:R-:W2:Y:S03]  /*61480*/  LDC R0, c[0x0][0x228] ;  /* 0x00008a00ff007b82 */ /* 0x000ea60000000800 */
[----:B------:R3:W-:Y:S01]  /*61490*/  @P0 STG.E.U8 desc[UR60][R184.64], R3 ;  /* 0x00000003b8000986 */ /* 0x0007e2000c10113c */
[----:B-1----:R-:W-:Y:S02]  /*614a0*/  PRMT R5, R52, 0x7773, RZ ;  /* 0x0000777334057816 */ /* 0x002fe400000000ff */
[C---:B0-----:R-:W-:Y:S02]  /*614b0*/  PRMT R57, R177.reuse, 0x7770, RZ ;  /* 0x00007770b1397816 */ /* 0x041fe400000000ff */
[----:B----4-:R-:W-:Y:S02]  /*614c0*/  ISETP.LT.AND P0, PT, R234, R59, !P2 ;  /* 0x0000003bea00720c */ /* 0x010fe40005701270 */
[----:B------:R-:W0:Y:S01]  /*614d0*/  LDC R59, c[0x0][0x228] ;  /* 0x00008a00ff3b7b82 */ /* 0x000e220000000800 */
[----:B------:R1:W-:Y:S01]  /*614e0*/  @P1 STG.E.U8 desc[UR60][R182.64], R5 ;  /* 0x00000005b6001986 */ /* 0x0003e2000c10113c */
[----:B---3--:R-:W-:-:S09]  /*614f0*/  PRMT R3, R177, 0x7771, RZ ;  /* 0x00007771b1037816 */ /* 0x008fd200000000ff */
[----:B------:R-:W-:Y:S01]  /*61500*/  @P0 STG.E.U8 desc[UR60][R180.64], R57 ;  /* 0x00000039b4000986 */ /* 0x000fe2000c10113c */
[----:B--2---:R-:W-:Y:S02]  /*61510*/  ISETP.LT.AND P0, PT, R237, R0, !P2 ;  /* 0x00000000ed00720c */ /* 0x004fe40005701270 */
[----:B------:R-:W2:Y:S01]  /*61520*/  LDC R0, c[0x0][0x228] ;  /* 0x00008a00ff007b82 */ /* 0x000ea20000000800 */
[----:B-1----:R-:W-:-:S10]  /*61530*/  PRMT R5, R177, 0x7772, RZ ;  /* 0x00007772b1057816 */ /* 0x002fd400000000ff */
[----:B------:R1:W-:Y:S01]  /*61540*/  @P0 STG.E.U8 desc[UR60][R50.64], R3 ;  /* 0x0000000332000986 */ /* 0x0003e2000c10113c */
[----:B0-----:R-:W-:Y:S02]  /*61550*/  ISETP.LT.AND P0, PT, R236, R59, !P2 ;  /* 0x0000003bec00720c */ /* 0x001fe40005701270 */
[----:B------:R-:W0:Y:S01]  /*61560*/  LDC R59, c[0x0][0x228] ;  /* 0x00008a00ff3b7b82 */ /* 0x000e220000000800 */
[----:B------:R-:W-:-:S07]  /*61570*/  ISETP.LT.AND P2, PT, R235, R2, !P2 ;  /* 0x00000002eb00720c */ /* 0x000fce0005741270 */
[----:B------:R-:W3:Y:S01]  /*61580*/  LDC R2, c[0x0][0x228] ;  /* 0x00008a00ff027b82 */ /* 0x000ee20000000800 */
[----:B------:R-:W-:Y:S02]  /*61590*/  PRMT R177, R177, 0x7773, RZ ;  /* 0x00007773b1b17816 */ /* 0x000fe400000000ff */
[----:B------:R-:W-:Y:S01]  /*615a0*/  @P0 STG.E.U8 desc[UR60][R48.64], R5 ;  /* 0x0000000530000986 */ /* 0x000fe2000c10113c */
[----:B------:R-:W-:-:S03]  /*615b0*/  ISETP.LT.AND P0, PT, R234, R61, !P3 ;  /* 0x0000003dea00720c */ /* 0x000fc60005f01270 */
[----:B------:R4:W-:Y:S01]  /*615c0*/  @P2 STG.E.U8 desc[UR60][R46.64], R177 ;  /* 0x000000b12e002986 */ /* 0x0009e2000c10113c */
[----:B-1----:R-:W1:Y:S01]  /*615d0*/  LDC R51, c[0x0][0x228] ;  /* 0x00008a00ff337b82 */ /* 0x002e620000000800 */
[----:B--2---:R-:W-:Y:S02]  /*615e0*/  ISETP.LT.AND P2, PT, R237, R0, !P3 ;  /* 0x00000000ed00720c */ /* 0x004fe40005f41270 */
[----:B------:R-:W-:-:S05]  /*615f0*/  PRMT R57, R53, 0x7770, RZ ;  /* 0x0000777035397816 */ /* 0x000fca00000000ff */
[----:B------:R-:W2:Y:S01]  /*61600*/  LDC R0, c[0x0][0x228] ;  /* 0x00008a00ff007b82 */ /* 0x000ea20000000800 */
[----:B------:R2:W-:Y:S01]  /*61610*/  @P0 STG.E.U8 desc[UR60][R44.64], R57 ;  /* 0x000000392c000986 */ /* 0x0005e2000c10113c */
[----:B0-----:R-:W-:Y:S02]  /*61620*/  ISETP.LT.AND P0, PT, R236, R59, !P3 ;  /* 0x0000003bec00720c */ /* 0x001fe40005f01270 */
[----:B---3--:R-:W-:-:S04]  /*61630*/  ISETP.LT.AND P3, PT, R235, R2, !P3 ;  /* 0x00000002eb00720c */ /* 0x008fc80005f61270 */
[----:B----4-:R-:W0:Y:S01]  /*61640*/  LDC R47, c[0x0][0x228] ;  /* 0x00008a00ff2f7b82 */ /* 0x010e220000000800 */
[C---:B------:R-:W-:Y:S02]  /*61650*/  PRMT R3, R53.reuse, 0x7771, RZ ;  /* 0x0000777135037816 */ /* 0x040fe400000000ff */
[----:B------:R-:W-:-:S05]  /*61660*/  PRMT R5, R53, 0x7772, RZ ;  /* 0x0000777235057816 */ /* 0x000fca00000000ff */
[----:B------:R-:W3:Y:S01]  /*61670*/  LDC R2, c[0x0][0x228] ;  /* 0x00008a00ff027b82 */ /* 0x000ee20000000800 */
[----:B------:R-:W-:Y:S01]  /*61680*/  PRMT R53, R53, 0x7773, RZ ;  /* 0x0000777335357816 */ /* 0x000fe200000000ff */
[----:B------:R4:W-:Y:S06]  /*61690*/  @P2 STG.E.U8 desc[UR60][R42.64], R3 ;  /* 0x000000032a002986 */ /* 0x0009ec000c10113c */
[----:B------:R-:W3:Y:S01]  /*616a0*/  LDC R49, c[0x0][0x228] ;  /* 0x00008a00ff317b82 */ /* 0x000ee20000000800 */
[----:B------:R4:W-:Y:S01]  /*616b0*/  @P0 STG.E.U8 desc[UR60][R40.64], R5 ;  /* 0x0000000528000986 */ /* 0x0009e2000c10113c */
[----:B-1----:R-:W-:-:S03]  /*616c0*/  ISETP.LT.AND P0, PT, R234, R51, !P5 ;  /* 0x00000033ea00720c */ /* 0x002fc60006f01270 */
[----:B------:R1:W-:Y:S01]  /*616d0*/  @P3 STG.E.U8 desc[UR60][R38.64], R53 ;  /* 0x0000003526003986 */ /* 0x0003e2000c10113c */
[----:B--2---:R-:W-:Y:S02]  /*616e0*/  ISETP.LT.AND P3, PT, R237, R0, !P5 ;  /* 0x00000000ed00720c */ /* 0x004fe40006f61270 */
[----:B------:R-:W2:Y:S01]  /*616f0*/  LDC R0, c[0x0][0x228] ;  /* 0x00008a00ff007b82 */ /* 0x000ea20000000800 */
[C---:B------:R-:W-:Y:S02]  /*61700*/  PRMT R45, R178.reuse, 0x7770, RZ ;  /* 0x00007770b22d7816 */ /* 0x040fe400000000ff */
[----:B----4-:R-:W-:-:S05]  /*61710*/  PRMT R3, R178, 0x7771, RZ ;  /* 0x00007771b2037816 */ /* 0x010fca00000000ff */
[----:B------:R-:W4:Y:S01]  /*61720*/  LDC R41, c[0x0][0x228] ;  /* 0x00008a00ff297b82 */ /* 0x000f220000000800 */
[----:B------:R-:W-:Y:S01]  /*61730*/  @P0 STG.E.U8 desc[UR60][R36.64], R45 ;  /* 0x0000002d24000986 */ /* 0x000fe2000c10113c */
[----:B0-----:R-:W-:Y:S02]  /*61740*/  ISETP.LT.AND P0, PT, R236, R47, !P5 ;  /* 0x0000002fec00720c */ /* 0x001fe40006f01270 */
[----:B---3--:R-:W-:Y:S01]  /*61750*/  ISETP.LT.AND P5, PT, R235, R2, !P5 ;  /* 0x00000002eb00720c */ /* 0x008fe20006fa1270 */
[----:B------:R0:W-:Y:S01]  /*61760*/  @P3 STG.E.U8 desc[UR60][R34.64], R3 ;  /* 0x0000000322003986 */ /* 0x0001e2000c10113c */
[----:B------:R-:W-:Y:S01]  /*61770*/  VIADD R4, R4, 0x7e ;  /* 0x0000007e04047836 */ /* 0x000fe20000000000 */
[----:B------:R-:W-:Y:S01]  /*61780*/  ISETP.LT.AND P3, PT, R234, R49, !P6 ;  /* 0x00000031ea00720c */ /* 0x000fe20007761270 */
[----:B------:R-:W3:Y:S01]  /*61790*/  LDC R2, c[0x0][0x228] ;  /* 0x00008a00ff027b82 */ /* 0x000ee20000000800 */
[----:B------:R-:W-:Y:S02]  /*617a0*/  PRMT R5, R178, 0x7772, RZ ;  /* 0x00007772b2057816 */ /* 0x000fe400000000ff */
[----:B------:R-:W-:-:S02]  /*617b0*/  ISETP.GE.AND P1, PT, R4, R247, PT ;  /* 0x000000f70400720c */ /* 0x000fc40003f26270 */
[----:B-1----:R-:W-:-:S03]  /*617c0*/  PRMT R39, R178, 0x7773, RZ ;  /* 0x00007773b2277816 */ /* 0x002fc600000000ff */
[----:B------:R-:W1:Y:S01]  /*617d0*/  LDC R4, c[0x0][0x228] ;  /* 0x00008a00ff047b82 */ /* 0x000e620000000800 */
[----:B0-----:R-:W-:Y:S01]  /*617e0*/  PRMT R3, R54, 0x7770, RZ ;  /* 0x0000777036037816 */ /* 0x001fe200000000ff */
[----:B------:R0:W-:Y:S04]  /*617f0*/  @P0 STG.E.U8 desc[UR60][R32.64], R5 ;  /* 0x0000000520000986 */ /* 0x0001e8000c10113c */
[----:B------:R0:W-:Y:S01]  /*61800*/  @P5 STG.E.U8 desc[UR60][R30.64], R39 ;  /* 0x000000271e005986 */ /* 0x0001e2000c10113c */
[----:B--2---:R-:W-:Y:S01]  /*61810*/  ISETP.LT.AND P5, PT, R237, R0, !P6 ;  /* 0x00000000ed00720c */ /* 0x004fe200077a1270 */
[----:B------:R-:W2:Y:S02]  /*61820*/  LDC R37, c[0x0][0x228] ;  /* 0x00008a00ff257b82 */ /* 0x000ea40000000800 */
[----:B------:R2:W-:Y:S01]  /*61830*/  @P3 STG.E.U8 desc[UR60][R28.64], R3 ;  /* 0x000000031c003986 */ /* 0x0005e2000c10113c */
[----:B----4-:R-:W-:-:S05]  /*61840*/  ISETP.LT.AND P3, PT, R236, R41, !P6 ;  /* 0x00000029ec00720c */ /* 0x010fca0007761270 */
[----:B------:R-:W4:Y:S01]  /*61850*/  LDC R0, c[0x0][0x228] ;  /* 0x00008a00ff007b82 */ /* 0x000f220000000800 */
[C---:B------:R-:W-:Y:S02]  /*61860*/  PRMT R35, R54.reuse, 0x7771, RZ ;  /* 0x0000777136237816 */ /* 0x040fe400000000ff */
[----:B0-----:R-:W-:-:S03]  /*61870*/  PRMT R5, R54, 0x7772, RZ ;  /* 0x0000777236057816 */ /* 0x001fc600000000ff */
[----:B------:R-:W-:Y:S02]  /*61880*/  @P5 STG.E.U8 desc[UR60][R26.64], R35 ;  /* 0x000000231a005986 */ /* 0x000fe4000c10113c */
[----:B------:R-:W0:Y:S02]  /*61890*/  LDC R31, c[0x0][0x228] ;  /* 0x00008a00ff1f7b82 */ /* 0x000e240000000800 */
[----:B------:R0:W-:Y:S01]  /*618a0*/  @P3 STG.E.U8 desc[UR60][R24.64], R5 ;  /* 0x0000000518003986 */ /* 0x0001e2000c10113c */
[C---:B---3--:R-:W-:Y:S02]  /*618b0*/  ISETP.LT.AND P3, PT, R237.reuse, R2, !P1 ;  /* 0x00000002ed00720c */ /* 0x048fe40004f61270 */
[----:B-1----:R-:W-:-:S03]  /*618c0*/  ISETP.LT.AND P0, PT, R237, R4, !P4 ;  /* 0x00000004ed00720c */ /* 0x002fc60006701270 */
[----:B------:R-:W1:Y:S08]  /*618d0*/  LDC R2, c[0x0][0x228] ;  /* 0x00008a00ff027b82 */ /* 0x000e700000000800 */
[----:B------:R-:W3:Y:S01]  /*618e0*/  LDC R61, c[0x0][0x228] ;  /* 0x00008a00ff3d7b82 */ /* 0x000ee20000000800 */
[----:B----4-:R-:W-:-:S07]  /*618f0*/  ISETP.LT.AND P6, PT, R235, R0, !P6 ;  /* 0x00000000eb00720c */ /* 0x010fce00077c1270 */
[----:B------:R-:W4:Y:S08]  /*61900*/  LDC R33, c[0x0][0x228] ;  /* 0x00008a00ff217b82 */ /* 0x000f300000000800 */
[----:B------:R-:W4:Y:S01]  /*61910*/  LDC R4, c[0x0][0x228] ;  /* 0x00008a00ff047b82 */ /* 0x000f220000000800 */
[----:B--2---:R-:W-:Y:S02]  /*61920*/  ISETP.LT.AND P5, PT, R234, R37, !P1 ;  /* 0x00000025ea00720c */ /* 0x004fe40004fa1270 */
[----:B------:R-:W-:-:S02]  /*61930*/  PRMT R3, R54, 0x7773, RZ ;  /* 0x0000777336037816 */ /* 0x000fc400000000ff */
[----:B------:R-:W-:-:S03]  /*61940*/  PRMT R29, R179, 0x7770, RZ ;  /* 0x00007770b31d7816 */ /* 0x000fc600000000ff */
[----:B------:R2:W-:Y:S01]  /*61950*/  @P6 STG.E.U8 desc[UR60][R22.64], R3 ;  /* 0x0000000316006986 */ /* 0x0005e2000c10113c */
[----:B0-----:R-:W-:Y:S02]  /*61960*/  ISETP.LT.AND P6, PT, R236, R31, !P1 ;  /* 0x0000001fec00720c */ /* 0x001fe40004fc1270 */
[----:B-1----:R-:W-:Y:S02]  /*61970*/  ISETP.LT.AND P1, PT, R235, R2, !P1 ;  /* 0x00000002eb00720c */ /* 0x002fe40004f21270 */
[----:B---3--:R-:W-:Y:S01]  /*61980*/  ISETP.LT.AND P2, PT, R234, R61, !P4 ;  /* 0x0000003dea00720c */ /* 0x008fe20006741270 */
[----:B------:R0:W-:Y:S01]  /*61990*/  @P5 STG.E.U8 desc[UR60][R20.64], R29 ;  /* 0x0000001d14005986 */ /* 0x0001e2000c10113c */
[----:B----4-:R-:W-:Y:S02]  /*619a0*/  ISETP.LT.AND P5, PT, R236, R33, !P4 ;  /* 0x00000021ec00720c */ /* 0x010fe400067a1270 */
[C---:B------:R-:W-:Y:S02]  /*619b0*/  PRMT R5, R179.reuse, 0x7771, RZ ;  /* 0x00007771b3057816 */ /* 0x040fe400000000ff */
[----:B------:R-:W-:-:S02]  /*619c0*/  PRMT R25, R179, 0x7772, RZ ;  /* 0x00007772b3197816 */ /* 0x000fc400000000ff */
[----:B------:R-:W-:Y:S02]  /*619d0*/  ISETP.LT.AND P4, PT, R235, R4, !P4 ;  /* 0x00000004eb00720c */ /* 0x000fe40006781270 */
[----:B------:R-:W-:Y:S02]  /*619e0*/  PRMT R179, R179, 0x7773, RZ ;  /* 0x00007773b3b37816 */ /* 0x000fe400000000ff */
[C---:B------:R-:W-:Y:S01]  /*619f0*/  PRMT R27, R55.reuse, 0x7770, RZ ;  /* 0x00007770371b7816 */ /* 0x040fe200000000ff */
[----:B------:R0:W-:Y:S01]  /*61a00*/  @P3 STG.E.U8 desc[UR60][R16.64], R5 ;  /* 0x0000000510003986 */ /* 0x0001e2000c10113c */
[C---:B------:R-:W-:Y:S02]  /*61a10*/  PRMT R31, R55.reuse, 0x7771, RZ ;  /* 0x00007771371f7816 */ /* 0x040fe400000000ff */
[C---:B--2---:R-:W-:Y:S01]  /*61a20*/  PRMT R3, R55.reuse, 0x7772, RZ ;  /* 0x0000777237037816 */ /* 0x044fe200000000ff */
[----:B------:R0:W-:Y:S04]  /*61a30*/  @P6 STG.E.U8 desc[UR60][R14.64], R25 ;  /* 0x000000190e006986 */ /* 0x0001e8000c10113c */
[----:B------:R0:W-:Y:S04]  /*61a40*/  @P1 STG.E.U8 desc[UR60][R12.64], R179 ;  /* 0x000000b30c001986 */ /* 0x0001e8000c10113c */
[----:B------:R0:W-:Y:S04]  /*61a50*/  @P2 STG.E.U8 desc[UR60][R18.64], R27 ;  /* 0x0000001b12002986 */ /* 0x0001e8000c10113c */
[----:B------:R0:W-:Y:S01]  /*61a60*/  @P0 STG.E.U8 desc[UR60][R10.64], R31 ;  /* 0x0000001f0a000986 */ /* 0x0001e2000c10113c */
[----:B------:R-:W-:-:S03]  /*61a70*/  PRMT R55, R55, 0x7773, RZ ;  /* 0x0000777337377816 */ /* 0x000fc600000000ff */
[----:B------:R0:W-:Y:S01]  /*61a80*/  @P5 STG.E.U8 desc[UR60][R8.64], R3 ;  /* 0x0000000308005986 */ /* 0x0001e2000c10113c */
[----:B------:R-:W-:Y:S05]  /*61a90*/  @!P4 EXIT ;  /* 0x000000000000c94d */ /* 0x000fea0003800000 */
[----:B-----5:R-:W-:Y:S01]  /*61aa0*/  STG.E.U8 desc[UR60][R6.64], R55 ;  /* 0x0000003706007986 */ /* 0x020fe2000c10113c */
[----:B------:R-:W-:Y:S05]  /*61ab0*/  EXIT ;  /* 0x000000000000794d */ /* 0x000fea0003800000 */
.L_x_3:
[----:B------:R-:W-:-:S00]  /*61ac0*/  BRA `(.L_x_3) ;  /* 0xfffffffc00fc7947 */ /* 0x000fc0000383ffff */
[----:B------:R-:W-:-:S00]  /*61ad0*/  NOP ;  /* 0x0000000000007918 */ /* 0x000fc00000000000 */
        /* <DEDUP_REMOVED lines=10> */
.L_x_4:


//--------------------- .nv.shared.matmul_kernel  --------------------------
	.section	.nv.shared.matmul_kernel,"aw",@nobits
	.sectionflags	@""
	.align	16
	.zero		1024


//--------------------- .nv.shared.reserved.0     --------------------------
	.section	.nv.shared.reserved.0,"aw",@nobits
	.weak		__nv_reservedSMEM_offset_0_alias
	.size		__nv_reservedSMEM_offset_0_alias, 0, 0
	.other		__nv_reservedSMEM_offset_0_alias,@"STO_CUDA_RESERVED_SHARED STV_DEFAULT"
__nv_reservedSMEM_offset_0_alias:
	.zero		0


//--------------------- .nv.constant0.matmul_kernel --------------------------
	.section	.nv.constant0.matmul_kernel,"a",@progbits
	.sectionflags	@""
	.align	4
.nv.constant0.matmul_kernel:
	.zero		608


//--------------------- SYMBOLS --------------------------

	.type		.nv.reservedSmem.offset0,@object
	.size		.nv.reservedSmem.offset0,0x4
